	.target	sm_80

	.elftype	@"ET_EXEC"


//--------------------- .note.nv.tkinfo           --------------------------
	.section	.note.nv.tkinfo,"",@"SHT_NOTE"
	.sectionflags	@"SHF_NOTE_NV_TKINFO"
	.tkinfo
        /*0018*/ 	.word	0x00000002
        /*0030*/ 	.string	""
        /*0030*/ 	.string	"ptxas"
        /*0030*/ 	.string	"Cuda compilation tools, release 13.0, V13.0.88"
        /*0030*/ 	.string	"Build cuda_13.0.r13.0/compiler.36424714_0"
        /*0030*/ 	.string	"-v  -suppress-debug-info  -lineinfo  -arch sm_80 "



//--------------------- .note.nv.cuinfo           --------------------------
	.section	.note.nv.cuinfo,"",@"SHT_NOTE"
	.sectionflags	@"SHF_NOTE_NV_CUINFO"
        /*0018*/ 	.short	0x0002
        /*001a*/ 	.short	0x0050
        /*001c*/ 	.short	0x0082
	.zero		2


//--------------------- .nv.info                  --------------------------
	.section	.nv.info,"",@"SHT_CUDA_INFO"
	.align	4


	//----- nvinfo : EIATTR_REGCOUNT
	.align		4
        /*0000*/ 	.byte	0x04, 0x2f
        /*0002*/ 	.short	(.L_1 - .L_0)
	.align		4
.L_0:
        /*0004*/ 	.word	index@(matmul_kernel)
        /*0008*/ 	.word	0x000000ff


	//----- nvinfo : EIATTR_FRAME_SIZE
	.align		4
.L_1:
        /*000c*/ 	.byte	0x04, 0x11
        /*000e*/ 	.short	(.L_3 - .L_2)
	.align		4
.L_2:
        /*0010*/ 	.word	index@(matmul_kernel)
        /*0014*/ 	.word	0x000037c0


	//----- nvinfo : EIATTR_MIN_STACK_SIZE
	.align		4
.L_3:
        /*0018*/ 	.byte	0x04, 0x12
        /*001a*/ 	.short	(.L_5 - .L_4)
	.align		4
.L_4:
        /*001c*/ 	.word	index@(matmul_kernel)
        /*0020*/ 	.word	0x000037c0
.L_5:


//--------------------- .nv.info.matmul_kernel    --------------------------
	.section	.nv.info.matmul_kernel,"",@"SHT_CUDA_INFO"
	.sectionflags	@""
	.align	4


	//----- nvinfo : EIATTR_CUDA_API_VERSION
	.align		4
        /*0000*/ 	.byte	0x04, 0x37
        /*0002*/ 	.short	(.L_7 - .L_6)
.L_6:
        /*0004*/ 	.word	0x00000082


	//----- nvinfo : EIATTR_SW2861232_WAR
	.align		4
.L_7:
        /*0008*/ 	.byte	0x01, 0x35
	.zero		2


	//----- nvinfo : EIATTR_PARAM_CBANK
	.align		4
        /*000c*/ 	.byte	0x04, 0x0a
        /*000e*/ 	.short	(.L_9 - .L_8)
	.align		4
.L_8:
        /*0010*/ 	.word	index@(.nv.constant0.matmul_kernel)
        /*0014*/ 	.short	0x0160
        /*0016*/ 	.short	0x0050


	//----- nvinfo : EIATTR_CBANK_PARAM_SIZE
	.align		4
.L_9:
        /*0018*/ 	.byte	0x03, 0x19
        /*001a*/ 	.short	0x0050


	//----- nvinfo : EIATTR_KPARAM_INFO
	.align		4
        /*001c*/ 	.byte	0x04, 0x17
        /*001e*/ 	.short	(.L_11 - .L_10)
.L_10:
        /*0020*/ 	.word	0x00000000
        /*0024*/ 	.short	0x000d
        /*0026*/ 	.short	0x0048
        /*0028*/ 	.byte	0x00, 0xf4, 0x21, 0x00


	//----- nvinfo : EIATTR_KPARAM_INFO
	.align		4
.L_11:
        /*002c*/ 	.byte	0x04, 0x17
        /*002e*/ 	.short	(.L_13 - .L_12)
.L_12:
        /*0030*/ 	.word	0x00000000
        /*0034*/ 	.short	0x000c
        /*0036*/ 	.short	0x0040
        /*0038*/ 	.byte	0x00, 0xf4, 0x21, 0x00


	//----- nvinfo : EIATTR_KPARAM_INFO
	.align		4
.L_13:
        /*003c*/ 	.byte	0x04, 0x17
        /*003e*/ 	.short	(.L_15 - .L_14)
.L_14:
        /*0040*/ 	.word	0x00000000
        /*0044*/ 	.short	0x000b
        /*0046*/ 	.short	0x0038
        /*0048*/ 	.byte	0x00, 0xf0, 0x11, 0x00


	//----- nvinfo : EIATTR_KPARAM_INFO
	.align		4
.L_15:
        /*004c*/ 	.byte	0x04, 0x17
        /*004e*/ 	.short	(.L_17 - .L_16)
.L_16:
        /*0050*/ 	.word	0x00000000
        /*0054*/ 	.short	0x000a
        /*0056*/ 	.short	0x0034
        /*0058*/ 	.byte	0x00, 0xf0, 0x11, 0x00


	//----- nvinfo : EIATTR_KPARAM_INFO
	.align		4
.L_17:
        /*005c*/ 	.byte	0x04, 0x17
        /*005e*/ 	.short	(.L_19 - .L_18)
.L_18:
        /*0060*/ 	.word	0x00000000
        /*0064*/ 	.short	0x0009
        /*0066*/ 	.short	0x0030
        /*0068*/ 	.byte	0x00, 0xf0, 0x11, 0x00


	//----- nvinfo : EIATTR_KPARAM_INFO
	.align		4
.L_19:
        /*006c*/ 	.byte	0x04, 0x17
        /*006e*/ 	.short	(.L_21 - .L_20)
.L_20:
        /*0070*/ 	.word	0x00000000
        /*0074*/ 	.short	0x0008
        /*0076*/ 	.short	0x002c
        /*0078*/ 	.byte	0x00, 0xf0, 0x11, 0x00


	//----- nvinfo : EIATTR_KPARAM_INFO
	.align		4
.L_21:
        /*007c*/ 	.byte	0x04, 0x17
        /*007e*/ 	.short	(.L_23 - .L_22)
.L_22:
        /*0080*/ 	.word	0x00000000
        /*0084*/ 	.short	0x0007
        /*0086*/ 	.short	0x0028
        /*0088*/ 	.byte	0x00, 0xf0, 0x11, 0x00


	//----- nvinfo : EIATTR_KPARAM_INFO
	.align		4
.L_23:
        /*008c*/ 	.byte	0x04, 0x17
        /*008e*/ 	.short	(.L_25 - .L_24)
.L_24:
        /*0090*/ 	.word	0x00000000
        /*0094*/ 	.short	0x0006
        /*0096*/ 	.short	0x0024
        /*0098*/ 	.byte	0x00, 0xf0, 0x11, 0x00


	//----- nvinfo : EIATTR_KPARAM_INFO
	.align		4
.L_25:
        /*009c*/ 	.byte	0x04, 0x17
        /*009e*/ 	.short	(.L_27 - .L_26)
.L_26:
        /*00a0*/ 	.word	0x00000000
        /*00a4*/ 	.short	0x0005
        /*00a6*/ 	.short	0x0020
        /*00a8*/ 	.byte	0x00, 0xf0, 0x11, 0x00


	//----- nvinfo : EIATTR_KPARAM_INFO
	.align		4
.L_27:
        /*00ac*/ 	.byte	0x04, 0x17
        /*00ae*/ 	.short	(.L_29 - .L_28)
.L_28:
        /*00b0*/ 	.word	0x00000000
        /*00b4*/ 	.short	0x0004
        /*00b6*/ 	.short	0x001c
        /*00b8*/ 	.byte	0x00, 0xf0, 0x11, 0x00


	//----- nvinfo : EIATTR_KPARAM_INFO
	.align		4
.L_29:
        /*00bc*/ 	.byte	0x04, 0x17
        /*00be*/ 	.short	(.L_31 - .L_30)
.L_30:
        /*00c0*/ 	.word	0x00000000
        /*00c4*/ 	.short	0x0003
        /*00c6*/ 	.short	0x0018
        /*00c8*/ 	.byte	0x00, 0xf0, 0x11, 0x00


	//----- nvinfo : EIATTR_KPARAM_INFO
	.align		4
.L_31:
        /*00cc*/ 	.byte	0x04, 0x17
        /*00ce*/ 	.short	(.L_33 - .L_32)
.L_32:
        /*00d0*/ 	.word	0x00000000
        /*00d4*/ 	.short	0x0002
        /*00d6*/ 	.short	0x0010
        /*00d8*/ 	.byte	0x00, 0xf4, 0x21, 0x00


	//----- nvinfo : EIATTR_KPARAM_INFO
	.align		4
.L_33:
        /*00dc*/ 	.byte	0x04, 0x17
        /*00de*/ 	.short	(.L_35 - .L_34)
.L_34:
        /*00e0*/ 	.word	0x00000000
        /*00e4*/ 	.short	0x0001
        /*00e6*/ 	.short	0x0008
        /*00e8*/ 	.byte	0x00, 0xf4, 0x21, 0x00


	//----- nvinfo : EIATTR_KPARAM_INFO
	.align		4
.L_35:
        /*00ec*/ 	.byte	0x04, 0x17
        /*00ee*/ 	.short	(.L_37 - .L_36)
.L_36:
        /*00f0*/ 	.word	0x00000000
        /*00f4*/ 	.short	0x0000
        /*00f6*/ 	.short	0x0000
        /*00f8*/ 	.byte	0x00, 0xf4, 0x21, 0x00


	//----- nvinfo : EIATTR_MAXREG_COUNT
	.align		4
.L_37:
        /*00fc*/ 	.byte	0x03, 0x1b
        /*00fe*/ 	.short	0x00ff


	//----- nvinfo : EIATTR_NUM_BARRIERS
	.align		4
        /*0100*/ 	.byte	0x02, 0x4c
        /*0102*/ 	.byte	0x01
	.zero		1


	//----- nvinfo : EIATTR_ANNOTATIONS
	.align		4
        /*0104*/ 	.byte	0x04, 0x55
        /*0106*/ 	.short	(.L_39 - .L_38)


	//   ....[0]....
.L_38:
        /*0108*/ 	.word	0x00000001
        /*010c*/ 	.byte	0xe0, 0x05, 0x00, 0x00, 0x01, 0x00, 0x00, 0x00, 0x50, 0x06, 0x00, 0x00, 0x01, 0x00, 0x00, 0x00
        /* <DEDUP_REMOVED lines=802> */
        /*333c*/ 	.byte	0xd0, 0xe5, 0x01, 0x00


	//----- nvinfo : EIATTR_MERCURY_ISA_VERSION
	.align		4
.L_39:
        /*3340*/ 	.byte	0x03, 0x5f
        /*3342*/ 	.short	0x0000


	//----- nvinfo : EIATTR_EXIT_INSTR_OFFSETS
	.align		4
        /*3344*/ 	.byte	0x04, 0x1c
        /*3346*/ 	.short	(.L_41 - .L_40)


	//   ....[0]....
.L_40:
        /*3348*/ 	.word	0x0008bb50


	//   ....[1]....
        /*334c*/ 	.word	0x0008bb70


	//----- nvinfo : EIATTR_REQNTID
	.align		4
.L_41:
        /*3350*/ 	.byte	0x04, 0x10
        /*3352*/ 	.short	(.L_43 - .L_42)
.L_42:
        /*3354*/ 	.word	0x00000080
        /*3358*/ 	.word	0x00000001
        /*335c*/ 	.word	0x00000001
.L_43:


//--------------------- .nv.callgraph             --------------------------
	.section	.nv.callgraph,"",@"SHT_CUDA_CALLGRAPH"
	.align	4
	.sectionentsize	8
	.align		4
        /*0000*/ 	.word	0x00000000
	.align		4
        /*0004*/ 	.word	0xffffffff
	.align		4
        /*0008*/ 	.word	0x00000000
	.align		4
        /*000c*/ 	.word	0xfffffffe
	.align		4
        /*0010*/ 	.word	0x00000000
	.align		4
        /*0014*/ 	.word	0xfffffffd
	.align		4
        /*0018*/ 	.word	0x00000000
	.align		4
        /*001c*/ 	.word	0xfffffffc


//--------------------- .nv.rel.action            --------------------------
	.section	.nv.rel.action,"",@"SHT_CUDA_RELOCINFO"
	.align	8
	.sectionentsize	8
        /*0000*/ 	.byte	0x73, 0x00, 0x00, 0x00, 0x00, 0x00, 0x00, 0x00, 0x00, 0x00, 0x00, 0x11, 0x25, 0x00, 0x05, 0x36


//--------------------- .nv.constant0.matmul_kernel --------------------------
	.section	.nv.constant0.matmul_kernel,"a",@progbits
	.sectionflags	@""
	.align	4
.nv.constant0.matmul_kernel:
	.zero		432


//--------------------- .text.matmul_kernel       --------------------------
	.section	.text.matmul_kernel,"ax",@progbits
	.sectioninfo	@"SHI_REGISTERS=255"
	.align	128
        .global         matmul_kernel
        .type           matmul_kernel,@function
        .size           matmul_kernel,(.L_x_4 - matmul_kernel)
        .other          matmul_kernel,@"STO_CUDA_ENTRY STV_DEFAULT"
matmul_kernel:
.text.matmul_kernel:
[----:B------:R-:W-:-:S03]  /*0000*/  IMAD.MOV.U32 R1, RZ, RZ, c[0x0][0x28] ;  /* 0x00000a00ff017624 */ /* 0x000fc600078e00ff */
[----:B------:R-:W-:Y:S01]  /*0010*/  IMAD.MOV.U32 R0, RZ, RZ, c[0x0][0x17c] ;  /* 0x00005f00ff007624 */ /* 0x000fe200078e00ff */
[----:B------:R-:W1:Y:S01]  /*0020*/  S2R R5, SR_CTAID.X ;  /* 0x0000000000057919 */ /* 0x000e620000002500 */
[----:B------:R-:W-:-:S03]  /*0030*/  IADD3 R1, R1, -0x37c0, RZ ;  /* 0xffffc84001017810 */ /* 0x000fc60007ffe0ff */
[----:B------:R-:W-:Y:S01]  /*0040*/  IADD3 R0, R0, 0x1ff, RZ ;  /* 0x000001ff00007810 */ /* 0x000fe20007ffe0ff */
[----:B------:R-:W2:Y:S03]  /*0050*/  S2R R13, SR_TID.X ;  /* 0x00000000000d7919 */ /* 0x000ea60000002100 */
[----:B------:R-:W-:-:S04]  /*0060*/  SHF.R.S32.HI R3, RZ, 0x1f, R0 ;  /* 0x0000001fff037819 */ /* 0x000fc80000011400 */
[----:B------:R-:W-:-:S04]  /*0070*/  LEA.HI R3, R3, R0, RZ, 0x9 ;  /* 0x0000000003037211 */ /* 0x000fc800078f48ff */
[----:B------:R-:W-:-:S05]  /*0080*/  SHF.R.S32.HI R3, RZ, 0x9, R3 ;  /* 0x00000009ff037819 */ /* 0x000fca0000011403 */
[----:B------:R-:W-:Y:S01]  /*0090*/  IMAD.SHL.U32 R4, R3, 0x4, RZ ;  /* 0x0000000403047824 */ /* 0x000fe200078e00ff */
[----:B-1----:R-:W-:-:S04]  /*00a0*/  IABS R8, R5 ;  /* 0x0000000500087213 */ /* 0x002fc80000000000 */
[-C--:B------:R-:W-:Y:S02]  /*00b0*/  IABS R7, R4.reuse ;  /* 0x0000000400077213 */ /* 0x080fe40000000000 */
[----:B------:R-:W-:Y:S02]  /*00c0*/  IABS R10, R4 ;  /* 0x00000004000a7213 */ /* 0x000fe40000000000 */
[----:B------:R-:W1:Y:S01]  /*00d0*/  I2F.RP R0, R7 ;  /* 0x0000000700007306 */ /* 0x000e620000209400 */
[----:B--2---:R-:W-:Y:S02]  /*00e0*/  LOP3.LUT R12, R13, 0x7f, RZ, 0xc0, !PT ;  /* 0x0000007f0d0c7812 */ /* 0x004fe400078ec0ff */
[----:B------:R-:W-:-:S04]  /*00f0*/  SHF.R.U32.HI R245, RZ, 0x6, R13 ;  /* 0x00000006fff57819 */ /* 0x000fc8000001160d */
[----:B------:R-:W-:Y:S01]  /*0100*/  SGXT.U32 R245, R245, 0x1 ;  /* 0x00000001f5f5781a */ /* 0x000fe20000000000 */
[----:B-1----:R-:W1:Y:S02]  /*0110*/  MUFU.RCP R0, R0 ;  /* 0x0000000000007308 */ /* 0x002e640000001000 */
[----:B-1----:R-:W-:Y:S01]  /*0120*/  IADD3 R2, R0, 0xffffffe, RZ ;  /* 0x0ffffffe00027810 */ /* 0x002fe20007ffe0ff */
[----:B------:R-:W-:-:S05]  /*0130*/  IMAD.MOV R0, RZ, RZ, -R10 ;  /* 0x000000ffff007224 */ /* 0x000fca00078e0a0a */
[----:B------:R1:W2:Y:S02]  /*0140*/  F2I.FTZ.U32.TRUNC.NTZ R3, R2 ;  /* 0x0000000200037305 */ /* 0x0002a4000021f000 */
[----:B-1----:R-:W-:Y:S02]  /*0150*/  IMAD.MOV.U32 R2, RZ, RZ, RZ ;  /* 0x000000ffff027224 */ /* 0x002fe400078e00ff */
[----:B--2---:R-:W-:-:S04]  /*0160*/  IMAD.MOV R6, RZ, RZ, -R3 ;  /* 0x000000ffff067224 */ /* 0x004fc800078e0a03 */
[----:B------:R-:W-:Y:S02]  /*0170*/  IMAD R9, R6, R7, RZ ;  /* 0x0000000706097224 */ /* 0x000fe400078e02ff */
[----:B------:R-:W-:Y:S02]  /*0180*/  IMAD.MOV.U32 R6, RZ, RZ, R8 ;  /* 0x000000ffff067224 */ /* 0x000fe400078e0008 */
[----:B------:R-:W-:-:S06]  /*0190*/  IMAD.HI.U32 R3, R3, R9, R2 ;  /* 0x0000000903037227 */ /* 0x000fcc00078e0002 */
[----:B------:R-:W-:-:S04]  /*01a0*/  IMAD.HI.U32 R3, R3, R6, RZ ;  /* 0x0000000603037227 */ /* 0x000fc800078e00ff */
[----:B------:R-:W-:-:S05]  /*01b0*/  IMAD R0, R3, R0, R6 ;  /* 0x0000000003007224 */ /* 0x000fca00078e0206 */
[----:B------:R-:W-:-:S13]  /*01c0*/  ISETP.GT.U32.AND P1, PT, R7, R0, PT ;  /* 0x000000000700720c */ /* 0x000fda0003f24070 */
[----:B------:R-:W-:Y:S01]  /*01d0*/  @!P1 IMAD.IADD R0, R0, 0x1, -R7 ;  /* 0x0000000100009824 */ /* 0x000fe200078e0a07 */
[----:B------:R-:W-:Y:S02]  /*01e0*/  @!P1 IADD3 R3, R3, 0x1, RZ ;  /* 0x0000000103039810 */ /* 0x000fe40007ffe0ff */
[----:B------:R-:W-:Y:S02]  /*01f0*/  ISETP.NE.AND P1, PT, R4, RZ, PT ;  /* 0x000000ff0400720c */ /* 0x000fe40003f25270 */
[----:B------:R-:W-:Y:S02]  /*0200*/  ISETP.GE.U32.AND P0, PT, R0, R7, PT ;  /* 0x000000070000720c */ /* 0x000fe40003f06070 */
[----:B------:R-:W-:-:S04]  /*0210*/  LOP3.LUT R0, R5, R4, RZ, 0x3c, !PT ;  /* 0x0000000405007212 */ /* 0x000fc800078e3cff */
[----:B------:R-:W-:Y:S01]  /*0220*/  ISETP.GE.AND P2, PT, R0, RZ, PT ;  /* 0x000000ff0000720c */ /* 0x000fe20003f46270 */
[----:B------:R-:W-:-:S05]  /*0230*/  IMAD.MOV.U32 R0, RZ, RZ, c[0x0][0x178] ;  /* 0x00005e00ff007624 */ /* 0x000fca00078e00ff */
[----:B------:R-:W-:Y:S02]  /*0240*/  IADD3 R0, R0, 0xff, RZ ;  /* 0x000000ff00007810 */ /* 0x000fe40007ffe0ff */
[----:B------:R-:W-:-:S05]  /*0250*/  @P0 IADD3 R3, R3, 0x1, RZ ;  /* 0x0000000103030810 */ /* 0x000fca0007ffe0ff */
[----:B------:R-:W-:Y:S01]  /*0260*/  IMAD.MOV.U32 R2, RZ, RZ, R3 ;  /* 0x000000ffff027224 */ /* 0x000fe200078e0003 */
[----:B------:R-:W-:-:S03]  /*0270*/  SHF.R.S32.HI R3, RZ, 0x1f, R0 ;  /* 0x0000001fff037819 */ /* 0x000fc60000011400 */
[----:B------:R-:W-:Y:S01]  /*0280*/  @!P2 IMAD.MOV R2, RZ, RZ, -R2 ;  /* 0x000000ffff02a224 */ /* 0x000fe200078e0a02 */
[----:B------:R-:W-:Y:S02]  /*0290*/  @!P1 LOP3.LUT R2, RZ, R4, RZ, 0x33, !PT ;  /* 0x00000004ff029212 */ /* 0x000fe400078e33ff */
[----:B------:R-:W-:-:S03]  /*02a0*/  LEA.HI R3, R3, R0, RZ, 0x8 ;  /* 0x0000000003037211 */ /* 0x000fc600078f40ff */
[----:B------:R-:W-:Y:S02]  /*02b0*/  IMAD.SHL.U32 R8, R2, 0x4, RZ ;  /* 0x0000000402087824 */ /* 0x000fe400078e00ff */
[----:B------:R-:W-:-:S03]  /*02c0*/  IMAD.MOV R2, RZ, RZ, -R2 ;  /* 0x000000ffff027224 */ /* 0x000fc600078e0a02 */
[----:B------:R-:W-:Y:S01]  /*02d0*/  LEA.HI.SX32 R3, R3, -R8, 0x18 ;  /* 0x8000000803037211 */ /* 0x000fe200078fc2ff */
[----:B------:R-:W-:-:S03]  /*02e0*/  IMAD R10, R4, R2, R5 ;  /* 0x00000002040a7224 */ /* 0x000fc600078e0205 */
[----:B------:R-:W-:Y:S02]  /*02f0*/  IMNMX R11, R3, 0x4, PT ;  /* 0x00000004030b7817 */ /* 0x000fe40003800200 */
[----:B------:R-:W-:Y:S02]  /*0300*/  IABS R9, R10 ;  /* 0x0000000a00097213 */ /* 0x000fe40000000000 */
[-C--:B------:R-:W-:Y:S02]  /*0310*/  IABS R7, R11.reuse ;  /* 0x0000000b00077213 */ /* 0x080fe40000000000 */
[----:B------:R-:W-:Y:S02]  /*0320*/  IABS R4, R11 ;  /* 0x0000000b00047213 */ /* 0x000fe40000000000 */
[----:B------:R-:W1:Y:S08]  /*0330*/  I2F.RP R0, R7 ;  /* 0x0000000700007306 */ /* 0x000e700000209400 */
[----:B-1----:R-:W1:Y:S02]  /*0340*/  MUFU.RCP R0, R0 ;  /* 0x0000000000007308 */ /* 0x002e640000001000 */
[----:B-1----:R-:W-:Y:S01]  /*0350*/  IADD3 R3, R0, 0xffffffe, RZ ;  /* 0x0ffffffe00037810 */ /* 0x002fe20007ffe0ff */
[----:B------:R-:W-:-:S05]  /*0360*/  IMAD.MOV R0, RZ, RZ, -R4 ;  /* 0x000000ffff007224 */ /* 0x000fca00078e0a04 */
[----:B------:R-:W1:Y:S02]  /*0370*/  F2I.FTZ.U32.TRUNC.NTZ R3, R3 ;  /* 0x0000000300037305 */ /* 0x000e64000021f000 */
[----:B-1----:R-:W-:-:S05]  /*0380*/  IMAD.MOV R6, RZ, RZ, -R3 ;  /* 0x000000ffff067224 */ /* 0x002fca00078e0a03 */
[----:B------:R-:W-:Y:S02]  /*0390*/  MOV R2, R6 ;  /* 0x0000000600027202 */ /* 0x000fe40000000f00 */
[----:B------:R-:W-:-:S03]  /*03a0*/  IABS R6, c[0x0][0x178] ;  /* 0x00005e0000067a13 */ /* 0x000fc60000000000 */
[----:B------:R-:W-:Y:S01]  /*03b0*/  IMAD R5, R2, R7, RZ ;  /* 0x0000000702057224 */ /* 0x000fe200078e02ff */
[----:B------:R-:W1:Y:S01]  /*03c0*/  I2F.RP R4, R6 ;  /* 0x0000000600047306 */ /* 0x000e620000209400 */
[----:B------:R-:W-:-:S04]  /*03d0*/  IMAD.MOV.U32 R2, RZ, RZ, RZ ;  /* 0x000000ffff027224 */ /* 0x000fc800078e00ff */
[----:B------:R-:W-:Y:S01]  /*03e0*/  IMAD.HI.U32 R2, R3, R5, R2 ;  /* 0x0000000503027227 */ /* 0x000fe200078e0002 */
[----:B------:R-:W-:Y:S02]  /*03f0*/  IABS R5, c[0x0][0x17c] ;  /* 0x00005f0000057a13 */ /* 0x000fe40000000000 */
[----:B------:R-:W-:-:S03]  /*0400*/  LOP3.LUT R3, R10, R11, RZ, 0x3c, !PT ;  /* 0x0000000b0a037212 */ /* 0x000fc600078e3cff */
[----:B------:R-:W-:Y:S01]  /*0410*/  IMAD.HI.U32 R2, R2, R9, RZ ;  /* 0x0000000902027227 */ /* 0x000fe200078e00ff */
[----:B------:R-:W-:-:S03]  /*0420*/  ISETP.GE.AND P2, PT, R3, RZ, PT ;  /* 0x000000ff0300720c */ /* 0x000fc60003f46270 */
[----:B------:R-:W-:Y:S01]  /*0430*/  IMAD R0, R2, R0, R9 ;  /* 0x0000000002007224 */ /* 0x000fe200078e0209 */
[----:B-1----:R-:W1:Y:S04]  /*0440*/  MUFU.RCP R4, R4 ;  /* 0x0000000400047308 */ /* 0x002e680000001000 */
[----:B------:R-:W-:Y:S02]  /*0450*/  ISETP.GT.U32.AND P1, PT, R7, R0, PT ;  /* 0x000000000700720c */ /* 0x000fe40003f24070 */
[----:B-1----:R-:W-:-:S11]  /*0460*/  IADD3 R3, R4, 0xffffffe, RZ ;  /* 0x0ffffffe04037810 */ /* 0x002fd60007ffe0ff */
[----:B------:R-:W-:Y:S01]  /*0470*/  @!P1 IMAD.IADD R0, R0, 0x1, -R7 ;  /* 0x0000000100009824 */ /* 0x000fe200078e0a07 */
[----:B------:R-:W-:Y:S02]  /*0480*/  @!P1 IADD3 R2, R2, 0x1, RZ ;  /* 0x0000000102029810 */ /* 0x000fe40007ffe0ff */
[----:B------:R-:W-:Y:S02]  /*0490*/  ISETP.NE.AND P1, PT, R11, RZ, PT ;  /* 0x000000ff0b00720c */ /* 0x000fe40003f25270 */
[----:B------:R-:W-:Y:S01]  /*04a0*/  ISETP.GE.U32.AND P0, PT, R0, R7, PT ;  /* 0x000000070000720c */ /* 0x000fe20003f06070 */
[----:B------:R-:W-:Y:S01]  /*04b0*/  IMAD.MOV.U32 R0, RZ, RZ, R5 ;  /* 0x000000ffff007224 */ /* 0x000fe200078e0005 */
[----:B------:R-:W1:Y:S08]  /*04c0*/  F2I.FTZ.U32.TRUNC.NTZ R3, R3 ;  /* 0x0000000300037305 */ /* 0x000e70000021f000 */
[----:B------:R-:W2:Y:S03]  /*04d0*/  I2F.RP R5, R0 ;  /* 0x0000000000057306 */ /* 0x000ea60000209400 */
[----:B------:R-:W-:-:S05]  /*04e0*/  @P0 IADD3 R2, R2, 0x1, RZ ;  /* 0x0000000102020810 */ /* 0x000fca0007ffe0ff */
[----:B------:R-:W-:Y:S02]  /*04f0*/  IMAD.MOV.U32 R9, RZ, RZ, R2 ;  /* 0x000000ffff097224 */ /* 0x000fe400078e0002 */
[----:B-1----:R-:W-:Y:S02]  /*0500*/  IMAD.MOV R7, RZ, RZ, -R3 ;  /* 0x000000ffff077224 */ /* 0x002fe400078e0a03 */
[----:B------:R-:W-:Y:S01]  /*0510*/  @!P2 IMAD.MOV R9, RZ, RZ, -R9 ;  /* 0x000000ffff09a224 */ /* 0x000fe200078e0a09 */
[----:B------:R-:W-:Y:S01]  /*0520*/  @!P1 LOP3.LUT R9, RZ, R11, RZ, 0x33, !PT ;  /* 0x0000000bff099212 */ /* 0x000fe200078e33ff */
[----:B--2---:R-:W1:Y:S04]  /*0530*/  MUFU.RCP R5, R5 ;  /* 0x0000000500057308 */ /* 0x004e680000001000 */
[----:B------:R-:W-:-:S04]  /*0540*/  IMAD.MOV R2, RZ, RZ, -R9 ;  /* 0x000000ffff027224 */ /* 0x000fc800078e0a09 */
[----:B------:R-:W-:-:S04]  /*0550*/  IMAD R2, R11, R2, R10 ;  /* 0x000000020b027224 */ /* 0x000fc800078e020a */
[----:B------:R-:W-:Y:S01]  /*0560*/  IMAD.IADD R2, R8, 0x1, R2 ;  /* 0x0000000108027824 */ /* 0x000fe200078e0202 */
[----:B------:R-:W-:-:S03]  /*0570*/  SHF.L.U32 R8, R9, 0x9, RZ ;  /* 0x0000000909087819 */ /* 0x000fc600000006ff */
[----:B------:R-:W-:Y:S01]  /*0580*/  IMAD R12, R2, 0x100, R12 ;  /* 0x00000100020c7824 */ /* 0x000fe200078e020c */
[----:B------:R-:W-:Y:S01]  /*0590*/  LOP3.LUT R245, R8, R245, RZ, 0xfc, !PT ;  /* 0x000000f508f57212 */ /* 0x000fe200078efcff */
[----:B------:R-:W-:Y:S01]  /*05a0*/  IMAD.MOV.U32 R2, RZ, RZ, RZ ;  /* 0x000000ffff027224 */ /* 0x000fe200078e00ff */
[----:B-1----:R-:W-:Y:S01]  /*05b0*/  IADD3 R246, R5, 0xffffffe, RZ ;  /* 0x0ffffffe05f67810 */ /* 0x002fe20007ffe0ff */
[----:B------:R-:W-:Y:S01]  /*05c0*/  IMAD R5, R7, R6, RZ ;  /* 0x0000000607057224 */ /* 0x000fe200078e02ff */
[----:B------:R-:W-:Y:S01]  /*05d0*/  IABS R4, R12 ;  /* 0x0000000c00047213 */ /* 0x000fe20000000000 */
[----:B------:R1:W-:Y:S01]  /*05e0*/  STL [R1+0x1920], R12 ;  /* 0x0019200c01007387 */ /* 0x0003e20000100800 */
[----:B------:R-:W-:Y:S01]  /*05f0*/  IADD3 R10, R12, 0x80, RZ ;  /* 0x000000800c0a7810 */ /* 0x000fe20007ffe0ff */
[----:B------:R-:W-:Y:S01]  /*0600*/  IMAD.HI.U32 R2, R3, R5, R2 ;  /* 0x0000000503027227 */ /* 0x000fe200078e0002 */
[----:B------:R-:W2:Y:S01]  /*0610*/  F2I.FTZ.U32.TRUNC.NTZ R247, R246 ;  /* 0x000000f600f77305 */ /* 0x000ea2000021f000 */
[----:B------:R-:W-:-:S02]  /*0620*/  LOP3.LUT R9, R245, 0x1fe, RZ, 0xfc, !PT ;  /* 0x000001fef5097812 */ /* 0x000fc400078efcff */
[----:B------:R-:W-:Y:S01]  /*0630*/  IMAD.MOV.U32 R5, RZ, RZ, R4 ;  /* 0x000000ffff057224 */ /* 0x000fe200078e0004 */
[----:B------:R-:W-:Y:S01]  /*0640*/  IABS R7, R10 ;  /* 0x0000000a00077213 */ /* 0x000fe20000000000 */
[----:B------:R-:W-:Y:S01]  /*0650*/  STL [R1+0x1924], R10 ;  /* 0x0019240a01007387 */ /* 0x000fe20000100800 */
[----:B------:R-:W-:Y:S01]  /*0660*/  IABS R13, R9 ;  /* 0x00000009000d7213 */ /* 0x000fe20000000000 */
[----:B------:R-:W-:Y:S01]  /*0670*/  IMAD.HI.U32 R3, R2, R5, RZ ;  /* 0x0000000502037227 */ /* 0x000fe200078e00ff */
[----:B------:R-:W-:Y:S01]  /*0680*/  ISETP.GE.AND P1, PT, R9, RZ, PT ;  /* 0x000000ff0900720c */ /* 0x000fe20003f26270 */
[----:B------:R3:W-:Y:S01]  /*0690*/  STL [R1+0x82c], R8 ;  /* 0x00082c0801007387 */ /* 0x0007e20000100800 */
[----:B------:R-:W-:Y:S01]  /*06a0*/  ISETP.GE.AND P4, PT, R12, RZ, PT ;  /* 0x000000ff0c00720c */ /* 0x000fe20003f86270 */
[----:B------:R-:W-:Y:S01]  /*06b0*/  IMAD.MOV R4, RZ, RZ, -R3 ;  /* 0x000000ffff047224 */ /* 0x000fe200078e0a03 */
[C---:B-1----:R-:W-:Y:S01]  /*06c0*/  LOP3.LUT R12, R245.reuse, 0xc, RZ, 0xfc, !PT ;  /* 0x0000000cf50c7812 */ /* 0x042fe200078efcff */
[----:B------:R-:W-:Y:S01]  /*06d0*/  IMAD.HI.U32 R3, R2, R7, RZ ;  /* 0x0000000702037227 */ /* 0x000fe200078e00ff */
[----:B------:R-:W-:-:S02]  /*06e0*/  LOP3.LUT R14, R245, 0xe, RZ, 0xfc, !PT ;  /* 0x0000000ef50e7812 */ /* 0x000fc400078efcff */
[----:B------:R-:W-:Y:S01]  /*06f0*/  LOP3.LUT R16, R245, 0x10, RZ, 0xfc, !PT ;  /* 0x00000010f5107812 */ /* 0x000fe200078efcff */
[C---:B------:R-:W-:Y:S01]  /*0700*/  IMAD R2, R6.reuse, R4, R5 ;  /* 0x0000000406027224 */ /* 0x040fe200078e0205 */
[----:B------:R-:W-:Y:S01]  /*0710*/  IABS R4, R245 ;  /* 0x000000f500047213 */ /* 0x000fe20000000000 */
[----:B--2---:R-:W-:Y:S01]  /*0720*/  IMAD.MOV R11, RZ, RZ, -R247 ;  /* 0x000000ffff0b7224 */ /* 0x004fe200078e0af7 */
[----:B------:R-:W-:Y:S01]  /*0730*/  IABS R251, R14 ;  /* 0x0000000e00fb7213 */ /* 0x000fe20000000000 */
[----:B------:R-:W-:Y:S01]  /*0740*/  IMAD.MOV R3, RZ, RZ, -R3 ;  /* 0x000000ffff037224 */ /* 0x000fe200078e0a03 */
[C---:B------:R-:W-:Y:S01]  /*0750*/  ISETP.GT.U32.AND P0, PT, R6.reuse, R2, PT ;  /* 0x000000020600720c */ /* 0x040fe20003f04070 */
[----:B------:R-:W-:Y:S01]  /*0760*/  IMAD R5, R11, R0, RZ ;  /* 0x000000000b057224 */ /* 0x000fe200078e02ff */
[C---:B------:R-:W-:Y:S01]  /*0770*/  LOP3.LUT R20, R245.reuse, 0x26, RZ, 0xfc, !PT ;  /* 0x00000026f5147812 */ /* 0x040fe200078efcff */
[----:B------:R-:W-:Y:S01]  /*0780*/  IMAD.MOV.U32 R246, RZ, RZ, RZ ;  /* 0x000000fffff67224 */ /* 0x000fe200078e00ff */
[----:B------:R-:W-:Y:S01]  /*0790*/  LOP3.LUT R21, R245, 0x28, RZ, 0xfc, !PT ;  /* 0x00000028f5157812 */ /* 0x000fe200078efcff */
[----:B------:R-:W-:Y:S01]  /*07a0*/  IMAD R3, R6, R3, R7 ;  /* 0x0000000306037224 */ /* 0x000fe200078e0207 */
[----:B------:R-:W-:Y:S01]  /*07b0*/  IABS R19, R20 ;  /* 0x0000001400137213 */ /* 0x000fe20000000000 */
[----:B------:R-:W-:Y:S01]  /*07c0*/  IMAD.HI.U32 R246, R247, R5, R246 ;  /* 0x00000005f7f67227 */ /* 0x000fe200078e00f6 */
[----:B------:R-:W-:-:S02]  /*07d0*/  LOP3.LUT R22, R245, 0x2a, RZ, 0xfc, !PT ;  /* 0x0000002af5167812 */ /* 0x000fc400078efcff */
[----:B------:R-:W-:Y:S01]  /*07e0*/  ISETP.GT.U32.AND P2, PT, R6, R3, PT ;  /* 0x000000030600720c */ /* 0x000fe20003f44070 */
[----:B------:R-:W-:Y:S01]  /*07f0*/  IMAD.MOV.U32 R7, RZ, RZ, R4 ;  /* 0x000000ffff077224 */ /* 0x000fe200078e0004 */
[C---:B------:R-:W-:Y:S01]  /*0800*/  LOP3.LUT R24, R245.reuse, 0x2c, RZ, 0xfc, !PT ;  /* 0x0000002cf5187812 */ /* 0x040fe200078efcff */
[----:B------:R-:W-:Y:S01]  /*0810*/  @!P0 IMAD.IADD R2, R2, 0x1, -R6 ;  /* 0x0000000102028824 */ /* 0x000fe200078e0a06 */
[C---:B------:R-:W-:Y:S01]  /*0820*/  LOP3.LUT R26, R245.reuse, 0x2e, RZ, 0xfc, !PT ;  /* 0x0000002ef51a7812 */ /* 0x040fe200078efcff */
[----:B------:R-:W-:Y:S01]  /*0830*/  IMAD.HI.U32 R4, R246, R7, RZ ;  /* 0x00000007f6047227 */ /* 0x000fe200078e00ff */
[C---:B------:R-:W-:Y:S02]  /*0840*/  LOP3.LUT R28, R245.reuse, 0x32, RZ, 0xfc, !PT ;  /* 0x00000032f51c7812 */ /* 0x040fe400078efcff */
[----:B------:R-:W-:Y:S01]  /*0850*/  ISETP.GT.U32.AND P5, PT, R6, R2, PT ;  /* 0x000000020600720c */ /* 0x000fe20003fa4070 */
[----:B------:R-:W-:Y:S01]  /*0860*/  IMAD.HI.U32 R5, R246, R13, RZ ;  /* 0x0000000df6057227 */ /* 0x000fe200078e00ff */
[----:B------:R-:W-:-:S02]  /*0870*/  LOP3.LUT R27, R245, 0x30, RZ, 0xfc, !PT ;  /* 0x00000030f51b7812 */ /* 0x000fc400078efcff */
[----:B------:R-:W-:Y:S01]  /*0880*/  IABS R25, R28 ;  /* 0x0000001c00197213 */ /* 0x000fe20000000000 */
[----:B------:R-:W-:Y:S01]  /*0890*/  IMAD.MOV R4, RZ, RZ, -R4 ;  /* 0x000000ffff047224 */ /* 0x000fe200078e0a04 */
[----:B------:R-:W-:Y:S01]  /*08a0*/  IABS R23, R27 ;  /* 0x0000001b00177213 */ /* 0x000fe20000000000 */
[----:B---3--:R-:W-:Y:S01]  /*08b0*/  IMAD.MOV R8, RZ, RZ, -R5 ;  /* 0x000000ffff087224 */ /* 0x008fe200078e0a05 */
[C---:B------:R-:W-:Y:S01]  /*08c0*/  LOP3.LUT R29, R245.reuse, 0x36, RZ, 0xfc, !PT ;  /* 0x00000036f51d7812 */ /* 0x040fe200078efcff */
[----:B------:R-:W-:Y:S01]  /*08d0*/  IMAD R5, R0, R4, R7 ;  /* 0x0000000400057224 */ /* 0x000fe200078e0207 */
[----:B------:R-:W-:Y:S01]  /*08e0*/  LOP3.LUT R7, R245, 0x4, RZ, 0xfc, !PT ;  /* 0x00000004f5077812 */ /* 0x000fe200078efcff */
[--C-:B------:R-:W-:Y:S01]  /*08f0*/  @!P2 IMAD.IADD R3, R3, 0x1, -R6.reuse ;  /* 0x000000010303a824 */ /* 0x100fe200078e0a06 */
[C---:B------:R-:W-:Y:S01]  /*0900*/  LOP3.LUT R4, R245.reuse, 0x2, RZ, 0xfc, !PT ;  /* 0x00000002f5047812 */ /* 0x040fe200078efcff */
[----:B------:R-:W-:Y:S01]  /*0910*/  @!P5 IMAD.IADD R2, R2, 0x1, -R6 ;  /* 0x000000010202d824 */ /* 0x000fe200078e0a06 */
[C---:B------:R-:W-:Y:S01]  /*0920*/  ISETP.GT.U32.AND P5, PT, R0.reuse, R5, PT ;  /* 0x000000050000720c */ /* 0x040fe20003fa4070 */
[----:B------:R-:W-:Y:S01]  /*0930*/  IMAD R13, R0, R8, R13 ;  /* 0x00000008000d7224 */ /* 0x000fe200078e020d */
[----:B------:R-:W-:Y:S01]  /*0940*/  ISETP.GT.U32.AND P3, PT, R6, R3, PT ;  /* 0x000000030600720c */ /* 0x000fe20003f64070 */
[----:B------:R-:W-:Y:S01]  /*0950*/  @!P4 IMAD.MOV R2, RZ, RZ, -R2 ;  /* 0x000000ffff02c224 */ /* 0x000fe200078e0a02 */
[----:B------:R-:W-:-:S02]  /*0960*/  LOP3.LUT R8, R245, 0x6, RZ, 0xfc, !PT ;  /* 0x00000006f5087812 */ /* 0x000fc400078efcff */
[----:B------:R-:W-:Y:S02]  /*0970*/  ISETP.GT.U32.AND P6, PT, R0, R13, PT ;  /* 0x0000000d0000720c */ /* 0x000fe40003fc4070 */
[----:B------:R-:W-:Y:S02]  /*0980*/  IABS R11, R7 ;  /* 0x00000007000b7213 */ /* 0x000fe40000000000 */
[----:B------:R-:W-:Y:S02]  /*0990*/  IABS R9, R4 ;  /* 0x0000000400097213 */ /* 0x000fe40000000000 */
[----:B------:R-:W-:Y:S01]  /*09a0*/  IABS R15, R8 ;  /* 0x00000008000f7213 */ /* 0x000fe20000000000 */
[----:B------:R-:W-:Y:S01]  /*09b0*/  @!P5 IMAD.IADD R5, R5, 0x1, -R0 ;  /* 0x000000010505d824 */ /* 0x000fe200078e0a00 */
[----:B------:R-:W-:Y:S01]  /*09c0*/  ISETP.GE.AND P2, PT, R4, RZ, PT ;  /* 0x000000ff0400720c */ /* 0x000fe20003f46270 */
[----:B------:R-:W-:Y:S01]  /*09d0*/  @!P3 IMAD.IADD R3, R3, 0x1, -R6 ;  /* 0x000000010303b824 */ /* 0x000fe200078e0a06 */
[----:B------:R-:W-:Y:S01]  /*09e0*/  ISETP.GE.AND P0, PT, R7, RZ, PT ;  /* 0x000000ff0700720c */ /* 0x000fe20003f06270 */
[----:B------:R-:W-:Y:S01]  /*09f0*/  IMAD.HI.U32 R6, R246, R11, RZ ;  /* 0x0000000bf6067227 */ /* 0x000fe200078e00ff */
[----:B------:R-:W-:-:S02]  /*0a00*/  ISETP.GT.U32.AND P5, PT, R0, R5, PT ;  /* 0x000000050000720c */ /* 0x000fc40003fa4070 */
[----:B------:R-:W-:Y:S01]  /*0a10*/  ISETP.GE.AND P3, PT, R10, RZ, PT ;  /* 0x000000ff0a00720c */ /* 0x000fe20003f66270 */
[----:B------:R-:W-:Y:S01]  /*0a20*/  IMAD.HI.U32 R4, R246, R9, RZ ;  /* 0x00000009f6047227 */ /* 0x000fe200078e00ff */
[----:B------:R-:W-:Y:S02]  /*0a30*/  IADD3 R6, -R6, RZ, RZ ;  /* 0x000000ff06067210 */ /* 0x000fe40007ffe1ff */
[----:B------:R-:W-:Y:S01]  /*0a40*/  LOP3.LUT R30, R245, 0x42, RZ, 0xfc, !PT ;  /* 0x00000042f51e7812 */ /* 0x000fe200078efcff */
[----:B------:R-:W-:Y:S01]  /*0a50*/  @!P6 IMAD.IADD R13, R13, 0x1, -R0 ;  /* 0x000000010d0de824 */ /* 0x000fe200078e0a00 */
[----:B------:R-:W-:Y:S01]  /*0a60*/  ISETP.GE.AND P6, PT, R8, RZ, PT ;  /* 0x000000ff0800720c */ /* 0x000fe20003fc6270 */
[----:B------:R-:W-:Y:S01]  /*0a70*/  IMAD.HI.U32 R7, R246, R15, RZ ;  /* 0x0000000ff6077227 */ /* 0x000fe200078e00ff */
[----:B------:R-:W-:Y:S02]  /*0a80*/  IABS R33, R30 ;  /* 0x0000001e00217213 */ /* 0x000fe40000000000 */
[C---:B------:R-:W-:Y:S01]  /*0a90*/  ISETP.GT.U32.AND P4, PT, R0.reuse, R13, PT ;  /* 0x0000000d0000720c */ /* 0x040fe20003f84070 */
[----:B------:R-:W-:Y:S01]  /*0aa0*/  IMAD.MOV R8, RZ, RZ, -R4 ;  /* 0x000000ffff087224 */ /* 0x000fe200078e0a04 */
[C---:B------:R-:W-:Y:S01]  /*0ab0*/  LOP3.LUT R36, R245.reuse, 0x46, RZ, 0xfc, !PT ;  /* 0x00000046f5247812 */ /* 0x040fe200078efcff */
[----:B------:R-:W-:Y:S01]  /*0ac0*/  IMAD.MOV R10, RZ, RZ, -R7 ;  /* 0x000000ffff0a7224 */ /* 0x000fe200078e0a07 */
[C---:B------:R-:W-:Y:S01]  /*0ad0*/  LOP3.LUT R40, R245.reuse, 0x4a, RZ, 0xfc, !PT ;  /* 0x0000004af5287812 */ /* 0x040fe200078efcff */
[C---:B------:R-:W-:Y:S01]  /*0ae0*/  IMAD R7, R0.reuse, R8, R9 ;  /* 0x0000000800077224 */ /* 0x040fe200078e0209 */
[----:B------:R-:W-:Y:S01]  /*0af0*/  LOP3.LUT R8, R245, 0x8, RZ, 0xfc, !PT ;  /* 0x00000008f5087812 */ /* 0x000fe200078efcff */
[C---:B------:R-:W-:Y:S01]  /*0b00*/  IMAD R9, R0.reuse, R6, R11 ;  /* 0x0000000600097224 */ /* 0x040fe200078e020b */
[----:B------:R-:W-:Y:S01]  /*0b10*/  IABS R35, R36 ;  /* 0x0000002400237213 */ /* 0x000fe20000000000 */
[----:B------:R-:W-:Y:S01]  /*0b20*/  IMAD.MOV.U32 R4, RZ, RZ, R3 ;  /* 0x000000ffff047224 */ /* 0x000fe200078e0003 */
[----:B------:R-:W-:Y:S01]  /*0b30*/  LOP3.LUT R3, RZ, c[0x0][0x178], RZ, 0x33, !PT ;  /* 0x00005e00ff037a12 */ /* 0x000fe200078e33ff */
[----:B------:R-:W-:Y:S01]  /*0b40*/  @!P5 IMAD.IADD R5, R5, 0x1, -R0 ;  /* 0x000000010505d824 */ /* 0x000fe200078e0a00 */
[C---:B------:R-:W-:Y:S01]  /*0b50*/  ISETP.GT.U32.AND P5, PT, R0.reuse, R9, PT ;  /* 0x000000090000720c */ /* 0x040fe20003fa4070 */
[----:B------:R-:W-:Y:S01]  /*0b60*/  @!P3 IMAD.MOV R4, RZ, RZ, -R4 ;  /* 0x000000ffff04b224 */ /* 0x000fe200078e0a04 */
[----:B------:R-:W-:Y:S01]  /*0b70*/  ISETP.NE.AND P3, PT, RZ, c[0x0][0x178], PT ;  /* 0x00005e00ff007a0c */ /* 0x000fe20003f65270 */
[----:B------:R-:W-:Y:S01]  /*0b80*/  IMAD R11, R0, R10, R15 ;  /* 0x0000000a000b7224 */ /* 0x000fe200078e020f */
[----:B------:R-:W-:Y:S01]  /*0b90*/  LOP3.LUT R10, R245, 0xa, RZ, 0xfc, !PT ;  /* 0x0000000af50a7812 */ /* 0x000fe200078efcff */
[----:B------:R-:W-:Y:S01]  /*0ba0*/  @!P4 IMAD.IADD R13, R13, 0x1, -R0 ;  /* 0x000000010d0dc824 */ /* 0x000fe200078e0a00 */
[----:B------:R-:W-:-:S02]  /*0bb0*/  SEL R6, R3, R2, !P3 ;  /* 0x0000000203067207 */ /* 0x000fc40005800000 */
[----:B------:R-:W-:Y:S02]  /*0bc0*/  SEL R2, R3, R4, !P3 ;  /* 0x0000000403027207 */ /* 0x000fe40005800000 */
[C---:B------:R-:W-:Y:S01]  /*0bd0*/  ISETP.GT.U32.AND P3, PT, R0.reuse, R7, PT ;  /* 0x000000070000720c */ /* 0x040fe20003f64070 */
[----:B------:R1:W-:Y:S01]  /*0be0*/  STL [R1+0x38], R6 ;  /* 0x0000380601007387 */ /* 0x0003e20000100800 */
[----:B------:R-:W-:Y:S01]  /*0bf0*/  ISETP.GE.AND P4, PT, R245, RZ, PT ;  /* 0x000000fff500720c */ /* 0x000fe20003f86270 */
[----:B------:R-:W-:Y:S01]  /*0c00*/  @!P5 IMAD.IADD R9, R9, 0x1, -R0 ;  /* 0x000000010909d824 */ /* 0x000fe200078e0a00 */
[----:B------:R-:W-:Y:S01]  /*0c10*/  IABS R17, R10 ;  /* 0x0000000a00117213 */ /* 0x000fe20000000000 */
[----:B------:R2:W-:Y:S01]  /*0c20*/  STL [R1+0x3c], R2 ;  /* 0x00003c0201007387 */ /* 0x0005e20000100800 */
[----:B------:R-:W-:Y:S02]  /*0c30*/  IABS R15, R8 ;  /* 0x00000008000f7213 */ /* 0x000fe40000000000 */
[----:B------:R-:W-:Y:S01]  /*0c40*/  ISETP.GT.U32.AND P5, PT, R0, R9, PT ;  /* 0x000000090000720c */ /* 0x000fe20003fa4070 */
[----:B------:R-:W-:Y:S01]  /*0c50*/  IMAD.HI.U32 R3, R246, R17, RZ ;  /* 0x00000011f6037227 */ /* 0x000fe200078e00ff */
[----:B------:R-:W-:-:S02]  /*0c60*/  IABS R4, R12 ;  /* 0x0000000c00047213 */ /* 0x000fc40000000000 */
[----:B------:R-:W-:Y:S01]  /*0c70*/  IABS R39, R40 ;  /* 0x0000002800277213 */ /* 0x000fe20000000000 */
[----:B-1----:R-:W-:Y:S01]  /*0c80*/  IMAD.MOV.U32 R6, RZ, RZ, R5 ;  /* 0x000000ffff067224 */ /* 0x002fe200078e0005 */
[----:B------:R-:W-:Y:S01]  /*0c90*/  LOP3.LUT R38, R245, 0x48, RZ, 0xfc, !PT ;  /* 0x00000048f5267812 */ /* 0x000fe200078efcff */
[----:B------:R-:W-:Y:S01]  /*0ca0*/  @!P3 IMAD.IADD R7, R7, 0x1, -R0 ;  /* 0x000000010707b824 */ /* 0x000fe200078e0a00 */
[C---:B------:R-:W-:Y:S01]  /*0cb0*/  LOP3.LUT R42, R245.reuse, 0x4c, RZ, 0xfc, !PT ;  /* 0x0000004cf52a7812 */ /* 0x040fe200078efcff */
[----:B------:R-:W-:Y:S01]  /*0cc0*/  IMAD.MOV R5, RZ, RZ, -R3 ;  /* 0x000000ffff057224 */ /* 0x000fe200078e0a03 */
[----:B------:R-:W-:Y:S01]  /*0cd0*/  IABS R37, R38 ;  /* 0x0000002600257213 */ /* 0x000fe20000000000 */
[----:B------:R-:W-:Y:S01]  /*0ce0*/  @!P4 IMAD.MOV R6, RZ, RZ, -R6 ;  /* 0x000000ffff06c224 */ /* 0x000fe200078e0a06 */
[C---:B------:R-:W-:Y:S01]  /*0cf0*/  ISETP.GT.U32.AND P4, PT, R0.reuse, R11, PT ;  /* 0x0000000b0000720c */ /* 0x040fe20003f84070 */
[C---:B------:R-:W-:Y:S01]  /*0d00*/  IMAD R5, R0.reuse, R5, R17 ;  /* 0x0000000500057224 */ /* 0x040fe200078e0211 */
[----:B------:R-:W-:Y:S01]  /*0d10*/  ISETP.GT.U32.AND P3, PT, R0, R7, PT ;  /* 0x000000070000720c */ /* 0x000fe20003f64070 */
[----:B--2---:R-:W-:Y:S01]  /*0d20*/  IMAD.HI.U32 R2, R246, R15, RZ ;  /* 0x0000000ff6027227 */ /* 0x004fe200078e00ff */
[----:B------:R1:W-:Y:S01]  /*0d30*/  STL [R1+0x14], R6 ;  /* 0x0000140601007387 */ /* 0x0003e20000100800 */
[----:B------:R-:W-:-:S02]  /*0d40*/  LOP3.LUT R43, R245, 0x4e, RZ, 0xfc, !PT ;  /* 0x0000004ef52b7812 */ /* 0x000fc400078efcff */
[----:B------:R-:W-:Y:S01]  /*0d50*/  @!P5 IMAD.IADD R9, R9, 0x1, -R0 ;  /* 0x000000010909d824 */ /* 0x000fe200078e0a00 */
[C---:B------:R-:W-:Y:S01]  /*0d60*/  ISETP.GT.U32.AND P5, PT, R0.reuse, R5, PT ;  /* 0x000000050000720c */ /* 0x040fe20003fa4070 */
[----:B------:R-:W-:Y:S01]  /*0d70*/  IMAD.MOV R2, RZ, RZ, -R2 ;  /* 0x000000ffff027224 */ /* 0x000fe200078e0a02 */
[C---:B------:R-:W-:Y:S02]  /*0d80*/  LOP3.LUT R44, R245.reuse, 0x50, RZ, 0xfc, !PT ;  /* 0x00000050f52c7812 */ /* 0x040fe400078efcff */
[----:B------:R-:W-:Y:S01]  /*0d90*/  LOP3.LUT R45, R245, 0x52, RZ, 0xfc, !PT ;  /* 0x00000052f52d7812 */ /* 0x000fe200078efcff */
[----:B------:R-:W-:Y:S01]  /*0da0*/  IMAD R3, R0, R2, R15 ;  /* 0x0000000200037224 */ /* 0x000fe200078e020f */
[----:B------:R-:W-:Y:S01]  /*0db0*/  @!P4 IADD3 R11, R11, -R0, RZ ;  /* 0x800000000b0bc210 */ /* 0x000fe20007ffe0ff */
[----:B------:R-:W-:Y:S01]  /*0dc0*/  IMAD.MOV.U32 R2, RZ, RZ, R13 ;  /* 0x000000ffff027224 */ /* 0x000fe200078e000d */
[----:B------:R-:W-:Y:S01]  /*0dd0*/  IABS R13, R16 ;  /* 0x00000010000d7213 */ /* 0x000fe20000000000 */
[----:B------:R-:W-:Y:S01]  /*0de0*/  IMAD.MOV.U32 R15, RZ, RZ, R4 ;  /* 0x000000ffff0f7224 */ /* 0x000fe200078e0004 */
[----:B------:R-:W-:Y:S01]  /*0df0*/  ISETP.GE.AND P4, PT, R8, RZ, PT ;  /* 0x000000ff0800720c */ /* 0x000fe20003f86270 */
[----:B------:R-:W-:Y:S01]  /*0e00*/  @!P3 IMAD.IADD R7, R7, 0x1, -R0 ;  /* 0x000000010707b824 */ /* 0x000fe200078e0a00 */
[C---:B------:R-:W-:Y:S01]  /*0e10*/  ISETP.GT.U32.AND P3, PT, R0.reuse, R3, PT ;  /* 0x000000030000720c */ /* 0x040fe20003f64070 */
[----:B------:R-:W-:Y:S01]  /*0e20*/  @!P1 IMAD.MOV R2, RZ, RZ, -R2 ;  /* 0x000000ffff029224 */ /* 0x000fe200078e0a02 */
[----:B------:R-:W-:Y:S01]  /*0e30*/  ISETP.GT.U32.AND P1, PT, R0, R11, PT ;  /* 0x0000000b0000720c */ /* 0x000fe20003f24070 */
[----:B------:R-:W-:Y:S01]  /*0e40*/  IMAD.HI.U32 R4, R246, R15, RZ ;  /* 0x0000000ff6047227 */ /* 0x000fe200078e00ff */
[----:B------:R-:W-:-:S02]  /*0e50*/  IABS R41, R45 ;  /* 0x0000002d00297213 */ /* 0x000fc40000000000 */
[----:B------:R2:W-:Y:S01]  /*0e60*/  STL [R1+0x2624], R2 ;  /* 0x0026240201007387 */ /* 0x0005e20000100800 */
[----:B------:R-:W-:Y:S01]  /*0e70*/  @!P5 IMAD.IADD R5, R5, 0x1, -R0 ;  /* 0x000000010505d824 */ /* 0x000fe200078e0a00 */
[C---:B------:R-:W-:Y:S01]  /*0e80*/  LOP3.LUT R46, R245.reuse, 0x54, RZ, 0xfc, !PT ;  /* 0x00000054f52e7812 */ /* 0x040fe200078efcff */
[----:B------:R-:W-:Y:S01]  /*0e90*/  IMAD.MOV R4, RZ, RZ, -R4 ;  /* 0x000000ffff047224 */ /* 0x000fe200078e0a04 */
[C---:B------:R-:W-:Y:S01]  /*0ea0*/  LOP3.LUT R47, R245.reuse, 0x56, RZ, 0xfc, !PT ;  /* 0x00000056f52f7812 */ /* 0x040fe200078efcff */
[----:B-1----:R-:W-:Y:S01]  /*0eb0*/  IMAD.HI.U32 R6, R246, R251, RZ ;  /* 0x000000fbf6067227 */ /* 0x002fe200078e00ff */
[C---:B------:R-:W-:Y:S02]  /*0ec0*/  ISETP.GT.U32.AND P5, PT, R0.reuse, R5, PT ;  /* 0x000000050000720c */ /* 0x040fe40003fa4070 */
[C---:B------:R-:W-:Y:S01]  /*0ed0*/  LOP3.LUT R48, R245.reuse, 0x64, RZ, 0xfc, !PT ;  /* 0x00000064f5307812 */ /* 0x040fe200078efcff */
[----:B------:R-:W-:Y:S01]  /*0ee0*/  IMAD R252, R0, R4, R15 ;  /* 0x0000000400fc7224 */ /* 0x000fe200078e020f */
[----:B------:R-:W-:Y:S01]  /*0ef0*/  LOP3.LUT R15, R245, 0x1a, RZ, 0xfc, !PT ;  /* 0x0000001af50f7812 */ /* 0x000fe200078efcff */
[----:B------:R-:W-:Y:S01]  /*0f00*/  IMAD.HI.U32 R4, R246, R13, RZ ;  /* 0x0000000df6047227 */ /* 0x000fe200078e00ff */
[----:B------:R-:W-:-:S02]  /*0f10*/  IABS R51, R48 ;  /* 0x0000003000337213 */ /* 0x000fc40000000000 */
[C---:B------:R-:W-:Y:S01]  /*0f20*/  LOP3.LUT R50, R245.reuse, 0x66, RZ, 0xfc, !PT ;  /* 0x00000066f5327812 */ /* 0x040fe200078efcff */
[----:B------:R-:W-:Y:S01]  /*0f30*/  IMAD.MOV R6, RZ, RZ, -R6 ;  /* 0x000000ffff067224 */ /* 0x000fe200078e0a06 */
[----:B------:R-:W-:Y:S01]  /*0f40*/  LOP3.LUT R52, R245, 0x68, RZ, 0xfc, !PT ;  /* 0x00000068f5347812 */ /* 0x000fe200078efcff */
[--C-:B------:R-:W-:Y:S01]  /*0f50*/  @!P3 IMAD.IADD R3, R3, 0x1, -R0.reuse ;  /* 0x000000010303b824 */ /* 0x100fe200078e0a00 */
[----:B------:R-:W-:Y:S01]  /*0f60*/  ISETP.GE.AND P3, PT, R10, RZ, PT ;  /* 0x000000ff0a00720c */ /* 0x000fe20003f66270 */
[----:B------:R-:W-:Y:S01]  /*0f70*/  IMAD.MOV.U32 R18, RZ, RZ, R7 ;  /* 0x000000ffff127224 */ /* 0x000fe200078e0007 */
[----:B------:R-:W-:Y:S01]  /*0f80*/  @!P5 IADD3 R5, R5, -R0, RZ ;  /* 0x800000000505d210 */ /* 0x000fe20007ffe0ff */
[----:B------:R-:W-:Y:S01]  /*0f90*/  @!P1 IMAD.IADD R11, R11, 0x1, -R0 ;  /* 0x000000010b0b9824 */ /* 0x000fe200078e0a00 */
[C---:B------:R-:W-:Y:S01]  /*0fa0*/  ISETP.GT.U32.AND P1, PT, R0.reuse, R252, PT ;  /* 0x000000fc0000720c */ /* 0x040fe20003f24070 */
[----:B------:R-:W-:Y:S01]  /*0fb0*/  IMAD.MOV R4, RZ, RZ, -R4 ;  /* 0x000000ffff047224 */ /* 0x000fe200078e0a04 */
[C---:B------:R-:W-:Y:S01]  /*0fc0*/  LOP3.LUT R10, R245.reuse, 0x14, RZ, 0xfc, !PT ;  /* 0x00000014f50a7812 */ /* 0x040fe200078efcff */
[C---:B------:R-:W-:Y:S01]  /*0fd0*/  IMAD R251, R0.reuse, R6, R251 ;  /* 0x0000000600fb7224 */ /* 0x040fe200078e02fb */
[C---:B------:R-:W-:Y:S01]  /*0fe0*/  LOP3.LUT R54, R245.reuse, 0x6a, RZ, 0xfc, !PT ;  /* 0x0000006af5367812 */ /* 0x040fe200078efcff */
[----:B------:R-:W-:Y:S01]  /*0ff0*/  @!P2 IMAD.MOV R18, RZ, RZ, -R18 ;  /* 0x000000ffff12a224 */ /* 0x000fe200078e0a12 */
[C---:B------:R-:W-:Y:S01]  /*1000*/  ISETP.GT.U32.AND P2, PT, R0.reuse, R3, PT ;  /* 0x000000030000720c */ /* 0x040fe20003f44070 */
[----:B------:R-:W-:Y:S01]  /*1010*/  IMAD.MOV.U32 R6, RZ, RZ, R9 ;  /* 0x000000ffff067224 */ /* 0x000fe200078e0009 */
[----:B------:R-:W-:Y:S01]  /*1020*/  IABS R9, R10 ;  /* 0x0000000a00097213 */ /* 0x000fe20000000000 */
[----:B--2---:R-:W-:Y:S01]  /*1030*/  IMAD.MOV.U32 R2, RZ, RZ, R11 ;  /* 0x000000ffff027224 */ /* 0x004fe200078e000b */
[----:B------:R-:W-:Y:S01]  /*1040*/  STL [R1+0x10], R18 ;  /* 0x0000101201007387 */ /* 0x000fe20000100800 */
[----:B------:R-:W-:Y:S01]  /*1050*/  IMAD R250, R0, R4, R13 ;  /* 0x0000000400fa7224 */ /* 0x000fe200078e020d */
[----:B------:R-:W-:Y:S01]  /*1060*/  LOP3.LUT R55, R245, 0x6c, RZ, 0xfc, !PT ;  /* 0x0000006cf5377812 */ /* 0x000fe200078efcff */
[----:B------:R-:W-:Y:S01]  /*1070*/  @!P0 IMAD.MOV R6, RZ, RZ, -R6 ;  /* 0x000000ffff068224 */ /* 0x000fe200078e0a06 */
[----:B------:R-:W-:Y:S01]  /*1080*/  ISETP.GE.AND P0, PT, R12, RZ, PT ;  /* 0x000000ff0c00720c */ /* 0x000fe20003f06270 */
[----:B------:R-:W-:Y:S01]  /*1090*/  @!P6 IMAD.MOV R2, RZ, RZ, -R2 ;  /* 0x000000ffff02e224 */ /* 0x000fe200078e0a02 */
[----:B------:R-:W-:Y:S01]  /*10a0*/  ISETP.GT.U32.AND P6, PT, R0, R251, PT ;  /* 0x000000fb0000720c */ /* 0x000fe20003fc4070 */
[--C-:B------:R-:W-:Y:S01]  /*10b0*/  @!P1 IMAD.IADD R252, R252, 0x1, -R0.reuse ;  /* 0x00000001fcfc9824 */ /* 0x100fe200078e0a00 */
[----:B------:R-:W-:Y:S01]  /*10c0*/  ISETP.GT.U32.AND P5, PT, R0, R250, PT ;  /* 0x000000fa0000720c */ /* 0x000fe20003fa4070 */
[----:B------:R1:W-:Y:S01]  /*10d0*/  STL [R1+0xc], R6 ;  /* 0x00000c0601007387 */ /* 0x0003e20000100800 */
[----:B------:R-:W-:Y:S01]  /*10e0*/  @!P2 IMAD.IADD R3, R3, 0x1, -R0 ;  /* 0x000000010303a824 */ /* 0x000fe200078e0a00 */
[----:B------:R-:W-:-:S02]  /*10f0*/  ISETP.GE.AND P2, PT, R14, RZ, PT ;  /* 0x000000ff0e00720c */ /* 0x000fc40003f46270 */
[----:B------:R2:W-:Y:S01]  /*1100*/  STL [R1+0x8], R2 ;  /* 0x0000080201007387 */ /* 0x0005e20000100800 */
[C---:B------:R-:W-:Y:S02]  /*1110*/  LOP3.LUT R12, R245.reuse, 0x16, RZ, 0xfc, !PT ;  /* 0x00000016f50c7812 */ /* 0x040fe400078efcff */
[----:B------:R-:W-:Y:S02]  /*1120*/  LOP3.LUT R14, R245, 0x18, RZ, 0xfc, !PT ;  /* 0x00000018f50e7812 */ /* 0x000fe400078efcff */
[----:B------:R-:W-:Y:S01]  /*1130*/  IABS R11, R12 ;  /* 0x0000000c000b7213 */ /* 0x000fe20000000000 */
[--C-:B------:R-:W-:Y:S01]  /*1140*/  @!P6 IMAD.IADD R251, R251, 0x1, -R0.reuse ;  /* 0x00000001fbfbe824 */ /* 0x100fe200078e0a00 */
[----:B-1----:R-:W-:Y:S01]  /*1150*/  LOP3.LUT R6, R245, 0x12, RZ, 0xfc, !PT ;  /* 0x00000012f5067812 */ /* 0x002fe200078efcff */
[----:B------:R-:W-:Y:S01]  /*1160*/  @!P5 IMAD.IADD R250, R250, 0x1, -R0 ;  /* 0x00000001fafad824 */ /* 0x000fe200078e0a00 */
[----:B------:R-:W-:Y:S01]  /*1170*/  ISETP.GT.U32.AND P6, PT, R0, R252, PT ;  /* 0x000000fc0000720c */ /* 0x000fe20003fc4070 */
[----:B--2---:R-:W-:Y:S01]  /*1180*/  IMAD.MOV.U32 R2, RZ, RZ, R3 ;  /* 0x000000ffff027224 */ /* 0x004fe200078e0003 */
[----:B------:R-:W-:-:S02]  /*1190*/  IABS R7, R6 ;  /* 0x0000000600077213 */ /* 0x000fc40000000000 */
[C---:B------:R-:W-:Y:S01]  /*11a0*/  ISETP.GT.U32.AND P5, PT, R0.reuse, R251, PT ;  /* 0x000000fb0000720c */ /* 0x040fe20003fa4070 */
[----:B------:R-:W-:Y:S01]  /*11b0*/  @!P4 IMAD.MOV R2, RZ, RZ, -R2 ;  /* 0x000000ffff02c224 */ /* 0x000fe200078e0a02 */
[----:B------:R-:W-:Y:S01]  /*11c0*/  ISETP.GT.U32.AND P4, PT, R0, R250, PT ;  /* 0x000000fa0000720c */ /* 0x000fe20003f84070 */
[----:B------:R-:W-:Y:S01]  /*11d0*/  IMAD.HI.U32 R4, R246, R7, RZ ;  /* 0x00000007f6047227 */ /* 0x000fe200078e00ff */
[----:B------:R-:W-:Y:S02]  /*11e0*/  IABS R13, R14 ;  /* 0x0000000e000d7213 */ /* 0x000fe40000000000 */
[----:B------:R1:W-:Y:S01]  /*11f0*/  STL [R1+0x4], R2 ;  /* 0x0000040201007387 */ /* 0x0003e20000100800 */
[----:B------:R-:W-:Y:S01]  /*1200*/  IMAD.MOV R3, RZ, RZ, -R4 ;  /* 0x000000ffff037224 */ /* 0x000fe200078e0a04 */
[----:B------:R-:W-:Y:S01]  /*1210*/  ISETP.GE.AND P1, PT, R16, RZ, PT ;  /* 0x000000ff1000720c */ /* 0x000fe20003f26270 */
[----:B------:R-:W-:Y:S01]  /*1220*/  IMAD.HI.U32 R4, R246, R9, RZ ;  /* 0x00000009f6047227 */ /* 0x000fe200078e00ff */
[----:B------:R-:W-:-:S02]  /*1230*/  LOP3.LUT R16, R245, 0x22, RZ, 0xfc, !PT ;  /* 0x00000022f5107812 */ /* 0x000fc400078efcff */
[C---:B------:R-:W-:Y:S01]  /*1240*/  LOP3.LUT R18, R245.reuse, 0x24, RZ, 0xfc, !PT ;  /* 0x00000024f5127812 */ /* 0x040fe200078efcff */
[----:B------:R-:W-:Y:S01]  /*1250*/  IMAD R3, R0, R3, R7 ;  /* 0x0000000300037224 */ /* 0x000fe200078e0207 */
[----:B------:R-:W-:Y:S01]  /*1260*/  IABS R53, R55 ;  /* 0x0000003700357213 */ /* 0x000fe20000000000 */
[----:B------:R-:W-:Y:S01]  /*1270*/  IMAD.MOV R4, RZ, RZ, -R4 ;  /* 0x000000ffff047224 */ /* 0x000fe200078e0a04 */
[----:B------:R-:W-:Y:S01]  /*1280*/  IABS R17, R18 ;  /* 0x0000001200117213 */ /* 0x000fe20000000000 */
[--C-:B------:R-:W-:Y:S01]  /*1290*/  @!P6 IMAD.IADD R252, R252, 0x1, -R0.reuse ;  /* 0x00000001fcfce824 */ /* 0x100fe200078e0a00 */
[C---:B------:R-:W-:Y:S01]  /*12a0*/  ISETP.GT.U32.AND P6, PT, R0.reuse, R3, PT ;  /* 0x000000030000720c */ /* 0x040fe20003fc4070 */
[----:B------:R-:W-:Y:S01]  /*12b0*/  IMAD R4, R0, R4, R9 ;  /* 0x0000000400047224 */ /* 0x000fe200078e0209 */
[----:B------:R-:W-:Y:S01]  /*12c0*/  IABS R9, R15 ;  /* 0x0000000f00097213 */ /* 0x000fe20000000000 */
[--C-:B------:R-:W-:Y:S01]  /*12d0*/  @!P4 IMAD.IADD R250, R250, 0x1, -R0.reuse ;  /* 0x00000001fafac824 */ /* 0x100fe200078e0a00 */
[----:B------:R-:W-:Y:S01]  /*12e0*/  LOP3.LUT R56, R245, 0x6e, RZ, 0xfc, !PT ;  /* 0x0000006ef5387812 */ /* 0x000fe200078efcff */
[----:B------:R-:W-:Y:S01]  /*12f0*/  @!P5 IMAD.IADD R251, R251, 0x1, -R0 ;  /* 0x00000001fbfbd824 */ /* 0x000fe200078e0a00 */
[----:B------:R-:W-:Y:S01]  /*1300*/  ISETP.GT.U32.AND P4, PT, R0, R4, PT ;  /* 0x000000040000720c */ /* 0x000fe20003f84070 */
[----:B------:R-:W-:Y:S01]  /*1310*/  IMAD.HI.U32 R7, R246, R13, RZ ;  /* 0x0000000df6077227 */ /* 0x000fe200078e00ff */
[----:B------:R-:W-:-:S02]  /*1320*/  ISETP.GE.AND P5, PT, R6, RZ, PT ;  /* 0x000000ff0600720c */ /* 0x000fc40003fa6270 */
[C---:B------:R-:W-:Y:S01]  /*1330*/  LOP3.LUT R58, R245.reuse, 0x72, RZ, 0xfc, !PT ;  /* 0x00000072f53a7812 */ /* 0x040fe200078efcff */
[----:B------:R-:W-:Y:S01]  /*1340*/  IMAD.HI.U32 R6, R246, R11, RZ ;  /* 0x0000000bf6067227 */ /* 0x000fe200078e00ff */
[C---:B------:R-:W-:Y:S02]  /*1350*/  LOP3.LUT R60, R245.reuse, 0x74, RZ, 0xfc, !PT ;  /* 0x00000074f53c7812 */ /* 0x040fe400078efcff */
[----:B------:R-:W-:Y:S01]  /*1360*/  LOP3.LUT R62, R245, 0x78, RZ, 0xfc, !PT ;  /* 0x00000078f53e7812 */ /* 0x000fe200078efcff */
[----:B------:R-:W-:Y:S01]  /*1370*/  @!P6 IMAD.IADD R3, R3, 0x1, -R0 ;  /* 0x000000010303e824 */ /* 0x000fe200078e0a00 */
[----:B------:R-:W-:Y:S01]  /*1380*/  ISETP.GE.AND P6, PT, R10, RZ, PT ;  /* 0x000000ff0a00720c */ /* 0x000fe20003fc6270 */
[----:B-1----:R-:W-:Y:S01]  /*1390*/  IMAD.MOV.U32 R2, RZ, RZ, R5 ;  /* 0x000000ffff027224 */ /* 0x002fe200078e0005 */
[C---:B------:R-:W-:Y:S01]  /*13a0*/  LOP3.LUT R10, R245.reuse, 0x1c, RZ, 0xfc, !PT ;  /* 0x0000001cf50a7812 */ /* 0x040fe200078efcff */
[----:B------:R-:W-:Y:S01]  /*13b0*/  IMAD.MOV R6, RZ, RZ, -R6 ;  /* 0x000000ffff067224 */ /* 0x000fe200078e0a06 */
[----:B------:R-:W-:Y:S01]  /*13c0*/  @!P4 IADD3 R4, R4, -R0, RZ ;  /* 0x800000000404c210 */ /* 0x000fe20007ffe0ff */
[----:B------:R-:W-:Y:S01]  /*13d0*/  IMAD.MOV R8, RZ, RZ, -R7 ;  /* 0x000000ffff087224 */ /* 0x000fe200078e0a07 */
[----:B------:R-:W-:Y:S01]  /*13e0*/  IABS R57, R60 ;  /* 0x0000003c00397213 */ /* 0x000fe20000000000 */
[----:B------:R-:W-:Y:S01]  /*13f0*/  @!P3 IMAD.MOV R2, RZ, RZ, -R2 ;  /* 0x000000ffff02b224 */ /* 0x000fe200078e0a02 */
[C---:B------:R-:W-:Y:S01]  /*1400*/  ISETP.GT.U32.AND P3, PT, R0.reuse, R3, PT ;  /* 0x000000030000720c */ /* 0x040fe20003f64070 */
[C---:B------:R-:W-:Y:S01]  /*1410*/  IMAD R7, R0.reuse, R6, R11 ;  /* 0x0000000600077224 */ /* 0x040fe200078e020b */
[----:B------:R-:W-:Y:S01]  /*1420*/  IABS R11, R10 ;  /* 0x0000000a000b7213 */ /* 0x000fe20000000000 */
[C---:B------:R-:W-:Y:S01]  /*1430*/  IMAD R6, R0.reuse, R8, R13 ;  /* 0x0000000800067224 */ /* 0x040fe200078e020d */
[----:B------:R-:W-:Y:S01]  /*1440*/  ISETP.GT.U32.AND P4, PT, R0, R4, PT ;  /* 0x000000040000720c */ /* 0x000fe20003f84070 */
[----:B------:R-:W-:Y:S01]  /*1450*/  IMAD.HI.U32 R5, R246, R9, RZ ;  /* 0x00000009f6057227 */ /* 0x000fe200078e00ff */
[C---:B------:R-:W-:Y:S01]  /*1460*/  LOP3.LUT R64, R245.reuse, 0x80, RZ, 0xfc, !PT ;  /* 0x00000080f5407812 */ /* 0x040fe200078efcff */
[----:B------:R-:W-:Y:S01]  /*1470*/  STL [R1], R2 ;  /* 0x0000000201007387 */ /* 0x000fe20000100800 */
[C---:B------:R-:W-:Y:S01]  /*1480*/  LOP3.LUT R66, R245.reuse, 0x86, RZ, 0xfc, !PT ;  /* 0x00000086f5427812 */ /* 0x040fe200078efcff */
[----:B------:R-:W-:Y:S01]  /*1490*/  @!P0 IMAD.MOV R252, RZ, RZ, -R252 ;  /* 0x000000fffffc8224 */ /* 0x000fe200078e0afc */
[C---:B------:R-:W-:Y:S01]  /*14a0*/  ISETP.GT.U32.AND P0, PT, R0.reuse, R7, PT ;  /* 0x000000070000720c */ /* 0x040fe20003f04070 */
[----:B------:R-:W-:Y:S01]  /*14b0*/  @!P2 IMAD.MOV R251, RZ, RZ, -R251 ;  /* 0x000000fffffba224 */ /* 0x000fe200078e0afb */
[----:B------:R-:W-:Y:S01]  /*14c0*/  ISETP.GT.U32.AND P2, PT, R0, R6, PT ;  /* 0x000000060000720c */ /* 0x000fe20003f44070 */
[----:B------:R-:W-:Y:S01]  /*14d0*/  IMAD.HI.U32 R8, R246, R11, RZ ;  /* 0x0000000bf6087227 */ /* 0x000fe200078e00ff */
[----:B------:R-:W-:Y:S01]  /*14e0*/  IABS R65, R66 ;  /* 0x0000004200417213 */ /* 0x000fe20000000000 */
[----:B------:R1:W-:Y:S01]  /*14f0*/  STL [R1+0x2618], R252 ;  /* 0x002618fc01007387 */ /* 0x0003e20000100800 */
[C---:B------:R-:W-:Y:S01]  /*1500*/  LOP3.LUT R68, R245.reuse, 0x8a, RZ, 0xfc, !PT ;  /* 0x0000008af5447812 */ /* 0x040fe200078efcff */
[----:B------:R-:W-:Y:S01]  /*1510*/  IMAD.MOV R5, RZ, RZ, -R5 ;  /* 0x000000ffff057224 */ /* 0x000fe200078e0a05 */
[----:B------:R-:W-:Y:S01]  /*1520*/  LOP3.LUT R70, R245, 0x8c, RZ, 0xfc, !PT ;  /* 0x0000008cf5467812 */ /* 0x000fe200078efcff */
[----:B------:R-:W-:Y:S01]  /*1530*/  IMAD.MOV R8, RZ, RZ, -R8 ;  /* 0x000000ffff087224 */ /* 0x000fe200078e0a08 */
[----:B------:R-:W-:Y:S01]  /*1540*/  IABS R67, R68 ;  /* 0x0000004400437213 */ /* 0x000fe20000000000 */
[--C-:B------:R-:W-:Y:S01]  /*1550*/  @!P3 IMAD.IADD R3, R3, 0x1, -R0.reuse ;  /* 0x000000010303b824 */ /* 0x100fe200078e0a00 */
[----:B------:R-:W-:Y:S01]  /*1560*/  ISETP.GE.AND P3, PT, R14, RZ, PT ;  /* 0x000000ff0e00720c */ /* 0x000fe20003f66270 */
[----:B------:R-:W-:Y:S01]  /*1570*/  IMAD R9, R0, R5, R9 ;  /* 0x0000000500097224 */ /* 0x000fe200078e0209 */
[----:B------:R-:W-:Y:S01]  /*1580*/  LOP3.LUT R14, R245, 0x20, RZ, 0xfc, !PT ;  /* 0x00000020f50e7812 */ /* 0x000fe200078efcff */
[--C-:B------:R-:W-:Y:S01]  /*1590*/  @!P4 IMAD.IADD R4, R4, 0x1, -R0.reuse ;  /* 0x000000010404c824 */ /* 0x100fe200078e0a00 */
[----:B------:R-:W-:Y:S01]  /*15a0*/  ISETP.GE.AND P4, PT, R15, RZ, PT ;  /* 0x000000ff0f00720c */ /* 0x000fe20003f86270 */
[C---:B------:R-:W-:Y:S01]  /*15b0*/  IMAD R8, R0.reuse, R8, R11 ;  /* 0x0000000800087224 */ /* 0x040fe200078e020b */
[----:B------:R-:W-:Y:S01]  /*15c0*/  IABS R13, R14 ;  /* 0x0000000e000d7213 */ /* 0x000fe20000000000 */
[----:B------:R-:W-:Y:S01]  /*15d0*/  @!P5 IMAD.MOV R3, RZ, RZ, -R3 ;  /* 0x000000ffff03d224 */ /* 0x000fe200078e0a03 */
[----:B------:R-:W-:Y:S01]  /*15e0*/  ISETP.GT.U32.AND P5, PT, R0, R9, PT ;  /* 0x000000090000720c */ /* 0x000fe20003fa4070 */
[--C-:B------:R-:W-:Y:S01]  /*15f0*/  @!P0 IMAD.IADD R7, R7, 0x1, -R0.reuse ;  /* 0x0000000107078824 */ /* 0x100fe200078e0a00 */
[----:B------:R-:W-:Y:S01]  /*1600*/  IABS R15, R16 ;  /* 0x00000010000f7213 */ /* 0x000fe20000000000 */
[----:B------:R-:W-:Y:S01]  /*1610*/  @!P2 IMAD.IADD R6, R6, 0x1, -R0 ;  /* 0x000000010606a824 */ /* 0x000fe200078e0a00 */
[----:B------:R-:W-:Y:S01]  /*1620*/  IABS R69, R70 ;  /* 0x0000004600457213 */ /* 0x000fe20000000000 */
[----:B------:R-:W-:Y:S01]  /*1630*/  @!P6 IMAD.MOV R4, RZ, RZ, -R4 ;  /* 0x000000ffff04e224 */ /* 0x000fe200078e0a04 */
[C---:B------:R-:W-:Y:S01]  /*1640*/  ISETP.GT.U32.AND P6, PT, R0.reuse, R8, PT ;  /* 0x000000080000720c */ /* 0x040fe20003fc4070 */
[----:B------:R-:W-:Y:S01]  /*1650*/  @!P1 IMAD.MOV R250, RZ, RZ, -R250 ;  /* 0x000000fffffa9224 */ /* 0x000fe200078e0afa */
[C---:B------:R-:W-:Y:S01]  /*1660*/  ISETP.GT.U32.AND P0, PT, R0.reuse, R7, PT ;  /* 0x000000070000720c */ /* 0x040fe20003f04070 */
[----:B------:R2:W-:Y:S01]  /*1670*/  STL [R1+0x261c], R251 ;  /* 0x00261cfb01007387 */ /* 0x0005e20000100800 */
[----:B------:R-:W-:-:S02]  /*1680*/  ISETP.GT.U32.AND P2, PT, R0, R6, PT ;  /* 0x000000060000720c */ /* 0x000fc40003f44070 */
[----:B------:R-:W-:Y:S01]  /*1690*/  ISETP.GE.AND P1, PT, R12, RZ, PT ;  /* 0x000000ff0c00720c */ /* 0x000fe20003f26270 */
[----:B------:R3:W-:Y:S01]  /*16a0*/  STL [R1+0x2620], R250 ;  /* 0x002620fa01007387 */ /* 0x0007e20000100800 */
[----:B------:R-:W-:Y:S02]  /*16b0*/  LOP3.LUT R12, R245, 0x1e, RZ, 0xfc, !PT ;  /* 0x0000001ef50c7812 */ /* 0x000fe400078efcff */
[----:B------:R-:W-:Y:S01]  /*16c0*/  @!P5 IADD3 R9, R9, -R0, RZ ;  /* 0x800000000909d210 */ /* 0x000fe20007ffe0ff */
[----:B------:R4:W-:Y:S01]  /*16d0*/  STL [R1+0x2628], R3 ;  /* 0x0026280301007387 */ /* 0x0009e20000100800 */
[----:B------:R-:W-:Y:S01]  /*16e0*/  IABS R11, R12 ;  /* 0x0000000c000b7213 */ /* 0x000fe20000000000 */
[--C-:B------:R-:W-:Y:S01]  /*16f0*/  @!P6 IMAD.IADD R8, R8, 0x1, -R0.reuse ;  /* 0x000000010808e824 */ /* 0x100fe200078e0a00 */
[----:B------:R-:W-:Y:S01]  /*1700*/  ISETP.GT.U32.AND P5, PT, R0, R9, PT ;  /* 0x000000090000720c */ /* 0x000fe20003fa4070 */
[--C-:B------:R-:W-:Y:S01]  /*1710*/  @!P0 IMAD.IADD R7, R7, 0x1, -R0.reuse ;  /* 0x0000000107078824 */ /* 0x100fe200078e0a00 */
[----:B------:R-:W-:Y:S01]  /*1720*/  ISETP.GE.AND P0, PT, R10, RZ, PT ;  /* 0x000000ff0a00720c */ /* 0x000fe20003f06270 */
[----:B------:R-:W-:Y:S01]  /*1730*/  IMAD.HI.U32 R5, R246, R11, RZ ;  /* 0x0000000bf6057227 */ /* 0x000fe200078e00ff */
[----:B------:R-:W-:Y:S01]  /*1740*/  ISETP.GT.U32.AND P6, PT, R0, R8, PT ;  /* 0x000000080000720c */ /* 0x000fe20003fc4070 */
[----:B------:R1:W-:Y:S01]  /*1750*/  STL [R1+0x262c], R4 ;  /* 0x00262c0401007387 */ /* 0x0003e20000100800 */
[----:B------:R-:W-:Y:S01]  /*1760*/  LOP3.LUT R72, R245, 0x8e, RZ, 0xfc, !PT ;  /* 0x0000008ef5487812 */ /* 0x000fe200078efcff */
[----:B------:R-:W-:Y:S01]  /*1770*/  @!P2 IMAD.IADD R6, R6, 0x1, -R0 ;  /* 0x000000010606a824 */ /* 0x000fe200078e0a00 */
[----:B------:R-:W-:Y:S01]  /*1780*/  ISETP.GE.AND P2, PT, R12, RZ, PT ;  /* 0x000000ff0c00720c */ /* 0x000fe20003f46270 */
[----:B------:R-:W-:Y:S01]  /*1790*/  IMAD.HI.U32 R10, R246, R13, RZ ;  /* 0x0000000df60a7227 */ /* 0x000fe200078e00ff */
[----:B------:R-:W-:-:S02]  /*17a0*/  IABS R71, R72 ;  /* 0x0000004800477213 */ /* 0x000fc40000000000 */
[C---:B------:R-:W-:Y:S01]  /*17b0*/  LOP3.LUT R74, R245.reuse, 0x92, RZ, 0xfc, !PT ;  /* 0x00000092f54a7812 */ /* 0x040fe200078efcff */
[----:B------:R-:W-:Y:S01]  /*17c0*/  IMAD.MOV R12, RZ, RZ, -R5 ;  /* 0x000000ffff0c7224 */ /* 0x000fe200078e0a05 */
[C---:B------:R-:W-:Y:S01]  /*17d0*/  LOP3.LUT R75, R245.reuse, 0x94, RZ, 0xfc, !PT ;  /* 0x00000094f54b7812 */ /* 0x040fe200078efcff */
[----:B------:R-:W-:Y:S01]  /*17e0*/  IMAD.MOV R10, RZ, RZ, -R10 ;  /* 0x000000ffff0a7224 */ /* 0x000fe200078e0a0a */
[----:B------:R-:W-:Y:S01]  /*17f0*/  LOP3.LUT R76, R245, 0x9c, RZ, 0xfc, !PT ;  /* 0x0000009cf54c7812 */ /* 0x000fe200078efcff */
[C---:B------:R-:W-:Y:S01]  /*1800*/  IMAD R11, R0.reuse, R12, R11 ;  /* 0x0000000c000b7224 */ /* 0x040fe200078e020b */
[----:B------:R-:W-:Y:S01]  /*1810*/  IABS R73, R75 ;  /* 0x0000004b00497213 */ /* 0x000fe20000000000 */
[C---:B------:R-:W-:Y:S01]  /*1820*/  IMAD R10, R0.reuse, R10, R13 ;  /* 0x0000000a000a7224 */ /* 0x040fe200078e020d */
[----:B------:R-:W-:Y:S01]  /*1830*/  IABS R77, R76 ;  /* 0x0000004c004d7213 */ /* 0x000fe20000000000 */
[--C-:B------:R-:W-:Y:S01]  /*1840*/  @!P5 IMAD.IADD R9, R9, 0x1, -R0.reuse ;  /* 0x000000010909d824 */ /* 0x100fe200078e0a00 */
[----:B------:R-:W-:Y:S01]  /*1850*/  ISETP.GT.U32.AND P5, PT, R0, R11, PT ;  /* 0x0000000b0000720c */ /* 0x000fe20003fa4070 */
[----:B------:R-:W-:Y:S01]  /*1860*/  @!P6 IMAD.IADD R8, R8, 0x1, -R0 ;  /* 0x000000010808e824 */ /* 0x000fe200078e0a00 */
[----:B------:R-:W-:Y:S01]  /*1870*/  ISETP.GT.U32.AND P6, PT, R0, R10, PT ;  /* 0x0000000a0000720c */ /* 0x000fe20003fc4070 */
[----:B------:R-:W-:Y:S01]  /*1880*/  IMAD.MOV.U32 R5, RZ, RZ, R7 ;  /* 0x000000ffff057224 */ /* 0x000fe200078e0007 */
[C---:B------:R-:W-:Y:S01]  /*1890*/  LOP3.LUT R82, R245.reuse, 0x9e, RZ, 0xfc, !PT ;  /* 0x0000009ef5527812 */ /* 0x040fe200078efcff */
[----:B------:R-:W-:Y:S01]  /*18a0*/  IMAD.HI.U32 R7, R246, R15, RZ ;  /* 0x0000000ff6077227 */ /* 0x000fe200078e00ff */
[----:B------:R-:W-:-:S02]  /*18b0*/  LOP3.LUT R84, R245, 0xa0, RZ, 0xfc, !PT ;  /* 0x000000a0f5547812 */ /* 0x000fc400078efcff */
[C---:B------:R-:W-:Y:S01]  /*18c0*/  LOP3.LUT R85, R245.reuse, 0xa2, RZ, 0xfc, !PT ;  /* 0x000000a2f5557812 */ /* 0x040fe200078efcff */
[----:B------:R-:W-:Y:S01]  /*18d0*/  IMAD.MOV R7, RZ, RZ, -R7 ;  /* 0x000000ffff077224 */ /* 0x000fe200078e0a07 */
[----:B------:R-:W-:Y:S01]  /*18e0*/  LOP3.LUT R86, R245, 0xa4, RZ, 0xfc, !PT ;  /* 0x000000a4f5567812 */ /* 0x000fe200078efcff */
[----:B------:R-:W-:Y:S01]  /*18f0*/  @!P1 IMAD.MOV R5, RZ, RZ, -R5 ;  /* 0x000000ffff059224 */ /* 0x000fe200078e0a05 */
[----:B------:R-:W-:Y:S01]  /*1900*/  ISETP.GE.AND P1, PT, R14, RZ, PT ;  /* 0x000000ff0e00720c */ /* 0x000fe20003f26270 */
[--C-:B------:R-:W-:Y:S01]  /*1910*/  @!P5 IMAD.IADD R11, R11, 0x1, -R0.reuse ;  /* 0x000000010b0bd824 */ /* 0x100fe200078e0a00 */
[----:B------:R-:W-:Y:S01]  /*1920*/  IABS R14, R21 ;  /* 0x00000015000e7213 */ /* 0x000fe20000000000 */
[----:B------:R-:W-:Y:S01]  /*1930*/  @!P6 IMAD.IADD R10, R10, 0x1, -R0 ;  /* 0x000000010a0ae824 */ /* 0x000fe200078e0a00 */
[----:B------:R-:W-:Y:S01]  /*1940*/  IABS R79, R85 ;  /* 0x00000055004f7213 */ /* 0x000fe20000000000 */
[C---:B------:R-:W-:Y:S01]  /*1950*/  IMAD R13, R0.reuse, R7, R15 ;  /* 0x00000007000d7224 */ /* 0x040fe200078e020f */
[----:B------:R-:W-:Y:S01]  /*1960*/  ISETP.GT.U32.AND P6, PT, R0, R11, PT ;  /* 0x0000000b0000720c */ /* 0x000fe20003fc4070 */
[----:B------:R-:W-:Y:S01]  /*1970*/  IMAD.HI.U32 R7, R246, R17, RZ ;  /* 0x00000011f6077227 */ /* 0x000fe200078e00ff */
[----:B------:R-:W-:Y:S01]  /*1980*/  LOP3.LUT R87, R245, 0xa6, RZ, 0xfc, !PT ;  /* 0x000000a6f5577812 */ /* 0x000fe200078efcff */
[----:B------:R-:W-:Y:S01]  /*1990*/  STL [R1+0x2630], R5 ;  /* 0x0026300501007387 */ /* 0x000fe20000100800 */
[----:B------:R-:W-:Y:S01]  /*19a0*/  ISETP.GT.U32.AND P5, PT, R0, R13, PT ;  /* 0x0000000d0000720c */ /* 0x000fe20003fa4070 */
[----:B------:R-:W-:Y:S01]  /*19b0*/  IMAD.HI.U32 R12, R246, R19, RZ ;  /* 0x00000013f60c7227 */ /* 0x000fe200078e00ff */
[----:B------:R-:W-:-:S02]  /*19c0*/  IABS R81, R86 ;  /* 0x0000005600517213 */ /* 0x000fc40000000000 */
[----:B------:R-:W-:Y:S01]  /*19d0*/  IABS R83, R87 ;  /* 0x0000005700537213 */ /* 0x000fe20000000000 */
[----:B------:R-:W-:Y:S01]  /*19e0*/  IMAD.MOV R7, RZ, RZ, -R7 ;  /* 0x000000ffff077224 */ /* 0x000fe200078e0a07 */
[C---:B------:R-:W-:Y:S01]  /*19f0*/  LOP3.LUT R88, R245.reuse, 0xa8, RZ, 0xfc, !PT ;  /* 0x000000a8f5587812 */ /* 0x040fe200078efcff */
[----:B------:R-:W-:Y:S01]  /*1a00*/  IMAD.MOV R15, RZ, RZ, -R12 ;  /* 0x000000ffff0f7224 */ /* 0x000fe200078e0a0c */
[C---:B------:R-:W-:Y:S01]  /*1a10*/  LOP3.LUT R89, R245.reuse, 0xaa, RZ, 0xfc, !PT ;  /* 0x000000aaf5597812 */ /* 0x040fe200078efcff */
[C---:B------:R-:W-:Y:S01]  /*1a20*/  IMAD R12, R0.reuse, R7, R17 ;  /* 0x00000007000c7224 */ /* 0x040fe200078e0211 */
[----:B------:R-:W-:Y:S01]  /*1a30*/  MOV R7, R9 ;  /* 0x0000000900077202 */ /* 0x000fe20000000f00 */
[----:B------:R-:W-:Y:S01]  /*1a40*/  IMAD.MOV.U32 R17, RZ, RZ, R14 ;  /* 0x000000ffff117224 */ /* 0x000fe200078e000e */
[----:B------:R-:W-:Y:S01]  /*1a50*/  LOP3.LUT R92, R245, 0xb8, RZ, 0xfc, !PT ;  /* 0x000000b8f55c7812 */ /* 0x000fe200078efcff */
[----:B------:R-:W-:Y:S01]  /*1a60*/  @!P6 IMAD.IADD R11, R11, 0x1, -R0 ;  /* 0x000000010b0be824 */ /* 0x000fe200078e0a00 */
[----:B------:R-:W-:Y:S01]  /*1a70*/  ISETP.GT.U32.AND P6, PT, R0, R12, PT ;  /* 0x0000000c0000720c */ /* 0x000fe20003fc4070 */
[----:B------:R-:W-:Y:S01]  /*1a80*/  IMAD.HI.U32 R14, R246, R17, RZ ;  /* 0x00000011f60e7227 */ /* 0x000fe200078e00ff */
[----:B------:R-:W-:-:S02]  /*1a90*/  LOP3.LUT R94, R245, 0xba, RZ, 0xfc, !PT ;  /* 0x000000baf55e7812 */ /* 0x000fc400078efcff */
[C---:B------:R-:W-:Y:S01]  /*1aa0*/  LOP3.LUT R95, R245.reuse, 0xbc, RZ, 0xfc, !PT ;  /* 0x000000bcf55f7812 */ /* 0x040fe200078efcff */
[----:B------:R-:W-:Y:S01]  /*1ab0*/  IMAD.MOV R14, RZ, RZ, -R14 ;  /* 0x000000ffff0e7224 */ /* 0x000fe200078e0a0e */
[C---:B------:R-:W-:Y:S01]  /*1ac0*/  LOP3.LUT R96, R245.reuse, 0xc2, RZ, 0xfc, !PT ;  /* 0x000000c2f5607812 */ /* 0x040fe200078efcff */
[----:B------:R-:W-:Y:S01]  /*1ad0*/  @!P3 IMAD.MOV R6, RZ, RZ, -R6 ;  /* 0x000000ffff06b224 */ /* 0x000fe200078e0a06 */
[----:B------:R-:W-:Y:S01]  /*1ae0*/  ISETP.GE.AND P3, PT, R16, RZ, PT ;  /* 0x000000ff1000720c */ /* 0x000fe20003f66270 */
[----:B------:R-:W-:Y:S01]  /*1af0*/  @!P4 IMAD.MOV R7, RZ, RZ, -R7 ;  /* 0x000000ffff07c224 */ /* 0x000fe200078e0a07 */
[----:B------:R-:W-:Y:S01]  /*1b00*/  IABS R16, R22 ;  /* 0x0000001600107213 */ /* 0x000fe20000000000 */
[C---:B------:R-:W-:Y:S01]  /*1b10*/  IMAD R14, R0.reuse, R14, R17 ;  /* 0x0000000e000e7224 */ /* 0x040fe200078e0211 */
[C---:B------:R-:W-:Y:S01]  /*1b20*/  ISETP.GT.U32.AND P4, PT, R0.reuse, R10, PT ;  /* 0x0000000a0000720c */ /* 0x040fe20003f84070 */
[----:B------:R-:W-:Y:S01]  /*1b30*/  IMAD R15, R0, R15, R19 ;  /* 0x0000000f000f7224 */ /* 0x000fe200078e0213 */
[----:B------:R-:W-:Y:S01]  /*1b40*/  IABS R93, R95 ;  /* 0x0000005f005d7213 */ /* 0x000fe20000000000 */
[----:B------:R-:W-:Y:S01]  /*1b50*/  @!P6 IMAD.IADD R12, R12, 0x1, -R0 ;  /* 0x000000010c0ce824 */ /* 0x000fe200078e0a00 */
[----:B------:R-:W-:Y:S01]  /*1b60*/  ISETP.GT.U32.AND P6, PT, R0, R14, PT ;  /* 0x0000000e0000720c */ /* 0x000fe20003fc4070 */
[----:B------:R-:W-:Y:S01]  /*1b70*/  IMAD.MOV.U32 R19, RZ, RZ, R16 ;  /* 0x000000ffff137224 */ /* 0x000fe200078e0010 */
[C---:B------:R-:W-:Y:S01]  /*1b80*/  LOP3.LUT R98, R245.reuse, 0xc4, RZ, 0xfc, !PT ;  /* 0x000000c4f5627812 */ /* 0x040fe200078efcff */
[----:B------:R-:W-:Y:S01]  /*1b90*/  IMAD.MOV.U32 R9, RZ, RZ, R11 ;  /* 0x000000ffff097224 */ /* 0x000fe200078e000b */
[C---:B------:R-:W-:Y:S01]  /*1ba0*/  LOP3.LUT R100, R245.reuse, 0xc6, RZ, 0xfc, !PT ;  /* 0x000000c6f5647812 */ /* 0x040fe200078efcff */
[----:B------:R-:W-:Y:S01]  /*1bb0*/  IMAD.HI.U32 R16, R246, R19, RZ ;  /* 0x00000013f6107227 */ /* 0x000fe200078e00ff */
[----:B------:R-:W-:-:S02]  /*1bc0*/  LOP3.LUT R102, R245, 0xca, RZ, 0xfc, !PT ;  /* 0x000000caf5667812 */ /* 0x000fc400078efcff */
[----:B------:R-:W-:Y:S01]  /*1bd0*/  IABS R97, R100 ;  /* 0x0000006400617213 */ /* 0x000fe20000000000 */
[----:B------:R-:W-:Y:S01]  /*1be0*/  IMAD.MOV R16, RZ, RZ, -R16 ;  /* 0x000000ffff107224 */ /* 0x000fe200078e0a10 */
[----:B------:R-:W-:Y:S01]  /*1bf0*/  IABS R99, R102 ;  /* 0x0000006600637213 */ /* 0x000fe20000000000 */
[--C-:B------:R-:W-:Y:S01]  /*1c00*/  @!P4 IMAD.IADD R10, R10, 0x1, -R0.reuse ;  /* 0x000000010a0ac824 */ /* 0x100fe200078e0a00 */
[----:B------:R-:W-:Y:S01]  /*1c10*/  ISETP.GE.AND P4, PT, R20, RZ, PT ;  /* 0x000000ff1400720c */ /* 0x000fe20003f86270 */
[----:B------:R-:W-:Y:S01]  /*1c20*/  @!P5 IMAD.IADD R13, R13, 0x1, -R0 ;  /* 0x000000010d0dd824 */ /* 0x000fe200078e0a00 */
[----:B------:R-:W-:Y:S01]  /*1c30*/  @!P6 IADD3 R14, R14, -R0, RZ ;  /* 0x800000000e0ee210 */ /* 0x000fe20007ffe0ff */
[C---:B------:R-:W-:Y:S01]  /*1c40*/  IMAD R17, R0.reuse, R16, R19 ;  /* 0x0000001000117224 */ /* 0x040fe200078e0213 */
[----:B------:R-:W-:Y:S01]  /*1c50*/  IABS R19, R24 ;  /* 0x0000001800137213 */ /* 0x000fe20000000000 */
[----:B------:R-:W-:Y:S01]  /*1c60*/  @!P1 IMAD.MOV R10, RZ, RZ, -R10 ;  /* 0x000000ffff0a9224 */ /* 0x000fe200078e0a0a */
[C---:B------:R-:W-:Y:S01]  /*1c70*/  ISETP.GT.U32.AND P1, PT, R0.reuse, R12, PT ;  /* 0x0000000c0000720c */ /* 0x040fe20003f24070 */
[----:B------:R-:W-:Y:S01]  /*1c80*/  @!P2 IMAD.MOV R9, RZ, RZ, -R9 ;  /* 0x000000ffff09a224 */ /* 0x000fe200078e0a09 */
[----:B------:R-:W-:Y:S01]  /*1c90*/  ISETP.GT.U32.AND P2, PT, R0, R15, PT ;  /* 0x0000000f0000720c */ /* 0x000fe20003f44070 */
[----:B------:R-:W-:Y:S01]  /*1ca0*/  IMAD.HI.U32 R11, R246, R19, RZ ;  /* 0x00000013f60b7227 */ /* 0x000fe200078e00ff */
[----:B------:R-:W-:-:S02]  /*1cb0*/  ISETP.GT.U32.AND P5, PT, R0, R13, PT ;  /* 0x0000000d0000720c */ /* 0x000fc40003fa4070 */
[----:B------:R-:W-:Y:S01]  /*1cc0*/  ISETP.GT.U32.AND P6, PT, R0, R14, PT ;  /* 0x0000000e0000720c */ /* 0x000fe20003fc4070 */
[----:B------:R-:W-:Y:S01]  /*1cd0*/  IMAD.MOV R11, RZ, RZ, -R11 ;  /* 0x000000ffff0b7224 */ /* 0x000fe200078e0a0b */
[C---:B------:R-:W-:Y:S01]  /*1ce0*/  LOP3.LUT R103, R245.reuse, 0xce, RZ, 0xfc, !PT ;  /* 0x000000cef5677812 */ /* 0x040fe200078efcff */
[----:B------:R-:W-:Y:S01]  /*1cf0*/  @!P0 IMAD.MOV R8, RZ, RZ, -R8 ;  /* 0x000000ffff088224 */ /* 0x000fe200078e0a08 */
[----:B------:R-:W-:Y:S01]  /*1d00*/  ISETP.GE.AND P0, PT, R18, RZ, PT ;  /* 0x000000ff1200720c */ /* 0x000fe20003f06270 */
[----:B------:R-:W-:Y:S01]  /*1d10*/  IMAD R16, R0, R11, R19 ;  /* 0x0000000b00107224 */ /* 0x000fe200078e0213 */
[----:B------:R-:W-:Y:S01]  /*1d20*/  LOP3.LUT R104, R245, 0xd0, RZ, 0xfc, !PT ;  /* 0x000000d0f5687812 */ /* 0x000fe200078efcff */
[--C-:B------:R-:W-:Y:S01]  /*1d30*/  @!P1 IMAD.IADD R12, R12, 0x1, -R0.reuse ;  /* 0x000000010c0c9824 */ /* 0x100fe200078e0a00 */
[----:B------:R-:W-:Y:S01]  /*1d40*/  ISETP.GT.U32.AND P1, PT, R0, R17, PT ;  /* 0x000000110000720c */ /* 0x000fe20003f24070 */
[--C-:B------:R-:W-:Y:S01]  /*1d50*/  @!P2 IMAD.IADD R15, R15, 0x1, -R0.reuse ;  /* 0x000000010f0fa824 */ /* 0x100fe200078e0a00 */
[----:B------:R-:W-:Y:S01]  /*1d60*/  LOP3.LUT R108, R245, 0xd8, RZ, 0xfc, !PT ;  /* 0x000000d8f56c7812 */ /* 0x000fe200078efcff */
[--C-:B------:R-:W-:Y:S01]  /*1d70*/  @!P5 IMAD.IADD R13, R13, 0x1, -R0.reuse ;  /* 0x000000010d0dd824 */ /* 0x100fe200078e0a00 */
[----:B------:R-:W-:Y:S01]  /*1d80*/  ISETP.GE.AND P5, PT, R21, RZ, PT ;  /* 0x000000ff1500720c */ /* 0x000fe20003fa6270 */
[----:B------:R-:W-:Y:S01]  /*1d90*/  @!P6 IMAD.IADD R14, R14, 0x1, -R0 ;  /* 0x000000010e0ee824 */ /* 0x000fe200078e0a00 */
[----:B------:R-:W-:Y:S01]  /*1da0*/  IABS R21, R26 ;  /* 0x0000001a00157213 */ /* 0x000fe20000000000 */
[----:B------:R-:W-:Y:S01]  /*1db0*/  IMAD.HI.U32 R19, R246, R25, RZ ;  /* 0x00000019f6137227 */ /* 0x000fe200078e00ff */
[----:B------:R-:W-:-:S02]  /*1dc0*/  ISETP.GT.U32.AND P6, PT, R0, R16, PT ;  /* 0x000000100000720c */ /* 0x000fc40003fc4070 */
[----:B------:R-:W-:Y:S01]  /*1dd0*/  ISETP.GT.U32.AND P2, PT, R0, R15, PT ;  /* 0x0000000f0000720c */ /* 0x000fe20003f44070 */
[----:B------:R-:W-:Y:S01]  /*1de0*/  IMAD.HI.U32 R11, R246, R21, RZ ;  /* 0x00000015f60b7227 */ /* 0x000fe200078e00ff */
[----:B------:R-:W-:Y:S02]  /*1df0*/  LOP3.LUT R106, R245, 0xd6, RZ, 0xfc, !PT ;  /* 0x000000d6f56a7812 */ /* 0x000fe400078efcff */
[----:B------:R-:W-:Y:S01]  /*1e00*/  IABS R107, R108 ;  /* 0x0000006c006b7213 */ /* 0x000fe20000000000 */
[----:B------:R-:W-:Y:S01]  /*1e10*/  IMAD.MOV R11, RZ, RZ, -R11 ;  /* 0x000000ffff0b7224 */ /* 0x000fe200078e0a0b */
[----:B------:R-:W-:Y:S01]  /*1e20*/  IABS R105, R106 ;  /* 0x0000006a00697213 */ /* 0x000fe20000000000 */
[----:B------:R-:W-:Y:S01]  /*1e30*/  @!P1 IMAD.IADD R17, R17, 0x1, -R0 ;  /* 0x0000000111119824 */ /* 0x000fe200078e0a00 */
[----:B------:R-:W-:Y:S01]  /*1e40*/  ISETP.GE.AND P1, PT, R24, RZ, PT ;  /* 0x000000ff1800720c */ /* 0x000fe20003f26270 */
[----:B------:R-:W-:Y:S01]  /*1e50*/  IMAD.HI.U32 R18, R246, R23, RZ ;  /* 0x00000017f6127227 */ /* 0x000fe200078e00ff */
[----:B------:R-:W-:-:S02]  /*1e60*/  LOP3.LUT R24, R245, 0x34, RZ, 0xfc, !PT ;  /* 0x00000034f5187812 */ /* 0x000fc400078efcff */
[----:B------:R-:W-:Y:S01]  /*1e70*/  @!P5 IADD3 R14, -R14, RZ, RZ ;  /* 0x000000ff0e0ed210 */ /* 0x000fe20007ffe1ff */
[----:B------:R-:W-:Y:S01]  /*1e80*/  IMAD.MOV R20, RZ, RZ, -R19 ;  /* 0x000000ffff147224 */ /* 0x000fe200078e0a13 */
[----:B------:R-:W-:Y:S01]  /*1e90*/  ISETP.GE.AND P5, PT, R26, RZ, PT ;  /* 0x000000ff1a00720c */ /* 0x000fe20003fa6270 */
[----:B------:R-:W-:Y:S01]  /*1ea0*/  IMAD R19, R0, R11, R21 ;  /* 0x0000000b00137224 */ /* 0x000fe200078e0215 */
[----:B------:R-:W-:Y:S01]  /*1eb0*/  LOP3.LUT R26, R245, 0x3a, RZ, 0xfc, !PT ;  /* 0x0000003af51a7812 */ /* 0x000fe200078efcff */
[--C-:B------:R-:W-:Y:S01]  /*1ec0*/  @!P6 IMAD.IADD R16, R16, 0x1, -R0.reuse ;  /* 0x000000011010e824 */ /* 0x100fe200078e0a00 */
[----:B------:R-:W-:Y:S01]  /*1ed0*/  ISETP.GT.U32.AND P6, PT, R0, R17, PT ;  /* 0x000000110000720c */ /* 0x000fe20003fc4070 */
[----:B------:R-:W-:Y:S01]  /*1ee0*/  @!P2 IMAD.IADD R15, R15, 0x1, -R0 ;  /* 0x000000010f0fa824 */ /* 0x000fe200078e0a00 */
[----:B------:R-:W-:Y:S01]  /*1ef0*/  ISETP.GE.AND P2, PT, R22, RZ, PT ;  /* 0x000000ff1600720c */ /* 0x000fe20003f46270 */
[----:B------:R-:W-:Y:S01]  /*1f00*/  IMAD.MOV R18, RZ, RZ, -R18 ;  /* 0x000000ffff127224 */ /* 0x000fe200078e0a12 */
[C---:B------:R-:W-:Y:S01]  /*1f10*/  LOP3.LUT R110, R245.reuse, 0xda, RZ, 0xfc, !PT ;  /* 0x000000daf56e7812 */ /* 0x040fe200078efcff */
[----:B------:R-:W-:Y:S01]  /*1f20*/  IMAD.MOV.U32 R11, RZ, RZ, R13 ;  /* 0x000000ffff0b7224 */ /* 0x000fe200078e000d */
[C---:B------:R-:W-:Y:S01]  /*1f30*/  LOP3.LUT R112, R245.reuse, 0xdc, RZ, 0xfc, !PT ;  /* 0x000000dcf5707812 */ /* 0x040fe200078efcff */
[C---:B------:R-:W-:Y:S01]  /*1f40*/  IMAD R18, R0.reuse, R18, R23 ;  /* 0x0000001200127224 */ /* 0x040fe200078e0217 */
[----:B------:R-:W-:Y:S01]  /*1f50*/  IABS R23, R24 ;  /* 0x0000001800177213 */ /* 0x000fe20000000000 */
[----:B------:R-:W-:Y:S01]  /*1f60*/  @!P3 IMAD.MOV R11, RZ, RZ, -R11 ;  /* 0x000000ffff0bb224 */ /* 0x000fe200078e0a0b */
[C---:B------:R-:W-:Y:S01]  /*1f70*/  ISETP.GT.U32.AND P3, PT, R0.reuse, R19, PT ;  /* 0x000000130000720c */ /* 0x040fe20003f64070 */
[----:B------:R-:W-:Y:S01]  /*1f80*/  IMAD.MOV.U32 R13, RZ, RZ, R15 ;  /* 0x000000ffff0d7224 */ /* 0x000fe200078e000f */
[C---:B------:R-:W-:Y:S01]  /*1f90*/  LOP3.LUT R113, R245.reuse, 0xde, RZ, 0xfc, !PT ;  /* 0x000000def5717812 */ /* 0x040fe200078efcff */
[----:B------:R-:W-:Y:S01]  /*1fa0*/  @!P0 IMAD.MOV R12, RZ, RZ, -R12 ;  /* 0x000000ffff0c8224 */ /* 0x000fe200078e0a0c */
[C---:B------:R-:W-:Y:S01]  /*1fb0*/  ISETP.GT.U32.AND P0, PT, R0.reuse, R16, PT ;  /* 0x000000100000720c */ /* 0x040fe20003f04070 */
[----:B------:R-:W-:Y:S01]  /*1fc0*/  @!P4 IMAD.MOV R13, RZ, RZ, -R13 ;  /* 0x000000ffff0dc224 */ /* 0x000fe200078e0a0d */
[C---:B------:R-:W-:Y:S01]  /*1fd0*/  ISETP.GT.U32.AND P4, PT, R0.reuse, R18, PT ;  /* 0x000000120000720c */ /* 0x040fe20003f84070 */
[----:B------:R-:W-:Y:S01]  /*1fe0*/  IMAD R21, R0, R20, R25 ;  /* 0x0000001400157224 */ /* 0x000fe200078e0219 */
[----:B------:R-:W-:Y:S01]  /*1ff0*/  IABS R25, R29 ;  /* 0x0000001d00197213 */ /* 0x000fe20000000000 */
[----:B------:R-:W-:Y:S01]  /*2000*/  IMAD.HI.U32 R15, R246, R23, RZ ;  /* 0x00000017f60f7227 */ /* 0x000fe200078e00ff */
[----:B------:R-:W-:-:S02]  /*2010*/  LOP3.LUT R114, R245, 0xe0, RZ, 0xfc, !PT ;  /* 0x000000e0f5727812 */ /* 0x000fc400078efcff */
[----:B------:R-:W-:Y:S01]  /*2020*/  IABS R109, R113 ;  /* 0x00000071006d7213 */ /* 0x000fe20000000000 */
[--C-:B------:R-:W-:Y:S01]  /*2030*/  @!P6 IMAD.IADD R17, R17, 0x1, -R0.reuse ;  /* 0x000000011111e824 */ /* 0x100fe200078e0a00 */
[----:B------:R-:W-:Y:S01]  /*2040*/  ISETP.GT.U32.AND P6, PT, R0, R21, PT ;  /* 0x000000150000720c */ /* 0x000fe20003fc4070 */
[----:B------:R-:W-:Y:S01]  /*2050*/  IMAD.MOV R15, RZ, RZ, -R15 ;  /* 0x000000ffff0f7224 */ /* 0x000fe200078e0a0f */
[----:B------:R-:W-:Y:S01]  /*2060*/  IABS R111, R114 ;  /* 0x00000072006f7213 */ /* 0x000fe20000000000 */
[--C-:B------:R-:W-:Y:S01]  /*2070*/  @!P3 IMAD.IADD R19, R19, 0x1, -R0.reuse ;  /* 0x000000011313b824 */ /* 0x100fe200078e0a00 */
[----:B------:R-:W-:Y:S01]  /*2080*/  ISETP.GE.AND P3, PT, R28, RZ, PT ;  /* 0x000000ff1c00720c */ /* 0x000fe20003f66270 */
[--C-:B------:R-:W-:Y:S01]  /*2090*/  @!P0 IMAD.IADD R16, R16, 0x1, -R0.reuse ;  /* 0x0000000110108824 */ /* 0x100fe200078e0a00 */
[----:B------:R-:W-:Y:S01]  /*20a0*/  LOP3.LUT R28, R245, 0x3c, RZ, 0xfc, !PT ;  /* 0x0000003cf51c7812 */ /* 0x000fe200078efcff */
[----:B------:R-:W-:Y:S01]  /*20b0*/  IMAD R20, R0, R15, R23 ;  /* 0x0000000f00147224 */ /* 0x000fe200078e0217 */
[----:B------:R-:W-:Y:S01]  /*20c0*/  ISETP.GE.AND P0, PT, R27, RZ, PT ;  /* 0x000000ff1b00720c */ /* 0x000fe20003f06270 */
[----:B------:R-:W-:Y:S01]  /*20d0*/  @!P4 IMAD.IADD R18, R18, 0x1, -R0 ;  /* 0x000000011212c824 */ /* 0x000fe200078e0a00 */
[C---:B------:R-:W-:Y:S01]  /*20e0*/  ISETP.GT.U32.AND P4, PT, R0.reuse, R19, PT ;  /* 0x000000130000720c */ /* 0x040fe20003f84070 */
[----:B------:R-:W-:Y:S01]  /*20f0*/  @!P1 IMAD.MOV R16, RZ, RZ, -R16 ;  /* 0x000000ffff109224 */ /* 0x000fe200078e0a10 */
[C---:B------:R-:W-:Y:S01]  /*2100*/  ISETP.GT.U32.AND P1, PT, R0.reuse, R20, PT ;  /* 0x000000140000720c */ /* 0x040fe20003f24070 */
[----:B------:R-:W-:Y:S01]  /*2110*/  IMAD.MOV.U32 R15, RZ, RZ, R17 ;  /* 0x000000ffff0f7224 */ /* 0x000fe200078e0011 */
[----:B------:R-:W-:Y:S01]  /*2120*/  LOP3.LUT R17, R245, 0x38, RZ, 0xfc, !PT ;  /* 0x00000038f5117812 */ /* 0x000fe200078efcff */
[----:B------:R-:W-:Y:S01]  /*2130*/  @!P6 IMAD.IADD R21, R21, 0x1, -R0 ;  /* 0x000000011515e824 */ /* 0x000fe200078e0a00 */
[----:B------:R-:W-:Y:S01]  /*2140*/  ISETP.GT.U32.AND P6, PT, R0, R18, PT ;  /* 0x000000120000720c */ /* 0x000fe20003fc4070 */
[----:B------:R-:W-:Y:S01]  /*2150*/  IMAD.HI.U32 R22, R246, R25, RZ ;  /* 0x00000019f6167227 */ /* 0x000fe200078e00ff */
[----:B------:R-:W-:-:S02]  /*2160*/  IABS R27, R26 ;  /* 0x0000001a001b7213 */ /* 0x000fc40000000000 */
[C---:B------:R-:W-:Y:S01]  /*2170*/  LOP3.LUT R120, R245.reuse, 0xf0, RZ, 0xfc, !PT ;  /* 0x000000f0f5787812 */ /* 0x040fe200078efcff */
[----:B------:R-:W-:Y:S01]  /*2180*/  @!P2 IMAD.MOV R15, RZ, RZ, -R15 ;  /* 0x000000ffff0fa224 */ /* 0x000fe200078e0a0f */
[----:B------:R-:W-:Y:S01]  /*2190*/  ISETP.GT.U32.AND P2, PT, R0, R21, PT ;  /* 0x000000150000720c */ /* 0x000fe20003f44070 */
[----:B------:R-:W-:Y:S01]  /*21a0*/  IMAD.MOV R22, RZ, RZ, -R22 ;  /* 0x000000ffff167224 */ /* 0x000fe200078e0a16 */
[----:B------:R-:W-:Y:S01]  /*21b0*/  LOP3.LUT R118, R245, 0xee, RZ, 0xfc, !PT ;  /* 0x000000eef5767812 */ /* 0x000fe200078efcff */
[--C-:B------:R-:W-:Y:S01]  /*21c0*/  @!P4 IMAD.IADD R19, R19, 0x1, -R0.reuse ;  /* 0x000000011313c824 */ /* 0x100fe200078e0a00 */
[----:B------:R-:W-:Y:S01]  /*21d0*/  ISETP.GE.AND P4, PT, R24, RZ, PT ;  /* 0x000000ff1800720c */ /* 0x000fe20003f86270 */
[----:B------:R-:W-:Y:S01]  /*21e0*/  IMAD R23, R0, R22, R25 ;  /* 0x0000001600177224 */ /* 0x000fe200078e0219 */
[----:B------:R-:W-:Y:S01]  /*21f0*/  IABS R25, R17 ;  /* 0x0000001100197213 */ /* 0x000fe20000000000 */
[--C-:B------:R-:W-:Y:S01]  /*2200*/  @!P1 IMAD.IADD R20, R20, 0x1, -R0.reuse ;  /* 0x0000000114149824 */ /* 0x100fe200078e0a00 */
[----:B------:R-:W-:Y:S01]  /*2210*/  ISETP.GE.AND P1, PT, R17, RZ, PT ;  /* 0x000000ff1100720c */ /* 0x000fe20003f26270 */
[----:B------:R-:W-:Y:S01]  /*2220*/  @!P6 IMAD.IADD R18, R18, 0x1, -R0 ;  /* 0x000000011212e824 */ /* 0x000fe200078e0a00 */
[----:B------:R-:W-:Y:S01]  /*2230*/  MOV R17, R19 ;  /* 0x0000001300117202 */ /* 0x000fe20000000f00 */
[----:B------:R-:W-:Y:S01]  /*2240*/  IMAD.HI.U32 R22, R246, R25, RZ ;  /* 0x00000019f6167227 */ /* 0x000fe200078e00ff */
[----:B------:R-:W-:-:S02]  /*2250*/  ISETP.GT.U32.AND P6, PT, R0, R23, PT ;  /* 0x000000170000720c */ /* 0x000fc40003fc4070 */
[----:B------:R-:W-:Y:S01]  /*2260*/  LOP3.LUT R122, R245, 0xf2, RZ, 0xfc, !PT ;  /* 0x000000f2f57a7812 */ /* 0x000fe200078efcff */
[----:B------:R-:W-:Y:S01]  /*2270*/  @!P2 IMAD.IADD R21, R21, 0x1, -R0 ;  /* 0x000000011515a824 */ /* 0x000fe200078e0a00 */
[----:B------:R-:W-:Y:S01]  /*2280*/  ISETP.GE.AND P2, PT, R29, RZ, PT ;  /* 0x000000ff1d00720c */ /* 0x000fe20003f46270 */
[----:B------:R-:W-:Y:S01]  /*2290*/  @!P5 IMAD.MOV R17, RZ, RZ, -R17 ;  /* 0x000000ffff11d224 */ /* 0x000fe200078e0a11 */
[----:B------:R-:W-:Y:S01]  /*22a0*/  IABS R29, R28 ;  /* 0x0000001c001d7213 */ /* 0x000fe20000000000 */
[----:B------:R-:W-:Y:S01]  /*22b0*/  IMAD.HI.U32 R24, R246, R27, RZ ;  /* 0x0000001bf6187227 */ /* 0x000fe200078e00ff */
[----:B------:R-:W-:Y:S02]  /*22c0*/  ISETP.GT.U32.AND P5, PT, R0, R20, PT ;  /* 0x000000140000720c */ /* 0x000fe40003fa4070 */
[C---:B------:R-:W-:Y:S01]  /*22d0*/  LOP3.LUT R125, R245.reuse, 0xf6, RZ, 0xfc, !PT ;  /* 0x000000f6f57d7812 */ /* 0x040fe200078efcff */
[----:B------:R-:W-:Y:S01]  /*22e0*/  IMAD.MOV.U32 R19, RZ, RZ, R21 ;  /* 0x000000ffff137224 */ /* 0x000fe200078e0015 */
[----:B------:R-:W-:Y:S01]  /*22f0*/  LOP3.LUT R124, R245, 0xf4, RZ, 0xfc, !PT ;  /* 0x000000f4f57c7812 */ /* 0x000fe200078efcff */
[----:B------:R-:W-:Y:S01]  /*2300*/  IMAD.HI.U32 R21, R246, R29, RZ ;  /* 0x0000001df6157227 */ /* 0x000fe200078e00ff */
[----:B------:R-:W-:-:S02]  /*2310*/  IABS R119, R122 ;  /* 0x0000007a00777213 */ /* 0x000fc40000000000 */
[----:B------:R-:W-:Y:S01]  /*2320*/  IABS R123, R125 ;  /* 0x0000007d007b7213 */ /* 0x000fe20000000000 */
[----:B------:R-:W-:Y:S01]  /*2330*/  IMAD.MOV R22, RZ, RZ, -R22 ;  /* 0x000000ffff167224 */ /* 0x000fe200078e0a16 */
[----:B------:R-:W-:Y:S01]  /*2340*/  IABS R121, R124 ;  /* 0x0000007c00797213 */ /* 0x000fe20000000000 */
[----:B------:R-:W-:Y:S01]  /*2350*/  IMAD.MOV R24, RZ, RZ, -R24 ;  /* 0x000000ffff187224 */ /* 0x000fe200078e0a18 */
[----:B------:R-:W-:Y:S01]  /*2360*/  LOP3.LUT R126, R245, 0xfe, RZ, 0xfc, !PT ;  /* 0x000000fef57e7812 */ /* 0x000fe200078efcff */
[--C-:B------:R-:W-:Y:S01]  /*2370*/  @!P6 IMAD.IADD R23, R23, 0x1, -R0.reuse ;  /* 0x000000011717e824 */ /* 0x100fe200078e0a00 */
[C---:B------:R-:W-:Y:S01]  /*2380*/  LOP3.LUT R128, R245.reuse, 0x100, RZ, 0xfc, !PT ;  /* 0x00000100f5807812 */ /* 0x040fe200078efcff */
[----:B------:R-:W-:Y:S01]  /*2390*/  IMAD.MOV R21, RZ, RZ, -R21 ;  /* 0x000000ffff157224 */ /* 0x000fe200078e0a15 */
[----:B------:R-:W-:Y:S01]  /*23a0*/  IABS R127, R126 ;  /* 0x0000007e007f7213 */ /* 0x000fe20000000000 */
[C---:B------:R-:W-:Y:S01]  /*23b0*/  IMAD R22, R0.reuse, R22, R25 ;  /* 0x0000001600167224 */ /* 0x040fe200078e0219 */
[C---:B------:R-:W-:Y:S01]  /*23c0*/  ISETP.GT.U32.AND P6, PT, R0.reuse, R23, PT ;  /* 0x000000170000720c */ /* 0x040fe20003fc4070 */
[----:B------:R-:W-:Y:S01]  /*23d0*/  IMAD R25, R0, R24, R27 ;  /* 0x0000001800197224 */ /* 0x000fe200078e021b */
[C---:B------:R-:W-:Y:S01]  /*23e0*/  LOP3.LUT R130, R245.reuse, 0x102, RZ, 0xfc, !PT ;  /* 0x00000102f5827812 */ /* 0x040fe200078efcff */
[----:B------:R-:W-:Y:S01]  /*23f0*/  @!P5 IMAD.IADD R20, R20, 0x1, -R0 ;  /* 0x000000011414d824 */ /* 0x000fe200078e0a00 */
[C---:B------:R-:W-:Y:S01]  /*2400*/  LOP3.LUT R132, R245.reuse, 0x10a, RZ, 0xfc, !PT ;  /* 0x0000010af5847812 */ /* 0x040fe200078efcff */
[C---:B------:R-:W-:Y:S01]  /*2410*/  IMAD R24, R0.reuse, R21, R29 ;  /* 0x0000001500187224 */ /* 0x040fe200078e021d */
[C---:B------:R-:W-:Y:S01]  /*2420*/  ISETP.GT.U32.AND P5, PT, R0.reuse, R25, PT ;  /* 0x000000190000720c */ /* 0x040fe20003fa4070 */
[----:B------:R-:W-:Y:S01]  /*2430*/  @!P4 IMAD.MOV R20, RZ, RZ, -R20 ;  /* 0x000000ffff14c224 */ /* 0x000fe200078e0a14 */
[----:B------:R-:W-:Y:S01]  /*2440*/  LOP3.LUT R134, R245, 0x10c, RZ, 0xfc, !PT ;  /* 0x0000010cf5867812 */ /* 0x000fe200078efcff */
[----:B------:R-:W-:Y:S01]  /*2450*/  @!P0 IMAD.MOV R18, RZ, RZ, -R18 ;  /* 0x000000ffff128224 */ /* 0x000fe200078e0a12 */
[C---:B------:R-:W-:Y:S01]  /*2460*/  ISETP.GT.U32.AND P4, PT, R0.reuse, R24, PT ;  /* 0x000000180000720c */ /* 0x040fe20003f84070 */
[----:B------:R-:W-:Y:S01]  /*2470*/  @!P3 IMAD.MOV R19, RZ, RZ, -R19 ;  /* 0x000000ffff13b224 */ /* 0x000fe200078e0a13 */
[----:B------:R-:W-:Y:S01]  /*2480*/  ISETP.GT.U32.AND P0, PT, R0, R22, PT ;  /* 0x000000160000720c */ /* 0x000fe20003f04070 */
[----:B------:R-:W-:Y:S01]  /*2490*/  @!P6 IMAD.IADD R23, R23, 0x1, -R0 ;  /* 0x000000011717e824 */ /* 0x000fe200078e0a00 */
[----:B------:R-:W-:Y:S01]  /*24a0*/  ISETP.GE.AND P6, PT, R28, RZ, PT ;  /* 0x000000ff1c00720c */ /* 0x000fe20003fc6270 */
[----:B------:R-:W-:Y:S01]  /*24b0*/  IMAD.HI.U32 R27, R246, R33, RZ ;  /* 0x00000021f61b7227 */ /* 0x000fe200078e00ff */
[----:B------:R-:W-:-:S02]  /*24c0*/  LOP3.LUT R28, R245, 0x40, RZ, 0xfc, !PT ;  /* 0x00000040f51c7812 */ /* 0x000fc400078efcff */
[----:B------:R-:W-:Y:S01]  /*24d0*/  ISETP.GE.AND P3, PT, R26, RZ, PT ;  /* 0x000000ff1a00720c */ /* 0x000fe20003f66270 */
[----:B------:R-:W-:Y:S01]  /*24e0*/  IMAD.MOV.U32 R21, RZ, RZ, R23 ;  /* 0x000000ffff157224 */ /* 0x000fe200078e0017 */
[----:B------:R-:W-:Y:S01]  /*24f0*/  LOP3.LUT R26, R245, 0x3e, RZ, 0xfc, !PT ;  /* 0x0000003ef51a7812 */ /* 0x000fe200078efcff */
[--C-:B------:R-:W-:Y:S01]  /*2500*/  @!P5 IMAD.IADD R25, R25, 0x1, -R0.reuse ;  /* 0x000000011919d824 */ /* 0x100fe200078e0a00 */
[----:B------:R-:W-:Y:S01]  /*2510*/  IABS R31, R28 ;  /* 0x0000001c001f7213 */ /* 0x000fe20000000000 */
[--C-:B------:R-:W-:Y:S01]  /*2520*/  @!P4 IMAD.IADD R24, R24, 0x1, -R0.reuse ;  /* 0x000000011818c824 */ /* 0x100fe200078e0a00 */
[----:B------:R-:W-:Y:S01]  /*2530*/  @!P2 IADD3 R21, -R21, RZ, RZ ;  /* 0x000000ff1515a210 */ /* 0x000fe20007ffe1ff */
[----:B------:R-:W-:Y:S01]  /*2540*/  @!P0 IMAD.IADD R22, R22, 0x1, -R0 ;  /* 0x0000000116168824 */ /* 0x000fe200078e0a00 */
[----:B------:R-:W-:Y:S01]  /*2550*/  IABS R29, R26 ;  /* 0x0000001a001d7213 */ /* 0x000fe20000000000 */
[----:B------:R-:W-:Y:S01]  /*2560*/  IMAD.HI.U32 R116, R246, R119, RZ ;  /* 0x00000077f6747227 */ /* 0x000fe200078e00ff */
[----:B------:R-:W-:-:S02]  /*2570*/  ISETP.GE.AND P2, PT, R26, RZ, PT ;  /* 0x000000ff1a00720c */ /* 0x000fc40003f46270 */
[----:B------:R-:W-:Y:S01]  /*2580*/  ISETP.GT.U32.AND P4, PT, R0, R24, PT ;  /* 0x000000180000720c */ /* 0x000fe20003f84070 */
[----:B------:R-:W-:Y:S01]  /*2590*/  IMAD.HI.U32 R26, R246, R31, RZ ;  /* 0x0000001ff61a7227 */ /* 0x000fe200078e00ff */
[C---:B------:R-:W-:Y:S02]  /*25a0*/  ISETP.GT.U32.AND P0, PT, R0.reuse, R22, PT ;  /* 0x000000160000720c */ /* 0x040fe40003f04070 */
[----:B------:R-:W-:Y:S01]  /*25b0*/  ISETP.GT.U32.AND P5, PT, R0, R25, PT ;  /* 0x000000190000720c */ /* 0x000fe20003fa4070 */
[----:B------:R-:W-:Y:S01]  /*25c0*/  IMAD.MOV R26, RZ, RZ, -R26 ;  /* 0x000000ffff1a7224 */ /* 0x000fe200078e0a1a */
[----:B------:R-:W-:Y:S01]  /*25d0*/  IABS R133, R132 ;  /* 0x0000008400857213 */ /* 0x000fe20000000000 */
[----:B------:R-:W-:Y:S01]  /*25e0*/  IMAD.HI.U32 R23, R246, R29, RZ ;  /* 0x0000001df6177227 */ /* 0x000fe200078e00ff */
[----:B------:R-:W-:Y:S02]  /*25f0*/  IABS R135, R134 ;  /* 0x0000008600877213 */ /* 0x000fe40000000000 */
[C---:B------:R-:W-:Y:S01]  /*2600*/  LOP3.LUT R136, R245.reuse, 0x10e, RZ, 0xfc, !PT ;  /* 0x0000010ef5887812 */ /* 0x040fe200078efcff */
[----:B------:R-:W-:Y:S01]  /*2610*/  IMAD R26, R0, R26, R31 ;  /* 0x0000001a001a7224 */ /* 0x000fe200078e021f */
[C---:B------:R-:W-:Y:S01]  /*2620*/  LOP3.LUT R138, R245.reuse, 0x110, RZ, 0xfc, !PT ;  /* 0x00000110f58a7812 */ /* 0x040fe200078efcff */
[--C-:B------:R-:W-:Y:S01]  /*2630*/  @!P4 IMAD.IADD R24, R24, 0x1, -R0.reuse ;  /* 0x000000011818c824 */ /* 0x100fe200078e0a00 */
[C---:B------:R-:W-:Y:S01]  /*2640*/  LOP3.LUT R140, R245.reuse, 0x112, RZ, 0xfc, !PT ;  /* 0x00000112f58c7812 */ /* 0x040fe200078efcff */
[----:B------:R-:W-:Y:S01]  /*2650*/  IMAD.MOV R23, RZ, RZ, -R23 ;  /* 0x000000ffff177224 */ /* 0x000fe200078e0a17 */
[----:B------:R-:W-:Y:S01]  /*2660*/  ISETP.GT.U32.AND P4, PT, R0, R26, PT ;  /* 0x0000001a0000720c */ /* 0x000fe20003f84070 */
[----:B------:R-:W-:Y:S01]  /*2670*/  @!P0 IMAD.IADD R22, R22, 0x1, -R0 ;  /* 0x0000000116168824 */ /* 0x000fe200078e0a00 */
[----:B------:R-:W-:Y:S01]  /*2680*/  ISETP.GE.AND P0, PT, R28, RZ, PT ;  /* 0x000000ff1c00720c */ /* 0x000fe20003f06270 */
[----:B------:R-:W-:Y:S01]  /*2690*/  IMAD.MOV R28, RZ, RZ, -R27 ;  /* 0x000000ffff1c7224 */ /* 0x000fe200078e0a1b */
[C---:B------:R-:W-:Y:S01]  /*26a0*/  LOP3.LUT R141, R245.reuse, 0x114, RZ, 0xfc, !PT ;  /* 0x00000114f58d7812 */ /* 0x040fe200078efcff */
[C---:B------:R-:W-:Y:S01]  /*26b0*/  IMAD R27, R0.reuse, R23, R29 ;  /* 0x00000017001b7224 */ /* 0x040fe200078e021d */
[C---:B------:R-:W-:Y:S01]  /*26c0*/  LOP3.LUT R142, R245.reuse, 0x116, RZ, 0xfc, !PT ;  /* 0x00000116f58e7812 */ /* 0x040fe200078efcff */
[C---:B------:R-:W-:Y:S01]  /*26d0*/  IMAD R29, R0.reuse, R28, R33 ;  /* 0x0000001c001d7224 */ /* 0x040fe200078e0221 */
[----:B------:R-:W-:Y:S01]  /*26e0*/  LOP3.LUT R28, R245, 0x44, RZ, 0xfc, !PT ;  /* 0x00000044f51c7812 */ /* 0x000fe200078efcff */
[----:B------:R-:W-:Y:S01]  /*26f0*/  @!P1 IMAD.MOV R22, RZ, RZ, -R22 ;  /* 0x000000ffff169224 */ /* 0x000fe200078e0a16 */
[----:B------:R-:W-:Y:S01]  /*2700*/  ISETP.GT.U32.AND P1, PT, R0, R27, PT ;  /* 0x0000001b0000720c */ /* 0x000fe20003f24070 */
[--C-:B------:R-:W-:Y:S01]  /*2710*/  @!P5 IMAD.IADD R25, R25, 0x1, -R0.reuse ;  /* 0x000000011919d824 */ /* 0x100fe200078e0a00 */
[----:B------:R-:W-:Y:S01]  /*2720*/  IABS R33, R28 ;  /* 0x0000001c00217213 */ /* 0x000fe20000000000 */
[----:B------:R-:W-:Y:S01]  /*2730*/  @!P4 IMAD.IADD R26, R26, 0x1, -R0 ;  /* 0x000000011a1ac824 */ /* 0x000fe200078e0a00 */
[----:B------:R-:W-:Y:S01]  /*2740*/  ISETP.GE.AND P5, PT, R30, RZ, PT ;  /* 0x000000ff1e00720c */ /* 0x000fe20003fa6270 */
[----:B------:R-:W-:Y:S01]  /*2750*/  IMAD.MOV.U32 R23, RZ, RZ, R25 ;  /* 0x000000ffff177224 */ /* 0x000fe200078e0019 */
[----:B------:R-:W-:Y:S01]  /*2760*/  LOP3.LUT R143, R245, 0x118, RZ, 0xfc, !PT ;  /* 0x00000118f58f7812 */ /* 0x000fe200078efcff */
[----:B------:R-:W-:Y:S01]  /*2770*/  IMAD.HI.U32 R25, R246, R33, RZ ;  /* 0x00000021f6197227 */ /* 0x000fe200078e00ff */
[----:B------:R-:W-:-:S02]  /*2780*/  ISETP.GT.U32.AND P4, PT, R0, R26, PT ;  /* 0x0000001a0000720c */ /* 0x000fc40003f84070 */
[----:B------:R-:W-:Y:S01]  /*2790*/  IABS R137, R142 ;  /* 0x0000008e00897213 */ /* 0x000fe20000000000 */
[----:B------:R-:W-:Y:S01]  /*27a0*/  @!P3 IMAD.MOV R23, RZ, RZ, -R23 ;  /* 0x000000ffff17b224 */ /* 0x000fe200078e0a17 */
[----:B------:R-:W-:Y:S01]  /*27b0*/  ISETP.GE.AND P3, PT, R28, RZ, PT ;  /* 0x000000ff1c00720c */ /* 0x000fe20003f66270 */
[----:B------:R-:W-:Y:S01]  /*27c0*/  IMAD.HI.U32 R28, R246, R35, RZ ;  /* 0x00000023f61c7227 */ /* 0x000fe200078e00ff */
[----:B------:R-:W-:Y:S02]  /*27d0*/  IABS R139, R143 ;  /* 0x0000008f008b7213 */ /* 0x000fe40000000000 */
[----:B------:R-:W-:Y:S01]  /*27e0*/  LOP3.LUT R144, R245, 0x120, RZ, 0xfc, !PT ;  /* 0x00000120f5907812 */ /* 0x000fe200078efcff */
[----:B------:R-:W-:Y:S01]  /*27f0*/  @!P6 IMAD.MOV R24, RZ, RZ, -R24 ;  /* 0x000000ffff18e224 */ /* 0x000fe200078e0a18 */
[C---:B------:R-:W-:Y:S01]  /*2800*/  ISETP.GT.U32.AND P6, PT, R0.reuse, R29, PT ;  /* 0x0000001d0000720c */ /* 0x040fe20003fc4070 */
[----:B------:R-:W-:Y:S01]  /*2810*/  @!P1 IMAD.IADD R27, R27, 0x1, -R0 ;  /* 0x000000011b1b9824 */ /* 0x000fe200078e0a00 */
[C---:B------:R-:W-:Y:S01]  /*2820*/  LOP3.LUT R146, R245.reuse, 0x128, RZ, 0xfc, !PT ;  /* 0x00000128f5927812 */ /* 0x040fe200078efcff */
[----:B------:R-:W-:Y:S01]  /*2830*/  IMAD.MOV R25, RZ, RZ, -R25 ;  /* 0x000000ffff197224 */ /* 0x000fe200078e0a19 */
[----:B------:R-:W-:Y:S01]  /*2840*/  LOP3.LUT R150, R245, 0x12c, RZ, 0xfc, !PT ;  /* 0x0000012cf5967812 */ /* 0x000fe200078efcff */
[----:B------:R-:W-:Y:S01]  /*2850*/  IMAD.MOV R32, RZ, RZ, -R28 ;  /* 0x000000ffff207224 */ /* 0x000fe200078e0a1c */
[----:B------:R-:W-:Y:S01]  /*2860*/  ISETP.GT.U32.AND P1, PT, R0, R27, PT ;  /* 0x0000001b0000720c */ /* 0x000fe20003f24070 */
[----:B------:R-:W-:Y:S01]  /*2870*/  IMAD.HI.U32 R31, R246, R39, RZ ;  /* 0x00000027f61f7227 */ /* 0x000fe200078e00ff */
[----:B------:R-:W-:-:S02]  /*2880*/  IABS R147, R146 ;  /* 0x0000009200937213 */ /* 0x000fc40000000000 */
[----:B------:R-:W-:Y:S01]  /*2890*/  LOP3.LUT R154, R245, 0x12e, RZ, 0xfc, !PT ;  /* 0x0000012ef59a7812 */ /* 0x000fe200078efcff */
        /* <DEDUP_REMOVED lines=8> */
[----:B------:R-:W-:Y:S01]  /*2920*/  @!P6 IMAD.IADD R29, R29, 0x1, -R0 ;  /* 0x000000011d1de824 */ /* 0x000fe200078e0a00 */
[----:B------:R-:W-:Y:S01]  /*2930*/  LOP3.LUT R156, R245, 0x130, RZ, 0xfc, !PT ;  /* 0x00000130f59c7812 */ /* 0x000fe200078efcff */
[----:B------:R-:W-:Y:S01]  /*2940*/  IMAD.HI.U32 R30, R246, R37, RZ ;  /* 0x00000025f61e7227 */ /* 0x000fe200078e00ff */
[----:B------:R-:W-:-:S02]  /*2950*/  ISETP.GT.U32.AND P6, PT, R0, R31, PT ;  /* 0x0000001f0000720c */ /* 0x000fc40003fc4070 */
[----:B------:R-:W-:Y:S01]  /*2960*/  IABS R153, R156 ;  /* 0x0000009c00997213 */ /* 0x000fe20000000000 */
[----:B------:R-:W-:Y:S01]  /*2970*/  @!P1 IMAD.IADD R27, R27, 0x1, -R0 ;  /* 0x000000011b1b9824 */ /* 0x000fe200078e0a00 */
[----:B------:R-:W-:Y:S01]  /*2980*/  IADD3 R30, -R30, RZ, RZ ;  /* 0x000000ff1e1e7210 */ /* 0x000fe20007ffe1ff */
[----:B------:R-:W-:Y:S01]  /*2990*/  @!P0 IMAD.MOV R26, RZ, RZ, -R26 ;  /* 0x000000ffff1a8224 */ /* 0x000fe200078e0a1a */
[----:B------:R-:W-:Y:S01]  /*29a0*/  ISETP.GE.AND P1, PT, R36, RZ, PT ;  /* 0x000000ff2400720c */ /* 0x000fe20003f26270 */
[--C-:B------:R-:W-:Y:S01]  /*29b0*/  @!P4 IMAD.IADD R28, R28, 0x1, -R0.reuse ;  /* 0x000000011c1cc824 */ /* 0x100fe200078e0a00 */
[C---:B------:R-:W-:Y:S01]  /*29c0*/  ISETP.GT.U32.AND P4, PT, R0.reuse, R29, PT ;  /* 0x0000001d0000720c */ /* 0x040fe20003f84070 */
[----:B------:R-:W-:Y:S01]  /*29d0*/  IMAD.MOV.U32 R25, RZ, RZ, R27 ;  /* 0x000000ffff197224 */ /* 0x000fe200078e001b */
[----:B------:R-:W-:Y:S01]  /*29e0*/  LOP3.LUT R158, R245, 0x132, RZ, 0xfc, !PT ;  /* 0x00000132f59e7812 */ /* 0x000fe200078efcff */
[C---:B------:R-:W-:Y:S01]  /*29f0*/  IMAD R30, R0.reuse, R30, R37 ;  /* 0x0000001e001e7224 */ /* 0x040fe200078e0225 */
[----:B------:R-:W-:Y:S01]  /*2a00*/  IABS R37, R43 ;  /* 0x0000002b00257213 */ /* 0x000fe20000000000 */
[----:B------:R-:W-:Y:S01]  /*2a10*/  @!P2 IMAD.MOV R25, RZ, RZ, -R25 ;  /* 0x000000ffff19a224 */ /* 0x000fe200078e0a19 */
[C---:B------:R-:W-:Y:S01]  /*2a20*/  ISETP.GT.U32.AND P2, PT, R0.reuse, R28, PT ;  /* 0x0000001c0000720c */ /* 0x040fe20003f44070 */
[----:B------:R-:W-:Y:S01]  /*2a30*/  @!P6 IMAD.IADD R31, R31, 0x1, -R0 ;  /* 0x000000011f1fe824 */ /* 0x000fe200078e0a00 */
[----:B------:R-:W-:Y:S01]  /*2a40*/  ISETP.GT.U32.AND P0, PT, R0, R30, PT ;  /* 0x0000001e0000720c */ /* 0x000fe20003f04070 */
[----:B------:R-:W-:Y:S01]  /*2a50*/  IMAD.HI.U32 R27, R246, R35, RZ ;  /* 0x00000023f61b7227 */ /* 0x000fe200078e00ff */
[----:B------:R-:W-:-:S02]  /*2a60*/  LOP3.LUT R159, R245, 0x134, RZ, 0xfc, !PT ;  /* 0x00000134f59f7812 */ /* 0x000fc400078efcff */
[----:B------:R-:W-:Y:S01]  /*2a70*/  ISETP.GT.U32.AND P6, PT, R0, R31, PT ;  /* 0x0000001f0000720c */ /* 0x000fe20003fc4070 */
[----:B------:R-:W-:Y:S01]  /*2a80*/  IMAD.HI.U32 R32, R246, R37, RZ ;  /* 0x00000025f6207227 */ /* 0x000fe200078e00ff */
[C---:B------:R-:W-:Y:S02]  /*2a90*/  LOP3.LUT R160, R245.reuse, 0x136, RZ, 0xfc, !PT ;  /* 0x00000136f5a07812 */ /* 0x040fe400078efcff */
[C---:B------:R-:W-:Y:S01]  /*2aa0*/  LOP3.LUT R161, R245.reuse, 0x138, RZ, 0xfc, !PT ;  /* 0x00000138f5a17812 */ /* 0x040fe200078efcff */
[----:B------:R-:W-:Y:S01]  /*2ab0*/  IMAD.MOV R27, RZ, RZ, -R27 ;  /* 0x000000ffff1b7224 */ /* 0x000fe200078e0a1b */
[----:B------:R-:W-:Y:S01]  /*2ac0*/  IABS R155, R160 ;  /* 0x000000a0009b7213 */ /* 0x000fe20000000000 */
[----:B------:R-:W-:Y:S01]  /*2ad0*/  IMAD.MOV R36, RZ, RZ, -R32 ;  /* 0x000000ffff247224 */ /* 0x000fe200078e0a20 */
[----:B------:R-:W-:Y:S01]  /*2ae0*/  IABS R157, R161 ;  /* 0x000000a1009d7213 */ /* 0x000fe20000000000 */
[C---:B------:R-:W-:Y:S01]  /*2af0*/  IMAD R32, R0.reuse, R27, R35 ;  /* 0x0000001b00207224 */ /* 0x040fe200078e0223 */
[C---:B------:R-:W-:Y:S01]  /*2b00*/  LOP3.LUT R164, R245.reuse, 0x14a, RZ, 0xfc, !PT ;  /* 0x0000014af5a47812 */ /* 0x040fe200078efcff */
[----:B------:R-:W-:Y:S01]  /*2b10*/  IMAD R33, R0, R34, R39 ;  /* 0x0000002200217224 */ /* 0x000fe200078e0227 */
[----:B------:R-:W-:Y:S01]  /*2b20*/  IABS R39, R44 ;  /* 0x0000002c00277213 */ /* 0x000fe20000000000 */
[----:B------:R-:W-:Y:S01]  /*2b30*/  @!P2 IMAD.IADD R28, R28, 0x1, -R0 ;  /* 0x000000011c1ca824 */ /* 0x000fe200078e0a00 */
[C---:B------:R-:W-:Y:S01]  /*2b40*/  ISETP.GT.U32.AND P2, PT, R0.reuse, R32, PT ;  /* 0x000000200000720c */ /* 0x040fe20003f44070 */
[----:B------:R-:W-:Y:S01]  /*2b50*/  IMAD R35, R0, R36, R37 ;  /* 0x0000002400237224 */ /* 0x000fe200078e0225 */
[----:B------:R-:W-:Y:S01]  /*2b60*/  IABS R165, R164 ;  /* 0x000000a400a57213 */ /* 0x000fe20000000000 */
[----:B------:R-:W-:Y:S01]  /*2b70*/  IMAD.HI.U32 R27, R246, R39, RZ ;  /* 0x00000027f61b7227 */ /* 0x000fe200078e00ff */
[----:B------:R-:W-:-:S02]  /*2b80*/  LOP3.LUT R166, R245, 0x14c, RZ, 0xfc, !PT ;  /* 0x0000014cf5a67812 */ /* 0x000fc400078efcff */
[----:B------:R-:W-:Y:S01]  /*2b90*/  LOP3.LUT R168, R245, 0x14e, RZ, 0xfc, !PT ;  /* 0x0000014ef5a87812 */ /* 0x000fe200078efcff */
[--C-:B------:R-:W-:Y:S01]  /*2ba0*/  @!P4 IMAD.IADD R29, R29, 0x1, -R0.reuse ;  /* 0x000000011d1dc824 */ /* 0x100fe200078e0a00 */
[C---:B------:R-:W-:Y:S01]  /*2bb0*/  ISETP.GT.U32.AND P4, PT, R0.reuse, R33, PT ;  /* 0x000000210000720c */ /* 0x040fe20003f84070 */
[--C-:B------:R-:W-:Y:S01]  /*2bc0*/  @!P6 IMAD.IADD R31, R31, 0x1, -R0.reuse ;  /* 0x000000011f1fe824 */ /* 0x100fe200078e0a00 */
[----:B------:R-:W-:Y:S01]  /*2bd0*/  ISETP.GT.U32.AND P6, PT, R0, R35, PT ;  /* 0x000000230000720c */ /* 0x000fe20003fc4070 */
[----:B------:R-:W-:Y:S01]  /*2be0*/  IMAD.HI.U32 R34, R246, R41, RZ ;  /* 0x00000029f6227227 */ /* 0x000fe200078e00ff */
[----:B------:R-:W-:Y:S02]  /*2bf0*/  IADD3 R27, -R27, RZ, RZ ;  /* 0x000000ff1b1b7210 */ /* 0x000fe40007ffe1ff */
[C---:B------:R-:W-:Y:S01]  /*2c00*/  LOP3.LUT R171, R245.reuse, 0x152, RZ, 0xfc, !PT ;  /* 0x00000152f5ab7812 */ /* 0x040fe200078efcff */
[----:B------:R-:W-:Y:S01]  /*2c10*/  @!P0 IMAD.IADD R30, R30, 0x1, -R0 ;  /* 0x000000011e1e8824 */ /* 0x000fe200078e0a00 */
[----:B------:R-:W-:Y:S01]  /*2c20*/  ISETP.GE.AND P0, PT, R38, RZ, PT ;  /* 0x000000ff2600720c */ /* 0x000fe20003f06270 */
[----:B------:R-:W-:Y:S01]  /*2c30*/  IMAD.MOV R37, RZ, RZ, -R34 ;  /* 0x000000ffff257224 */ /* 0x000fe200078e0a22 */
[----:B------:R-:W-:Y:S01]  /*2c40*/  IABS R169, R171 ;  /* 0x000000ab00a97213 */ /* 0x000fe20000000000 */
[----:B------:R-:W-:Y:S01]  /*2c50*/  IMAD R34, R0, R27, R39 ;  /* 0x0000001b00227224 */ /* 0x000fe200078e0227 */
[----:B------:R-:W-:Y:S01]  /*2c60*/  IABS R39, R46 ;  /* 0x0000002e00277213 */ /* 0x000fe20000000000 */
[--C-:B------:R-:W-:Y:S01]  /*2c70*/  @!P2 IMAD.IADD R32, R32, 0x1, -R0.reuse ;  /* 0x000000012020a824 */ /* 0x100fe200078e0a00 */
[----:B------:R-:W-:Y:S01]  /*2c80*/  ISETP.GT.U32.AND P2, PT, R0, R30, PT ;  /* 0x0000001e0000720c */ /* 0x000fe20003f44070 */
[----:B------:R-:W-:Y:S01]  /*2c90*/  IMAD.MOV.U32 R27, RZ, RZ, R29 ;  /* 0x000000ffff1b7224 */ /* 0x000fe200078e001d */
[----:B------:R-:W-:Y:S01]  /*2ca0*/  LOP3.LUT R170, R245, 0x150, RZ, 0xfc, !PT ;  /* 0x00000150f5aa7812 */ /* 0x000fe200078efcff */
[--C-:B------:R-:W-:Y:S01]  /*2cb0*/  @!P4 IMAD.IADD R33, R33, 0x1, -R0.reuse ;  /* 0x000000012121c824 */ /* 0x100fe200078e0a00 */
[----:B------:R-:W-:Y:S01]  /*2cc0*/  ISETP.GE.AND P4, PT, R40, RZ, PT ;  /* 0x000000ff2800720c */ /* 0x000fe20003f86270 */
[----:B------:R-:W-:Y:S01]  /*2cd0*/  @!P5 IMAD.MOV R27, RZ, RZ, -R27 ;  /* 0x000000ffff1bd224 */ /* 0x000fe200078e0a1b */
[C---:B------:R-:W-:Y:S01]  /*2ce0*/  ISETP.GT.U32.AND P5, PT, R0.reuse, R32, PT ;  /* 0x000000200000720c */ /* 0x040fe20003fa4070 */
[----:B------:R-:W-:Y:S01]  /*2cf0*/  @!P6 IMAD.IADD R35, R35, 0x1, -R0 ;  /* 0x000000012323e824 */ /* 0x000fe200078e0a00 */
[C---:B------:R-:W-:Y:S01]  /*2d00*/  ISETP.GT.U32.AND P6, PT, R0.reuse, R33, PT ;  /* 0x000000210000720c */ /* 0x040fe20003fc4070 */
[----:B------:R-:W-:Y:S01]  /*2d10*/  @!P3 IMAD.MOV R28, RZ, RZ, -R28 ;  /* 0x000000ffff1cb224 */ /* 0x000fe200078e0a1c */
[----:B------:R-:W-:Y:S01]  /*2d20*/  IABS R167, R170 ;  /* 0x000000aa00a77213 */ /* 0x000fe20000000000 */
[C---:B------:R-:W-:Y:S01]  /*2d30*/  IMAD R37, R0.reuse, R37, R41 ;  /* 0x0000002500257224 */ /* 0x040fe200078e0229 */
[----:B------:R-:W-:Y:S01]  /*2d40*/  ISETP.GT.U32.AND P3, PT, R0, R35, PT ;  /* 0x000000230000720c */ /* 0x000fe20003f64070 */
[----:B------:R-:W-:Y:S01]  /*2d50*/  @!P2 IMAD.IADD R30, R30, 0x1, -R0 ;  /* 0x000000011e1ea824 */ /* 0x000fe200078e0a00 */
[----:B------:R-:W-:Y:S01]  /*2d60*/  IABS R41, R47 ;  /* 0x0000002f00297213 */ /* 0x000fe20000000000 */
[----:B------:R-:W-:Y:S01]  /*2d70*/  IMAD.MOV.U32 R29, RZ, RZ, R31 ;  /* 0x000000ffff1d7224 */ /* 0x000fe200078e001f */
[----:B------:R-:W-:Y:S01]  /*2d80*/  ISETP.GE.AND P2, PT, R42, RZ, PT ;  /* 0x000000ff2a00720c */ /* 0x000fe20003f46270 */
[----:B------:R-:W-:Y:S01]  /*2d90*/  IMAD.HI.U32 R31, R246, R39, RZ ;  /* 0x00000027f61f7227 */ /* 0x000fe200078e00ff */
[----:B------:R-:W-:-:S02]  /*2da0*/  LOP3.LUT R172, R245, 0x15a, RZ, 0xfc, !PT ;  /* 0x0000015af5ac7812 */ /* 0x000fc400078efcff */
[----:B------:R-:W-:Y:S01]  /*2db0*/  LOP3.LUT R174, R245, 0x15c, RZ, 0xfc, !PT ;  /* 0x0000015cf5ae7812 */ /* 0x000fe200078efcff */
[--C-:B------:R-:W-:Y:S01]  /*2dc0*/  @!P5 IMAD.IADD R32, R32, 0x1, -R0.reuse ;  /* 0x000000012020d824 */ /* 0x100fe200078e0a00 */
[----:B------:R-:W-:Y:S01]  /*2dd0*/  ISETP.GE.AND P5, PT, R43, RZ, PT ;  /* 0x000000ff2b00720c */ /* 0x000fe20003fa6270 */
[----:B------:R-:W-:Y:S01]  /*2de0*/  IMAD.HI.U32 R36, R246, R41, RZ ;  /* 0x00000029f6247227 */ /* 0x000fe200078e00ff */
[----:B------:R-:W-:Y:S02]  /*2df0*/  IABS R173, R172 ;  /* 0x000000ac00ad7213 */ /* 0x000fe40000000000 */
[----:B------:R-:W-:Y:S01]  /*2e00*/  @!P3 IADD3 R35, R35, -R0, RZ ;  /* 0x800000002323b210 */ /* 0x000fe20007ffe0ff */
[----:B------:R-:W-:Y:S01]  /*2e10*/  IMAD.MOV R38, RZ, RZ, -R31 ;  /* 0x000000ffff267224 */ /* 0x000fe200078e0a1f */
[----:B------:R-:W-:Y:S01]  /*2e20*/  ISETP.GE.AND P3, PT, R44, RZ, PT ;  /* 0x000000ff2c00720c */ /* 0x000fe20003f66270 */
[----:B------:R-:W-:Y:S01]  /*2e30*/  @!P1 IMAD.MOV R29, RZ, RZ, -R29 ;  /* 0x000000ffff1d9224 */ /* 0x000fe200078e0a1d */
[C---:B------:R-:W-:Y:S01]  /*2e40*/  ISETP.GT.U32.AND P1, PT, R0.reuse, R34, PT ;  /* 0x000000220000720c */ /* 0x040fe20003f24070 */
[----:B------:R-:W-:Y:S01]  /*2e50*/  @!P6 IMAD.IADD R33, R33, 0x1, -R0 ;  /* 0x000000012121e824 */ /* 0x000fe200078e0a00 */
[C---:B------:R-:W-:Y:S01]  /*2e60*/  ISETP.GT.U32.AND P6, PT, R0.reuse, R37, PT ;  /* 0x000000250000720c */ /* 0x040fe20003fc4070 */
[----:B------:R-:W-:Y:S01]  /*2e70*/  IMAD.MOV R40, RZ, RZ, -R36 ;  /* 0x000000ffff287224 */ /* 0x000fe200078e0a24 */
[----:B------:R-:W-:Y:S01]  /*2e80*/  IABS R175, R174 ;  /* 0x000000ae00af7213 */ /* 0x000fe20000000000 */
[C---:B------:R-:W-:Y:S01]  /*2e90*/  IMAD R36, R0.reuse, R38, R39 ;  /* 0x0000002600247224 */ /* 0x040fe200078e0227 */
[C---:B------:R-:W-:Y:S01]  /*2ea0*/  LOP3.LUT R38, R245.reuse, 0x5a, RZ, 0xfc, !PT ;  /* 0x0000005af5267812 */ /* 0x040fe200078efcff */
[----:B------:R-:W-:Y:S01]  /*2eb0*/  IMAD.MOV.U32 R31, RZ, RZ, R33 ;  /* 0x000000ffff1f7224 */ /* 0x000fe200078e0021 */
[C---:B------:R-:W-:Y:S01]  /*2ec0*/  LOP3.LUT R176, R245.reuse, 0x15e, RZ, 0xfc, !PT ;  /* 0x0000015ef5b07812 */ /* 0x040fe200078efcff */
[C---:B------:R-:W-:Y:S01]  /*2ed0*/  IMAD R39, R0.reuse, R40, R41 ;  /* 0x0000002800277224 */ /* 0x040fe200078e0229 */
[----:B------:R-:W-:Y:S01]  /*2ee0*/  IABS R43, R38 ;  /* 0x00000026002b7213 */ /* 0x000fe20000000000 */
[----:B------:R-:W-:Y:S01]  /*2ef0*/  IMAD.MOV.U32 R33, RZ, RZ, R35 ;  /* 0x000000ffff217224 */ /* 0x000fe200078e0023 */
[----:B------:R-:W-:Y:S01]  /*2f00*/  LOP3.LUT R35, R245, 0x58, RZ, 0xfc, !PT ;  /* 0x00000058f5237812 */ /* 0x000fe200078efcff */
[----:B------:R-:W-:Y:S01]  /*2f10*/  @!P2 IMAD.MOV R32, RZ, RZ, -R32 ;  /* 0x000000ffff20a224 */ /* 0x000fe200078e0a20 */
[C---:B------:R-:W-:Y:S01]  /*2f20*/  ISETP.GT.U32.AND P2, PT, R0.reuse, R36, PT ;  /* 0x000000240000720c */ /* 0x040fe20003f44070 */
[----:B------:R-:W-:Y:S01]  /*2f30*/  @!P5 IMAD.MOV R33, RZ, RZ, -R33 ;  /* 0x000000ffff21d224 */ /* 0x000fe200078e0a21 */
[----:B------:R-:W-:Y:S01]  /*2f40*/  ISETP.GT.U32.AND P5, PT, R0, R39, PT ;  /* 0x000000270000720c */ /* 0x000fe20003fa4070 */
[--C-:B------:R-:W-:Y:S01]  /*2f50*/  @!P1 IMAD.IADD R34, R34, 0x1, -R0.reuse ;  /* 0x0000000122229824 */ /* 0x100fe200078e0a00 */
[----:B------:R-:W-:Y:S01]  /*2f60*/  IABS R41, R35 ;  /* 0x0000002300297213 */ /* 0x000fe20000000000 */
[----:B------:R-:W-:Y:S01]  /*2f70*/  @!P6 IMAD.IADD R37, R37, 0x1, -R0 ;  /* 0x000000012525e824 */ /* 0x000fe200078e0a00 */
[----:B------:R-:W-:Y:S01]  /*2f80*/  ISETP.GE.AND P1, PT, R45, RZ, PT ;  /* 0x000000ff2d00720c */ /* 0x000fe20003f26270 */
[----:B------:R-:W-:Y:S01]  /*2f90*/  @!P0 IMAD.MOV R30, RZ, RZ, -R30 ;  /* 0x000000ffff1e8224 */ /* 0x000fe200078e0a1e */
[C---:B------:R-:W-:Y:S01]  /*2fa0*/  ISETP.GT.U32.AND P0, PT, R0.reuse, R34, PT ;  /* 0x000000220000720c */ /* 0x040fe20003f04070 */
[----:B------:R-:W-:Y:S01]  /*2fb0*/  @!P4 IMAD.MOV R31, RZ, RZ, -R31 ;  /* 0x000000ffff1fc224 */ /* 0x000fe200078e0a1f */
[----:B------:R-:W-:Y:S01]  /*2fc0*/  ISETP.GT.U32.AND P4, PT, R0, R37, PT ;  /* 0x000000250000720c */ /* 0x000fe20003f84070 */
[----:B------:R-:W-:Y:S01]  /*2fd0*/  IMAD.HI.U32 R40, R246, R43, RZ ;  /* 0x0000002bf6287227 */ /* 0x000fe200078e00ff */
[----:B------:R-:W-:-:S02]  /*2fe0*/  ISETP.GE.AND P6, PT, R46, RZ, PT ;  /* 0x000000ff2e00720c */ /* 0x000fc40003fc6270 */
[----:B------:R-:W-:Y:S01]  /*2ff0*/  LOP3.LUT R46, R245, 0x62, RZ, 0xfc, !PT ;  /* 0x00000062f52e7812 */ /* 0x000fe200078efcff */
[--C-:B------:R-:W-:Y:S01]  /*3000*/  @!P2 IMAD.IADD R36, R36, 0x1, -R0.reuse ;  /* 0x000000012424a824 */ /* 0x100fe200078e0a00 */
[----:B------:R-:W-:Y:S01]  /*3010*/  ISETP.GE.AND P2, PT, R38, RZ, PT ;  /* 0x000000ff2600720c */ /* 0x000fe20003f46270 */
[----:B------:R-:W-:Y:S01]  /*3020*/  @!P5 IMAD.IADD R39, R39, 0x1, -R0 ;  /* 0x000000012727d824 */ /* 0x000fe200078e0a00 */
[----:B------:R-:W-:Y:S01]  /*3030*/  IABS R49, R46 ;  /* 0x0000002e00317213 */ /* 0x000fe20000000000 */
[----:B------:R-:W-:Y:S01]  /*3040*/  IMAD.HI.U32 R38, R246, R41, RZ ;  /* 0x00000029f6267227 */ /* 0x000fe200078e00ff */
[----:B------:R-:W-:Y:S02]  /*3050*/  ISETP.GT.U32.AND P5, PT, R0, R36, PT ;  /* 0x000000240000720c */ /* 0x000fe40003fa4070 */
[C---:B------:R-:W-:Y:S01]  /*3060*/  LOP3.LUT R178, R245.reuse, 0x166, RZ, 0xfc, !PT ;  /* 0x00000166f5b27812 */ /* 0x040fe200078efcff */
[----:B------:R-:W-:Y:S01]  /*3070*/  IMAD.MOV R38, RZ, RZ, -R38 ;  /* 0x000000ffff267224 */ /* 0x000fe200078e0a26 */
[----:B------:R-:W-:Y:S01]  /*3080*/  LOP3.LUT R182, R245, 0x170, RZ, 0xfc, !PT ;  /* 0x00000170f5b67812 */ /* 0x000fe200078efcff */
[--C-:B------:R-:W-:Y:S01]  /*3090*/  @!P0 IMAD.IADD R34, R34, 0x1, -R0.reuse ;  /* 0x0000000122228824 */ /* 0x100fe200078e0a00 */
[----:B------:R-:W-:Y:S01]  /*30a0*/  ISETP.GE.AND P0, PT, R47, RZ, PT ;  /* 0x000000ff2f00720c */ /* 0x000fe20003f06270 */
[----:B------:R-:W-:Y:S01]  /*30b0*/  IMAD R38, R0, R38, R41 ;  /* 0x0000002600267224 */ /* 0x000fe200078e0229 */
[----:B------:R-:W-:Y:S01]  /*30c0*/  LOP3.LUT R186, R245, 0x174, RZ, 0xfc, !PT ;  /* 0x00000174f5ba7812 */ /* 0x000fe200078efcff */
[----:B------:R-:W-:Y:S01]  /*30d0*/  @!P4 IMAD.IADD R37, R37, 0x1, -R0 ;  /* 0x000000012525c824 */ /* 0x000fe200078e0a00 */
[----:B------:R-:W-:Y:S01]  /*30e0*/  @!P3 IADD3 R34, -R34, RZ, RZ ;  /* 0x000000ff2222b210 */ /* 0x000fe20007ffe1ff */
[----:B------:R-:W-:Y:S01]  /*30f0*/  IMAD.MOV R40, RZ, RZ, -R40 ;  /* 0x000000ffff287224 */ /* 0x000fe200078e0a28 */
[----:B------:R-:W-:Y:S01]  /*3100*/  ISETP.GE.AND P4, PT, R35, RZ, PT ;  /* 0x000000ff2300720c */ /* 0x000fe20003f86270 */
[----:B------:R-:W-:Y:S01]  /*3110*/  @!P5 IMAD.IADD R36, R36, 0x1, -R0 ;  /* 0x000000012424d824 */ /* 0x000fe200078e0a00 */
[C---:B------:R-:W-:Y:S01]  /*3120*/  ISETP.GT.U32.AND P3, PT, R0.reuse, R39, PT ;  /* 0x000000270000720c */ /* 0x040fe20003f64070 */
[----:B------:R-:W-:Y:S01]  /*3130*/  IMAD.MOV.U32 R35, RZ, RZ, R37 ;  /* 0x000000ffff237224 */ /* 0x000fe200078e0025 */
[C---:B------:R-:W-:Y:S01]  /*3140*/  ISETP.GT.U32.AND P5, PT, R0.reuse, R38, PT ;  /* 0x000000260000720c */ /* 0x040fe20003fa4070 */
[----:B------:R-:W-:Y:S01]  /*3150*/  IMAD R41, R0, R40, R43 ;  /* 0x0000002800297224 */ /* 0x000fe200078e022b */
[----:B------:R-:W-:Y:S01]  /*3160*/  LOP3.LUT R37, R245, 0x5c, RZ, 0xfc, !PT ;  /* 0x0000005cf5257812 */ /* 0x000fe200078efcff */
[----:B------:R-:W-:Y:S01]  /*3170*/  @!P1 IMAD.MOV R35, RZ, RZ, -R35 ;  /* 0x000000ffff239224 */ /* 0x000fe200078e0a23 */
[----:B------:R-:W-:Y:S01]  /*3180*/  IABS R185, R186 ;  /* 0x000000ba00b97213 */ /* 0x000fe20000000000 */
[----:B------:R-:W-:Y:S01]  /*3190*/  @!P6 IMAD.MOV R36, RZ, RZ, -R36 ;  /* 0x000000ffff24e224 */ /* 0x000fe200078e0a24 */
[----:B------:R-:W-:Y:S01]  /*31a0*/  IABS R42, R37 ;  /* 0x00000025002a7213 */ /* 0x000fe20000000000 */
[----:B------:R-:W-:Y:S01]  /*31b0*/  IMAD.MOV R116, RZ, RZ, -R116 ;  /* 0x000000ffff747224 */ /* 0x000fe200078e0a74 */
[----:B------:R-:W-:Y:S01]  /*31c0*/  ISETP.GE.AND P1, PT, R37, RZ, PT ;  /* 0x000000ff2500720c */ /* 0x000fe20003f26270 */
[----:B------:R-:W-:Y:S01]  /*31d0*/  IMAD.HI.U32 R162, R246, R167, RZ ;  /* 0x000000a7f6a27227 */ /* 0x000fe200078e00ff */
[----:B------:R-:W-:-:S02]  /*31e0*/  LOP3.LUT R37, R245, 0x5e, RZ, 0xfc, !PT ;  /* 0x0000005ef5257812 */ /* 0x000fc400078efcff */
[----:B------:R-:W-:Y:S01]  /*31f0*/  ISETP.GT.U32.AND P6, PT, R0, R41, PT ;  /* 0x000000290000720c */ /* 0x000fe20003fc4070 */
[----:B------:R-:W-:Y:S01]  /*3200*/  IMAD.MOV.U32 R43, RZ, RZ, R42 ;  /* 0x000000ffff2b7224 */ /* 0x000fe200078e002a */
[----:B------:R-:W-:Y:S01]  /*3210*/  IABS R45, R37 ;  /* 0x00000025002d7213 */ /* 0x000fe20000000000 */
[--C-:B------:R-:W-:Y:S01]  /*3220*/  @!P3 IMAD.IADD R39, R39, 0x1, -R0.reuse ;  /* 0x000000012727b824 */ /* 0x100fe200078e0a00 */
[----:B------:R-:W-:Y:S01]  /*3230*/  ISETP.GE.AND P3, PT, R37, RZ, PT ;  /* 0x000000ff2500720c */ /* 0x000fe20003f66270 */
[----:B------:R-:W-:Y:S01]  /*3240*/  @!P5 IMAD.IADD R38, R38, 0x1, -R0 ;  /* 0x000000012626d824 */ /* 0x000fe200078e0a00 */
[C---:B------:R-:W-:Y:S01]  /*3250*/  LOP3.LUT R42, R245.reuse, 0x60, RZ, 0xfc, !PT ;  /* 0x00000060f52a7812 */ /* 0x040fe200078efcff */
[----:B------:R-:W-:Y:S01]  /*3260*/  IMAD.HI.U32 R37, R246, R43, RZ ;  /* 0x0000002bf6257227 */ /* 0x000fe200078e00ff */
[C---:B------:R-:W-:Y:S02]  /*3270*/  LOP3.LUT R184, R245.reuse, 0x172, RZ, 0xfc, !PT ;  /* 0x00000172f5b87812 */ /* 0x040fe400078efcff */
[----:B------:R-:W-:Y:S01]  /*3280*/  ISETP.GT.U32.AND P5, PT, R0, R38, PT ;  /* 0x000000260000720c */ /* 0x000fe20003fa4070 */
[----:B------:R-:W-:Y:S01]  /*3290*/  IMAD.MOV R40, RZ, RZ, -R37 ;  /* 0x000000ffff287224 */ /* 0x000fe200078e0a25 */
[----:B------:R-:W-:Y:S01]  /*32a0*/  IABS R47, R42 ;  /* 0x0000002a002f7213 */ /* 0x000fe20000000000 */
[----:B------:R-:W-:Y:S01]  /*32b0*/  IMAD.MOV.U32 R37, RZ, RZ, R39 ;  /* 0x000000ffff257224 */ /* 0x000fe200078e0027 */
[C---:B------:R-:W-:Y:S01]  /*32c0*/  LOP3.LUT R188, R245.reuse, 0x178, RZ, 0xfc, !PT ;  /* 0x00000178f5bc7812 */ /* 0x040fe200078efcff */
[----:B------:R-:W-:Y:S01]  /*32d0*/  IMAD.HI.U32 R39, R246, R45, RZ ;  /* 0x0000002df6277227 */ /* 0x000fe200078e00ff */
[----:B------:R-:W-:-:S02]  /*32e0*/  LOP3.LUT R189, R245, 0x17a, RZ, 0xfc, !PT ;  /* 0x0000017af5bd7812 */ /* 0x000fc400078efcff */
[----:B------:R-:W-:Y:S01]  /*32f0*/  LOP3.LUT R190, R245, 0x180, RZ, 0xfc, !PT ;  /* 0x00000180f5be7812 */ /* 0x000fe200078efcff */
[----:B------:R-:W-:Y:S01]  /*3300*/  @!P6 IMAD.IADD R41, R41, 0x1, -R0 ;  /* 0x000000012929e824 */ /* 0x000fe200078e0a00 */
[----:B------:R-:W-:Y:S01]  /*3310*/  IABS R187, R189 ;  /* 0x000000bd00bb7213 */ /* 0x000fe20000000000 */
[----:B------:R-:W-:Y:S01]  /*3320*/  IMAD.MOV R39, RZ, RZ, -R39 ;  /* 0x000000ffff277224 */ /* 0x000fe200078e0a27 */
[----:B------:R-:W-:Y:S01]  /*3330*/  IABS R191, R190 ;  /* 0x000000be00bf7213 */ /* 0x000fe20000000000 */
[C---:B------:R-:W-:Y:S01]  /*3340*/  IMAD R40, R0.reuse, R40, R43 ;  /* 0x0000002800287224 */ /* 0x040fe200078e022b */
[C---:B------:R-:W-:Y:S01]  /*3350*/  ISETP.GT.U32.AND P6, PT, R0.reuse, R41, PT ;  /* 0x000000290000720c */ /* 0x040fe20003fc4070 */
[----:B------:R-:W-:Y:S01]  /*3360*/  IMAD R43, R0, R39, R45 ;  /* 0x00000027002b7224 */ /* 0x000fe200078e022d */
[----:B------:R-:W-:Y:S01]  /*3370*/  @!P5 IADD3 R38, R38, -R0, RZ ;  /* 0x800000002626d210 */ /* 0x000fe20007ffe0ff */
[----:B------:R-:W-:Y:S01]  /*3380*/  IMAD.HI.U32 R39, R246, R47, RZ ;  /* 0x0000002ff6277227 */ /* 0x000fe200078e00ff */
[----:B------:R-:W-:-:S02]  /*3390*/  ISETP.GT.U32.AND P5, PT, R0, R40, PT ;  /* 0x000000280000720c */ /* 0x000fc40003fa4070 */
[C---:B------:R-:W-:Y:S01]  /*33a0*/  LOP3.LUT R192, R245.reuse, 0x182, RZ, 0xfc, !PT ;  /* 0x00000182f5c07812 */ /* 0x040fe200078efcff */
[----:B------:R-:W-:Y:S01]  /*33b0*/  @!P0 IMAD.MOV R37, RZ, RZ, -R37 ;  /* 0x000000ffff258224 */ /* 0x000fe200078e0a25 */
[----:B------:R-:W-:Y:S01]  /*33c0*/  ISETP.GE.AND P0, PT, R42, RZ, PT ;  /* 0x000000ff2a00720c */ /* 0x000fe20003f06270 */
[----:B------:R-:W-:Y:S01]  /*33d0*/  IMAD.HI.U32 R42, R246, R49, RZ ;  /* 0x00000031f62a7227 */ /* 0x000fe200078e00ff */
[----:B------:R-:W-:Y:S02]  /*33e0*/  IABS R193, R192 ;  /* 0x000000c000c17213 */ /* 0x000fe40000000000 */
        /* <DEDUP_REMOVED lines=12> */
[C---:B------:R-:W-:Y:S01]  /*34b0*/  ISETP.GT.U32.AND P5, PT, R0.reuse, R45, PT ;  /* 0x0000002d0000720c */ /* 0x040fe20003fa4070 */
[----:B------:R-:W-:Y:S01]  /*34c0*/  @!P4 IMAD.MOV R38, RZ, RZ, -R38 ;  /* 0x000000ffff26c224 */ /* 0x000fe200078e0a26 */
[----:B------:R-:W-:Y:S01]  /*34d0*/  ISETP.GT.U32.AND P4, PT, R0, R43, PT ;  /* 0x0000002b0000720c */ /* 0x000fe20003f84070 */
[----:B------:R-:W-:Y:S01]  /*34e0*/  IMAD.HI.U32 R39, R246, R51, RZ ;  /* 0x00000033f6277227 */ /* 0x000fe200078e00ff */
[----:B------:R-:W-:-:S02]  /*34f0*/  LOP3.LUT R196, R245, 0x18c, RZ, 0xfc, !PT ;  /* 0x0000018cf5c47812 */ /* 0x000fc400078efcff */
[----:B------:R-:W-:Y:S01]  /*3500*/  LOP3.LUT R200, R245, 0x188, RZ, 0xfc, !PT ;  /* 0x00000188f5c87812 */ /* 0x000fe200078efcff */
[----:B------:R-:W-:Y:S01]  /*3510*/  IMAD.MOV R39, RZ, RZ, -R39 ;  /* 0x000000ffff277224 */ /* 0x000fe200078e0a27 */
[----:B------:R-:W-:Y:S01]  /*3520*/  IABS R197, R201 ;  /* 0x000000c900c57213 */ /* 0x000fe20000000000 */
[----:B------:R-:W-:Y:S01]  /*3530*/  IMAD.MOV R162, RZ, RZ, -R162 ;  /* 0x000000ffffa27224 */ /* 0x000fe200078e0aa2 */
[----:B------:R-:W-:Y:S01]  /*3540*/  IABS R199, R196 ;  /* 0x000000c400c77213 */ /* 0x000fe20000000000 */
[--C-:B------:R-:W-:Y:S01]  /*3550*/  @!P6 IMAD.IADD R42, R42, 0x1, -R0.reuse ;  /* 0x000000012a2ae824 */ /* 0x100fe200078e0a00 */
[----:B------:R-:W-:Y:S01]  /*3560*/  IABS R195, R200 ;  /* 0x000000c800c37213 */ /* 0x000fe20000000000 */
[C---:B------:R-:W-:Y:S01]  /*3570*/  IMAD R44, R0.reuse, R39, R51 ;  /* 0x00000027002c7224 */ /* 0x040fe200078e0233 */
[----:B------:R-:W-:Y:S01]  /*3580*/  IABS R51, R54 ;  /* 0x0000003600337213 */ /* 0x000fe20000000000 */
[----:B------:R-:W-:Y:S01]  /*3590*/  @!P5 IMAD.IADD R45, R45, 0x1, -R0 ;  /* 0x000000012d2dd824 */ /* 0x000fe200078e0a00 */
[----:B------:R-:W-:Y:S01]  /*35a0*/  ISETP.GT.U32.AND P5, PT, R0, R42, PT ;  /* 0x0000002a0000720c */ /* 0x000fe20003fa4070 */
[----:B------:R-:W-:Y:S01]  /*35b0*/  IMAD.MOV.U32 R39, RZ, RZ, R41 ;  /* 0x000000ffff277224 */ /* 0x000fe200078e0029 */
[C---:B------:R-:W-:Y:S01]  /*35c0*/  LOP3.LUT R202, R245.reuse, 0x18e, RZ, 0xfc, !PT ;  /* 0x0000018ef5ca7812 */ /* 0x040fe200078efcff */
[----:B------:R-:W-:Y:S01]  /*35d0*/  IMAD.HI.U32 R41, R246, R47, RZ ;  /* 0x0000002ff6297227 */ /* 0x000fe200078e00ff */
[----:B------:R-:W-:-:S02]  /*35e0*/  LOP3.LUT R203, R245, 0x190, RZ, 0xfc, !PT ;  /* 0x00000190f5cb7812 */ /* 0x000fc400078efcff */
[----:B------:R-:W-:Y:S01]  /*35f0*/  LOP3.LUT R206, R245, 0x19e, RZ, 0xfc, !PT ;  /* 0x0000019ef5ce7812 */ /* 0x000fe200078efcff */
[----:B------:R-:W-:Y:S01]  /*3600*/  @!P4 IMAD.IADD R43, R43, 0x1, -R0 ;  /* 0x000000012b2bc824 */ /* 0x000fe200078e0a00 */
[C---:B------:R-:W-:Y:S01]  /*3610*/  ISETP.GT.U32.AND P4, PT, R0.reuse, R40, PT ;  /* 0x000000280000720c */ /* 0x040fe20003f84070 */
[----:B------:R-:W-:Y:S01]  /*3620*/  IMAD.MOV R41, RZ, RZ, -R41 ;  /* 0x000000ffff297224 */ /* 0x000fe200078e0a29 */
[----:B------:R-:W-:Y:S01]  /*3630*/  LOP3.LUT R208, R245, 0x1a0, RZ, 0xfc, !PT ;  /* 0x000001a0f5d07812 */ /* 0x000fe200078efcff */
[----:B------:R-:W-:Y:S01]  /*3640*/  @!P2 IMAD.MOV R39, RZ, RZ, -R39 ;  /* 0x000000ffff27a224 */ /* 0x000fe200078e0a27 */
[C---:B------:R-:W-:Y:S01]  /*3650*/  ISETP.GT.U32.AND P6, PT, R0.reuse, R43, PT ;  /* 0x0000002b0000720c */ /* 0x040fe20003fc4070 */
[C---:B------:R-:W-:Y:S01]  /*3660*/  IMAD R47, R0.reuse, R41, R47 ;  /* 0x00000029002f7224 */ /* 0x040fe200078e022f */
[----:B------:R-:W-:Y:S01]  /*3670*/  ISETP.GT.U32.AND P2, PT, R0, R45, PT ;  /* 0x0000002d0000720c */ /* 0x000fe20003f44070 */
[----:B------:R-:W-:Y:S01]  /*3680*/  IMAD.HI.U32 R41, R246, R49, RZ ;  /* 0x00000031f6297227 */ /* 0x000fe200078e00ff */
[----:B------:R-:W-:-:S02]  /*3690*/  @!P5 IADD3 R42, R42, -R0, RZ ;  /* 0x800000002a2ad210 */ /* 0x000fc40007ffe0ff */
[----:B------:R-:W-:Y:S01]  /*36a0*/  ISETP.GT.U32.AND P5, PT, R0, R47, PT ;  /* 0x0000002f0000720c */ /* 0x000fe20003fa4070 */
[----:B------:R-:W-:Y:S01]  /*36b0*/  IMAD.MOV R41, RZ, RZ, -R41 ;  /* 0x000000ffff297224 */ /* 0x000fe200078e0a29 */
[----:B------:R-:W-:Y:S01]  /*36c0*/  LOP3.LUT R210, R245, 0x1a2, RZ, 0xfc, !PT ;  /* 0x000001a2f5d27812 */ /* 0x000fe200078efcff */
[----:B------:R-:W-:Y:S01]  /*36d0*/  @!P4 IMAD.IADD R40, R40, 0x1, -R0 ;  /* 0x000000012828c824 */ /* 0x000fe200078e0a00 */
[----:B------:R-:W-:Y:S01]  /*36e0*/  ISETP.GT.U32.AND P4, PT, R0, R44, PT ;  /* 0x0000002c0000720c */ /* 0x000fe20003f84070 */
[----:B------:R-:W-:Y:S01]  /*36f0*/  @!P0 IMAD.MOV R42, RZ, RZ, -R42 ;  /* 0x000000ffff2a8224 */ /* 0x000fe200078e0a2a */
[----:B------:R-:W-:Y:S01]  /*3700*/  ISETP.GE.AND P0, PT, R52, RZ, PT ;  /* 0x000000ff3400720c */ /* 0x000fe20003f06270 */
[----:B------:R-:W-:Y:S01]  /*3710*/  @!P6 IMAD.IADD R43, R43, 0x1, -R0 ;  /* 0x000000012b2be824 */ /* 0x000fe200078e0a00 */
[----:B------:R-:W-:Y:S01]  /*3720*/  ISETP.GE.AND P6, PT, R46, RZ, PT ;  /* 0x000000ff2e00720c */ /* 0x000fe20003fc6270 */
[----:B------:R-:W-:Y:S01]  /*3730*/  IMAD.HI.U32 R46, R246, R51, RZ ;  /* 0x00000033f62e7227 */ /* 0x000fe200078e00ff */
[----:B------:R-:W-:-:S02]  /*3740*/  IABS R207, R208 ;  /* 0x000000d000cf7213 */ /* 0x000fc40000000000 */
[----:B------:R-:W-:Y:S01]  /*3750*/  IABS R209, R210 ;  /* 0x000000d200d17213 */ /* 0x000fe20000000000 */
[--C-:B------:R-:W-:Y:S01]  /*3760*/  @!P2 IMAD.IADD R45, R45, 0x1, -R0.reuse ;  /* 0x000000012d2da824 */ /* 0x100fe200078e0a00 */
[----:B------:R-:W-:Y:S01]  /*3770*/  ISETP.GE.AND P2, PT, R48, RZ, PT ;  /* 0x000000ff3000720c */ /* 0x000fe20003f46270 */
[----:B------:R-:W-:Y:S01]  /*3780*/  @!P5 IMAD.IADD R47, R47, 0x1, -R0 ;  /* 0x000000012f2fd824 */ /* 0x000fe200078e0a00 */
[C---:B------:R-:W-:Y:S01]  /*3790*/  LOP3.LUT R212, R245.reuse, 0x1aa, RZ, 0xfc, !PT ;  /* 0x000001aaf5d47812 */ /* 0x040fe200078efcff */
[----:B------:R-:W-:Y:S01]  /*37a0*/  IMAD.MOV R48, RZ, RZ, -R46 ;  /* 0x000000ffff307224 */ /* 0x000fe200078e0a2e */
[----:B------:R-:W-:Y:S01]  /*37b0*/  LOP3.LUT R214, R245, 0x1ac, RZ, 0xfc, !PT ;  /* 0x000001acf5d67812 */ /* 0x000fe200078efcff */
[C---:B------:R-:W-:Y:S01]  /*37c0*/  IMAD R46, R0.reuse, R41, R49 ;  /* 0x00000029002e7224 */ /* 0x040fe200078e0231 */
[C---:B------:R-:W-:Y:S01]  /*37d0*/  ISETP.GT.U32.AND P5, PT, R0.reuse, R47, PT ;  /* 0x0000002f0000720c */ /* 0x040fe20003fa4070 */
[----:B------:R-:W-:Y:S01]  /*37e0*/  IMAD R49, R0, R48, R51 ;  /* 0x0000003000317224 */ /* 0x000fe200078e0233 */
[----:B------:R-:W-:Y:S01]  /*37f0*/  IABS R51, R56 ;  /* 0x0000003800337213 */ /* 0x000fe20000000000 */
[----:B------:R-:W-:Y:S01]  /*3800*/  IMAD.HI.U32 R48, R246, R53, RZ ;  /* 0x00000035f6307227 */ /* 0x000fe200078e00ff */
[----:B------:R-:W-:-:S02]  /*3810*/  IABS R211, R212 ;  /* 0x000000d400d37213 */ /* 0x000fc40000000000 */
[----:B------:R-:W-:Y:S01]  /*3820*/  IABS R213, R214 ;  /* 0x000000d600d57213 */ /* 0x000fe20000000000 */
[----:B------:R-:W-:Y:S01]  /*3830*/  @!P4 IMAD.IADD R44, R44, 0x1, -R0 ;  /* 0x000000012c2cc824 */ /* 0x000fe200078e0a00 */
[----:B------:R-:W-:Y:S01]  /*3840*/  ISETP.GE.AND P4, PT, R50, RZ, PT ;  /* 0x000000ff3200720c */ /* 0x000fe20003f86270 */
[----:B------:R-:W-:Y:S01]  /*3850*/  IMAD.MOV R48, RZ, RZ, -R48 ;  /* 0x000000ffff307224 */ /* 0x000fe200078e0a30 */
[C---:B------:R-:W-:Y:S01]  /*3860*/  LOP3.LUT R216, R245.reuse, 0x1ae, RZ, 0xfc, !PT ;  /* 0x000001aef5d87812 */ /* 0x040fe200078efcff */
[----:B------:R-:W-:Y:S01]  /*3870*/  @!P1 IMAD.MOV R40, RZ, RZ, -R40 ;  /* 0x000000ffff289224 */ /* 0x000fe200078e0a28 */
[C---:B------:R-:W-:Y:S01]  /*3880*/  ISETP.GT.U32.AND P1, PT, R0.reuse, R44, PT ;  /* 0x0000002c0000720c */ /* 0x040fe20003f24070 */
[C---:B------:R-:W-:Y:S01]  /*3890*/  IMAD R48, R0.reuse, R48, R53 ;  /* 0x0000003000307224 */ /* 0x040fe200078e0235 */
[----:B------:R-:W-:Y:S01]  /*38a0*/  LOP3.LUT R218, R245, 0x1b0, RZ, 0xfc, !PT ;  /* 0x000001b0f5da7812 */ /* 0x000fe200078efcff */
[--C-:B------:R-:W-:Y:S01]  /*38b0*/  @!P5 IMAD.IADD R47, R47, 0x1, -R0.reuse ;  /* 0x000000012f2fd824 */ /* 0x100fe200078e0a00 */
[C---:B------:R-:W-:Y:S01]  /*38c0*/  LOP3.LUT R219, R245.reuse, 0x1b4, RZ, 0xfc, !PT ;  /* 0x000001b4f5db7812 */ /* 0x040fe200078efcff */
[----:B------:R-:W-:Y:S01]  /*38d0*/  IMAD.MOV.U32 R41, RZ, RZ, R43 ;  /* 0x000000ffff297224 */ /* 0x000fe200078e002b */
[C---:B------:R-:W-:Y:S01]  /*38e0*/  ISETP.GT.U32.AND P5, PT, R0.reuse, R48, PT ;  /* 0x000000300000720c */ /* 0x040fe20003fa4070 */
[----:B------:R-:W-:Y:S01]  /*38f0*/  IMAD.MOV.U32 R43, RZ, RZ, R45 ;  /* 0x000000ffff2b7224 */ /* 0x000fe200078e002d */
[----:B------:R-:W-:Y:S01]  /*3900*/  IABS R217, R219 ;  /* 0x000000db00d97213 */ /* 0x000fe20000000000 */
        /* <DEDUP_REMOVED lines=8> */
[C---:B------:R-:W-:Y:S01]  /*3990*/  LOP3.LUT R220, R245.reuse, 0x1b6, RZ, 0xfc, !PT ;  /* 0x000001b6f5dc7812 */ /* 0x040fe200078efcff */
[----:B------:R-:W-:Y:S01]  /*39a0*/  @!P5 IMAD.IADD R48, R48, 0x1, -R0 ;  /* 0x000000013030d824 */ /* 0x000fe200078e0a00 */
[----:B------:R-:W-:Y:S01]  /*39b0*/  IABS R53, R54 ;  /* 0x0000003600357213 */ /* 0x000fe20000000000 */
[----:B------:R-:W-:Y:S01]  /*39c0*/  IMAD.MOV R50, RZ, RZ, -R45 ;  /* 0x000000ffff327224 */ /* 0x000fe200078e0a2d */
[----:B------:R-:W-:Y:S01]  /*39d0*/  LOP3.LUT R228, R245, 0x1c0, RZ, 0xfc, !PT ;  /* 0x000001c0f5e47812 */ /* 0x000fe200078efcff */
[----:B------:R-:W-:Y:S01]  /*39e0*/  @!P2 IMAD.MOV R44, RZ, RZ, -R44 ;  /* 0x000000ffff2ca224 */ /* 0x000fe200078e0a2c */
[----:B------:R-:W-:Y:S01]  /*39f0*/  ISETP.GT.U32.AND P5, PT, R0, R48, PT ;  /* 0x000000300000720c */ /* 0x000fe20003fa4070 */
[----:B------:R-:W-:Y:S01]  /*3a00*/  IMAD.HI.U32 R45, R246, R53, RZ ;  /* 0x00000035f62d7227 */ /* 0x000fe200078e00ff */
[----:B------:R-:W-:Y:S02]  /*3a10*/  @!P3 IADD3 R46, R46, -R0, RZ ;  /* 0x800000002e2eb210 */ /* 0x000fe40007ffe0ff */
[----:B------:R-:W-:Y:S01]  /*3a20*/  ISETP.GE.AND P3, PT, R55, RZ, PT ;  /* 0x000000ff3700720c */ /* 0x000fe20003f66270 */
[--C-:B------:R-:W-:Y:S01]  /*3a30*/  @!P6 IMAD.IADD R49, R49, 0x1, -R0.reuse ;  /* 0x000000013131e824 */ /* 0x100fe200078e0a00 */
[C---:B------:R-:W-:Y:S01]  /*3a40*/  ISETP.GT.U32.AND P6, PT, R0.reuse, R46, PT ;  /* 0x0000002e0000720c */ /* 0x040fe20003fc4070 */
[----:B------:R-:W-:Y:S01]  /*3a50*/  IMAD.MOV R45, RZ, RZ, -R45 ;  /* 0x000000ffff2d7224 */ /* 0x000fe200078e0a2d */
[----:B------:R-:W-:Y:S01]  /*3a60*/  IABS R55, R58 ;  /* 0x0000003a00377213 */ /* 0x000fe20000000000 */
[C---:B------:R-:W-:Y:S01]  /*3a70*/  IMAD R51, R0.reuse, R50, R51 ;  /* 0x0000003200337224 */ /* 0x040fe200078e0233 */
[C---:B------:R-:W-:Y:S01]  /*3a80*/  ISETP.GT.U32.AND P2, PT, R0.reuse, R49, PT ;  /* 0x000000310000720c */ /* 0x040fe20003f44070 */
[----:B------:R-:W-:Y:S01]  /*3a90*/  IMAD R50, R0, R45, R53 ;  /* 0x0000002d00327224 */ /* 0x000fe200078e0235 */
[----:B------:R-:W-:Y:S01]  /*3aa0*/  IABS R225, R228 ;  /* 0x000000e400e17213 */ /* 0x000fe20000000000 */
[----:B------:R-:W-:Y:S01]  /*3ab0*/  @!P5 IMAD.IADD R48, R48, 0x1, -R0 ;  /* 0x000000013030d824 */ /* 0x000fe200078e0a00 */
[----:B------:R-:W-:Y:S01]  /*3ac0*/  LOP3.LUT R226, R245, 0x1c2, RZ, 0xfc, !PT ;  /* 0x000001c2f5e27812 */ /* 0x000fe200078efcff */
[----:B------:R-:W-:Y:S01]  /*3ad0*/  IMAD.HI.U32 R45, R246, R55, RZ ;  /* 0x00000037f62d7227 */ /* 0x000fe200078e00ff */
[----:B------:R-:W-:-:S02]  /*3ae0*/  ISETP.GT.U32.AND P5, PT, R0, R50, PT ;  /* 0x000000320000720c */ /* 0x000fc40003fa4070 */
[C---:B------:R-:W-:Y:S01]  /*3af0*/  LOP3.LUT R222, R245.reuse, 0x1c4, RZ, 0xfc, !PT ;  /* 0x000001c4f5de7812 */ /* 0x040fe200078efcff */
[--C-:B------:R-:W-:Y:S01]  /*3b00*/  @!P6 IMAD.IADD R46, R46, 0x1, -R0.reuse ;  /* 0x000000012e2ee824 */ /* 0x100fe200078e0a00 */
[----:B------:R-:W-:Y:S01]  /*3b10*/  ISETP.GT.U32.AND P6, PT, R0, R51, PT ;  /* 0x000000330000720c */ /* 0x000fe20003fc4070 */
[----:B------:R-:W-:Y:S01]  /*3b20*/  IMAD.MOV R45, RZ, RZ, -R45 ;  /* 0x000000ffff2d7224 */ /* 0x000fe200078e0a2d */
[----:B------:R-:W-:Y:S01]  /*3b30*/  LOP3.LUT R224, R245, 0x1c6, RZ, 0xfc, !PT ;  /* 0x000001c6f5e07812 */ /* 0x000fe200078efcff */
[--C-:B------:R-:W-:Y:S01]  /*3b40*/  @!P2 IMAD.IADD R49, R49, 0x1, -R0.reuse ;  /* 0x000000013131a824 */ /* 0x100fe200078e0a00 */
[----:B------:R-:W-:Y:S01]  /*3b50*/  ISETP.GE.AND P2, PT, R56, RZ, PT ;  /* 0x000000ff3800720c */ /* 0x000fe20003f46270 */
[----:B------:R-:W-:Y:S01]  /*3b60*/  IMAD R53, R0, R45, R55 ;  /* 0x0000002d00357224 */ /* 0x000fe200078e0237 */
[C---:B------:R-:W-:Y:S01]  /*3b70*/  LOP3.LUT R56, R245.reuse, 0x76, RZ, 0xfc, !PT ;  /* 0x00000076f5387812 */ /* 0x040fe200078efcff */
[----:B------:R-:W-:Y:S01]  /*3b80*/  IMAD.MOV.U32 R45, RZ, RZ, R47 ;  /* 0x000000ffff2d7224 */ /* 0x000fe200078e002f */
[----:B------:R-:W-:Y:S01]  /*3b90*/  LOP3.LUT R231, R245, 0x1d2, RZ, 0xfc, !PT ;  /* 0x000001d2f5e77812 */ /* 0x000fe200078efcff */
[--C-:B------:R-:W-:Y:S01]  /*3ba0*/  @!P5 IMAD.IADD R50, R50, 0x1, -R0.reuse ;  /* 0x000000013232d824 */ /* 0x100fe200078e0a00 */
[----:B------:R-:W-:Y:S01]  /*3bb0*/  IABS R59, R56 ;  /* 0x00000038003b7213 */ /* 0x000fe20000000000 */
[----:B------:R-:W-:Y:S01]  /*3bc0*/  @!P4 IMAD.MOV R45, RZ, RZ, -R45 ;  /* 0x000000ffff2dc224 */ /* 0x000fe200078e0a2d */
[----:B------:R-:W-:Y:S01]  /*3bd0*/  IABS R230, R231 ;  /* 0x000000e700e67213 */ /* 0x000fe20000000000 */
[----:B------:R-:W-:Y:S01]  /*3be0*/  @!P6 IMAD.IADD R51, R51, 0x1, -R0 ;  /* 0x000000013333e824 */ /* 0x000fe200078e0a00 */
[----:B------:R-:W-:Y:S01]  /*3bf0*/  ISETP.GT.U32.AND P5, PT, R0, R50, PT ;  /* 0x000000320000720c */ /* 0x000fe20003fa4070 */
[----:B------:R-:W-:Y:S01]  /*3c00*/  IMAD.HI.U32 R47, R246, R59, RZ ;  /* 0x0000003bf62f7227 */ /* 0x000fe200078e00ff */
[----:B------:R-:W-:-:S02]  /*3c10*/  ISETP.GE.AND P6, PT, R54, RZ, PT ;  /* 0x000000ff3600720c */ /* 0x000fc40003fc6270 */
[----:B------:R-:W-:Y:S01]  /*3c20*/  ISETP.GT.U32.AND P4, PT, R0, R51, PT ;  /* 0x000000330000720c */ /* 0x000fe20003f84070 */
[----:B------:R-:W-:Y:S01]  /*3c30*/  IMAD.HI.U32 R52, R246, R57, RZ ;  /* 0x00000039f6347227 */ /* 0x000fe200078e00ff */
[----:B------:R-:W-:Y:S02]  /*3c40*/  IADD3 R55, -R47, RZ, RZ ;  /* 0x000000ff2f377210 */ /* 0x000fe40007ffe1ff */
[C---:B------:R-:W-:Y:S01]  /*3c50*/  LOP3.LUT R239, R245.reuse, 0x1d8, RZ, 0xfc, !PT ;  /* 0x000001d8f5ef7812 */ /* 0x040fe200078efcff */
[----:B------:R-:W-:Y:S01]  /*3c60*/  @!P0 IMAD.MOV R46, RZ, RZ, -R46 ;  /* 0x000000ffff2e8224 */ /* 0x000fe200078e0a2e */
[C---:B------:R-:W-:Y:S01]  /*3c70*/  ISETP.GT.U32.AND P0, PT, R0.reuse, R53, PT ;  /* 0x000000350000720c */ /* 0x040fe20003f04070 */
[----:B------:R-:W-:Y:S01]  /*3c80*/  IMAD R55, R0, R55, R59 ;  /* 0x0000003700377224 */ /* 0x000fe200078e023b */
[C---:B------:R-:W-:Y:S01]  /*3c90*/  LOP3.LUT R236, R245.reuse, 0x1da, RZ, 0xfc, !PT ;  /* 0x000001daf5ec7812 */ /* 0x040fe200078efcff */
[----:B------:R-:W-:Y:S01]  /*3ca0*/  @!P5 IMAD.IADD R50, R50, 0x1, -R0 ;  /* 0x000000013232d824 */ /* 0x000fe200078e0a00 */
[----:B------:R-:W-:Y:S01]  /*3cb0*/  LOP3.LUT R234, R245, 0x1dc, RZ, 0xfc, !PT ;  /* 0x000001dcf5ea7812 */ /* 0x000fe200078efcff */
[----:B------:R-:W-:Y:S01]  /*3cc0*/  IMAD.MOV R52, RZ, RZ, -R52 ;  /* 0x000000ffff347224 */ /* 0x000fe200078e0a34 */
[C---:B------:R-:W-:Y:S01]  /*3cd0*/  ISETP.GT.U32.AND P5, PT, R0.reuse, R55, PT ;  /* 0x000000370000720c */ /* 0x040fe20003fa4070 */
[----:B------:R-:W-:Y:S01]  /*3ce0*/  IMAD.MOV.U32 R47, RZ, RZ, R49 ;  /* 0x000000ffff2f7224 */ /* 0x000fe200078e0031 */
[----:B------:R-:W-:Y:S01]  /*3cf0*/  IABS R235, R236 ;  /* 0x000000ec00eb7213 */ /* 0x000fe20000000000 */
[----:B------:R-:W-:Y:S01]  /*3d00*/  IMAD R52, R0, R52, R57 ;  /* 0x0000003400347224 */ /* 0x000fe200078e0239 */
[----:B------:R-:W-:Y:S01]  /*3d10*/  IABS R57, R62 ;  /* 0x0000003e00397213 */ /* 0x000fe20000000000 */
[----:B------:R-:W-:Y:S01]  /*3d20*/  @!P1 IMAD.MOV R47, RZ, RZ, -R47 ;  /* 0x000000ffff2f9224 */ /* 0x000fe200078e0a2f */
[----:B------:R-:W-:Y:S01]  /*3d30*/  ISETP.GE.AND P1, PT, R58, RZ, PT ;  /* 0x000000ff3a00720c */ /* 0x000fe20003f26270 */
[----:B------:R-:W-:Y:S01]  /*3d40*/  @!P4 IMAD.IADD R51, R51, 0x1, -R0 ;  /* 0x000000013333c824 */ /* 0x000fe200078e0a00 */
[----:B------:R-:W-:Y:S01]  /*3d50*/  LOP3.LUT R58, R245, 0x7a, RZ, 0xfc, !PT ;  /* 0x0000007af53a7812 */ /* 0x000fe200078efcff */
[----:B------:R-:W-:Y:S01]  /*3d60*/  @!P3 IMAD.MOV R48, RZ, RZ, -R48 ;  /* 0x000000ffff30b224 */ /* 0x000fe200078e0a30 */
[----:B------:R-:W-:Y:S01]  /*3d70*/  ISETP.GT.U32.AND P3, PT, R0, R52, PT ;  /* 0x000000340000720c */ /* 0x000fe20003f64070 */
[--C-:B------:R-:W-:Y:S01]  /*3d80*/  @!P0 IMAD.IADD R53, R53, 0x1, -R0.reuse ;  /* 0x0000000135358824 */ /* 0x100fe200078e0a00 */
[----:B------:R-:W-:Y:S01]  /*3d90*/  IABS R59, R58 ;  /* 0x0000003a003b7213 */ /* 0x000fe20000000000 */
[----:B------:R-:W-:Y:S01]  /*3da0*/  IMAD.MOV.U32 R49, RZ, RZ, R51 ;  /* 0x000000ffff317224 */ /* 0x000fe200078e0033 */
[----:B------:R-:W-:Y:S01]  /*3db0*/  ISETP.GE.AND P4, PT, R60, RZ, PT ;  /* 0x000000ff3c00720c */ /* 0x000fe20003f86270 */
[----:B------:R-:W-:Y:S01]  /*3dc0*/  @!P5 IMAD.IADD R55, R55, 0x1, -R0 ;  /* 0x000000013737d824 */ /* 0x000fe200078e0a00 */
[----:B------:R-:W-:Y:S01]  /*3dd0*/  LOP3.LUT R60, R245, 0x7c, RZ, 0xfc, !PT ;  /* 0x0000007cf53c7812 */ /* 0x000fe200078efcff */
[----:B------:R-:W-:Y:S01]  /*3de0*/  @!P2 IMAD.MOV R49, RZ, RZ, -R49 ;  /* 0x000000ffff31a224 */ /* 0x000fe200078e0a31 */
[----:B------:R-:W-:Y:S01]  /*3df0*/  ISETP.GT.U32.AND P2, PT, R0, R53, PT ;  /* 0x000000350000720c */ /* 0x000fe20003f44070 */
[----:B------:R-:W-:Y:S01]  /*3e00*/  IMAD.HI.U32 R54, R246, R57, RZ ;  /* 0x00000039f6367227 */ /* 0x000fe200078e00ff */
[----:B------:R-:W-:-:S02]  /*3e10*/  ISETP.GT.U32.AND P5, PT, R0, R55, PT ;  /* 0x000000370000720c */ /* 0x000fc40003fa4070 */
[----:B------:R-:W-:Y:S01]  /*3e20*/  IABS R61, R60 ;  /* 0x0000003c003d7213 */ /* 0x000fe20000000000 */
[----:B------:R-:W-:Y:S01]  /*3e30*/  IMAD.HI.U32 R51, R246, R59, RZ ;  /* 0x0000003bf6337227 */ /* 0x000fe200078e00ff */
[----:B------:R-:W-:Y:S02]  /*3e40*/  ISETP.GE.AND P0, PT, R56, RZ, PT ;  /* 0x000000ff3800720c */ /* 0x000fe40003f06270 */
[C---:B------:R-:W-:Y:S01]  /*3e50*/  LOP3.LUT R240, R245.reuse, 0x1de, RZ, 0xfc, !PT ;  /* 0x000001def5f07812 */ /* 0x040fe200078efcff */
[----:B------:R-:W-:Y:S01]  /*3e60*/  IMAD.MOV R54, RZ, RZ, -R54 ;  /* 0x000000ffff367224 */ /* 0x000fe200078e0a36 */
[C---:B------:R-:W-:Y:S01]  /*3e70*/  LOP3.LUT R243, R245.reuse, 0x1e2, RZ, 0xfc, !PT ;  /* 0x000001e2f5f37812 */ /* 0x040fe200078efcff */
[----:B------:R-:W-:Y:S01]  /*3e80*/  IMAD.MOV R51, RZ, RZ, -R51 ;  /* 0x000000ffff337224 */ /* 0x000fe200078e0a33 */
[----:B------:R-:W-:Y:S01]  /*3e90*/  LOP3.LUT R242, R245, 0x1e0, RZ, 0xfc, !PT ;  /* 0x000001e0f5f27812 */ /* 0x000fe200078efcff */
[--C-:B------:R-:W-:Y:S01]  /*3ea0*/  @!P3 IMAD.IADD R52, R52, 0x1, -R0.reuse ;  /* 0x000000013434b824 */ /* 0x100fe200078e0a00 */
[----:B------:R-:W-:Y:S01]  /*3eb0*/  @!P2 IADD3 R53, R53, -R0, RZ ;  /* 0x800000003535a210 */ /* 0x000fe20007ffe0ff */
[C---:B------:R-:W-:Y:S01]  /*3ec0*/  IMAD R54, R0.reuse, R54, R57 ;  /* 0x0000003600367224 */ /* 0x040fe200078e0239 */
[----:B------:R-:W-:Y:S01]  /*3ed0*/  LOP3.LUT R241, R245, 0x1e6, RZ, 0xfc, !PT ;  /* 0x000001e6f5f17812 */ /* 0x000fe200078efcff */
[C---:B------:R-:W-:Y:S01]  /*3ee0*/  IMAD R57, R0.reuse, R51, R59 ;  /* 0x0000003300397224 */ /* 0x040fe200078e023b */
[C---:B------:R-:W-:Y:S01]  /*3ef0*/  ISETP.GT.U32.AND P3, PT, R0.reuse, R52, PT ;  /* 0x000000340000720c */ /* 0x040fe20003f64070 */
[----:B------:R-:W-:Y:S01]  /*3f00*/  @!P5 IMAD.IADD R55, R55, 0x1, -R0 ;  /* 0x000000013737d824 */ /* 0x000fe200078e0a00 */
[C---:B------:R-:W-:Y:S01]  /*3f10*/  ISETP.GT.U32.AND P2, PT, R0.reuse, R54, PT ;  /* 0x000000360000720c */ /* 0x040fe20003f44070 */
[----:B------:R-:W-:Y:S01]  /*3f20*/  @!P6 IMAD.MOV R50, RZ, RZ, -R50 ;  /* 0x000000ffff32e224 */ /* 0x000fe200078e0a32 */
[----:B------:R-:W-:Y:S01]  /*3f30*/  ISETP.GT.U32.AND P5, PT, R0, R57, PT ;  /* 0x000000390000720c */ /* 0x000fe20003fa4070 */
[----:B------:R-:W-:Y:S01]  /*3f40*/  IMAD.HI.U32 R56, R246, R61, RZ ;  /* 0x0000003df6387227 */ /* 0x000fe200078e00ff */
[----:B------:R-:W-:-:S02]  /*3f50*/  ISETP.GE.AND P6, PT, R62, RZ, PT ;  /* 0x000000ff3e00720c */ /* 0x000fc40003fc6270 */
[C---:B------:R-:W-:Y:S01]  /*3f60*/  LOP3.LUT R62, R245.reuse, 0x7e, RZ, 0xfc, !PT ;  /* 0x0000007ef53e7812 */ /* 0x040fe200078efcff */
[----:B------:R-:W-:Y:S01]  /*3f70*/  IMAD.MOV.U32 R51, RZ, RZ, R53 ;  /* 0x000000ffff337224 */ /* 0x000fe200078e0035 */
[----:B------:R-:W-:Y:S01]  /*3f80*/  LOP3.LUT R244, R245, 0x1ee, RZ, 0xfc, !PT ;  /* 0x000001eef5f47812 */ /* 0x000fe200078efcff */
[----:B------:R-:W-:Y:S01]  /*3f90*/  IMAD.MOV R56, RZ, RZ, -R56 ;  /* 0x000000ffff387224 */ /* 0x000fe200078e0a38 */
[----:B------:R-:W-:Y:S01]  /*3fa0*/  IABS R63, R62 ;  /* 0x0000003e003f7213 */ /* 0x000fe20000000000 */
[--C-:B------:R-:W-:Y:S01]  /*3fb0*/  @!P3 IMAD.IADD R52, R52, 0x1, -R0.reuse ;  /* 0x000000013434b824 */ /* 0x100fe200078e0a00 */
[----:B------:R-:W-:Y:S01]  /*3fc0*/  ISETP.GE.AND P3, PT, R58, RZ, PT ;  /* 0x000000ff3a00720c */ /* 0x000fe20003f66270 */
[--C-:B------:R-:W-:Y:S01]  /*3fd0*/  @!P2 IMAD.IADD R54, R54, 0x1, -R0.reuse ;  /* 0x000000013636a824 */ /* 0x100fe200078e0a00 */
[----:B------:R-:W-:Y:S01]  /*3fe0*/  IABS R58, R64 ;  /* 0x00000040003a7213 */ /* 0x000fe20000000000 */
[----:B------:R-:W-:Y:S01]  /*3ff0*/  @!P5 IMAD.IADD R57, R57, 0x1, -R0 ;  /* 0x000000013939d824 */ /* 0x000fe200078e0a00 */
[----:B------:R-:W-:Y:S01]  /*4000*/  ISETP.GE.AND P2, PT, R60, RZ, PT ;  /* 0x000000ff3c00720c */ /* 0x000fe20003f46270 */
[----:B------:R-:W-:Y:S01]  /*4010*/  @!P1 IMAD.MOV R51, RZ, RZ, -R51 ;  /* 0x000000ffff339224 */ /* 0x000fe200078e0a33 */
[C---:B------:R-:W-:Y:S01]  /*4020*/  ISETP.GT.U32.AND P1, PT, R0.reuse, R54, PT ;  /* 0x000000360000720c */ /* 0x040fe20003f24070 */
[C---:B------:R-:W-:Y:S01]  /*4030*/  IMAD R56, R0.reuse, R56, R61 ;  /* 0x0000003800387224 */ /* 0x040fe200078e023d */
[----:B------:R-:W-:Y:S01]  /*4040*/  ISETP.GT.U32.AND P5, PT, R0, R57, PT ;  /* 0x000000390000720c */ /* 0x000fe20003fa4070 */
[----:B------:R-:W-:Y:S01]  /*4050*/  IMAD.MOV.U32 R61, RZ, RZ, R58 ;  /* 0x000000ffff3d7224 */ /* 0x000fe200078e003a */
[C---:B------:R-:W-:Y:S01]  /*4060*/  LOP3.LUT R60, R245.reuse, 0x82, RZ, 0xfc, !PT ;  /* 0x00000082f53c7812 */ /* 0x040fe200078efcff */
[----:B------:R-:W-:Y:S01]  /*4070*/  IMAD.HI.U32 R58, R246, R63, RZ ;  /* 0x0000003ff63a7227 */ /* 0x000fe200078e00ff */
[----:B------:R-:W-:-:S02]  /*4080*/  LOP3.LUT R249, R245, 0x1f2, RZ, 0xfc, !PT ;  /* 0x000001f2f5f97812 */ /* 0x000fc400078efcff */
[C---:B-1----:R-:W-:Y:S01]  /*4090*/  LOP3.LUT R252, R245.reuse, 0x1f4, RZ, 0xfc, !PT ;  /* 0x000001f4f5fc7812 */ /* 0x042fe200078efcff */
[----:B------:R-:W-:Y:S01]  /*40a0*/  IMAD.HI.U32 R59, R246, R61, RZ ;  /* 0x0000003df63b7227 */ /* 0x000fe200078e00ff */
[C---:B--2---:R-:W-:Y:S02]  /*40b0*/  LOP3.LUT R251, R245.reuse, 0x1f6, RZ, 0xfc, !PT ;  /* 0x000001f6f5fb7812 */ /* 0x044fe400078efcff */
[C---:B---3--:R-:W-:Y:S01]  /*40c0*/  LOP3.LUT R250, R245.reuse, 0x1f8, RZ, 0xfc, !PT ;  /* 0x000001f8f5fa7812 */ /* 0x048fe200078efcff */
[----:B------:R-:W-:Y:S01]  /*40d0*/  IMAD.MOV R58, RZ, RZ, -R58 ;  /* 0x000000ffff3a7224 */ /* 0x000fe200078e0a3a */
[----:B----4-:R-:W-:Y:S01]  /*40e0*/  LOP3.LUT R3, R245, 0x1fc, RZ, 0xfc, !PT ;  /* 0x000001fcf5037812 */ /* 0x010fe200078efcff */
[----:B------:R-:W-:Y:S01]  /*40f0*/  IMAD.MOV.U32 R53, RZ, RZ, R55 ;  /* 0x000000ffff357224 */ /* 0x000fe200078e0037 */
[----:B------:R-:W-:Y:S01]  /*4100*/  @!P5 IADD3 R57, R57, -R0, RZ ;  /* 0x800000003939d210 */ /* 0x000fe20007ffe0ff */
[----:B------:R-:W-:Y:S01]  /*4110*/  IMAD.MOV R55, RZ, RZ, -R59 ;  /* 0x000000ffff377224 */ /* 0x000fe200078e0a3b */
[----:B------:R-:W-:Y:S01]  /*4120*/  IABS R4, R3 ;  /* 0x0000000300047213 */ /* 0x000fe20000000000 */
[----:B------:R-:W-:Y:S01]  /*4130*/  IMAD R59, R0, R58, R63 ;  /* 0x0000003a003b7224 */ /* 0x000fe200078e023f */
[----:B------:R1:W-:Y:S01]  /*4140*/  STL [R1+0x2c], R3 ;  /* 0x00002c0301007387 */ /* 0x0003e20000100800 */
[----:B------:R-:W-:Y:S01]  /*4150*/  @!P1 IMAD.IADD R54, R54, 0x1, -R0 ;  /* 0x0000000136369824 */ /* 0x000fe200078e0a00 */
[----:B------:R-:W-:Y:S01]  /*4160*/  ISETP.GE.AND P1, PT, R64, RZ, PT ;  /* 0x000000ff4000720c */ /* 0x000fe20003f26270 */
[C---:B------:R-:W-:Y:S01]  /*4170*/  IMAD R58, R0.reuse, R55, R61 ;  /* 0x00000037003a7224 */ /* 0x040fe200078e023d */
[C---:B------:R-:W-:Y:S01]  /*4180*/  ISETP.GT.U32.AND P5, PT, R0.reuse, R59, PT ;  /* 0x0000003b0000720c */ /* 0x040fe20003fa4070 */
[----:B------:R-:W-:Y:S01]  /*4190*/  @!P6 IMAD.MOV R54, RZ, RZ, -R54 ;  /* 0x000000ffff36e224 */ /* 0x000fe200078e0a36 */
[----:B------:R-:W-:Y:S01]  /*41a0*/  IABS R61, R60 ;  /* 0x0000003c003d7213 */ /* 0x000fe20000000000 */
[----:B------:R-:W-:Y:S01]  /*41b0*/  IMAD.MOV.U32 R55, RZ, RZ, R57 ;  /* 0x000000ffff377224 */ /* 0x000fe200078e0039 */
[----:B------:R-:W-:Y:S01]  /*41c0*/  ISETP.GT.U32.AND P6, PT, R0, R58, PT ;  /* 0x0000003a0000720c */ /* 0x000fe20003fc4070 */
[----:B------:R-:W-:Y:S01]  /*41d0*/  @!P0 IMAD.MOV R53, RZ, RZ, -R53 ;  /* 0x000000ffff358224 */ /* 0x000fe200078e0a35 */
[----:B------:R-:W-:Y:S01]  /*41e0*/  LOP3.LUT R64, R245, 0x84, RZ, 0xfc, !PT ;  /* 0x00000084f5407812 */ /* 0x000fe200078efcff */
[----:B------:R-:W-:Y:S01]  /*41f0*/  IMAD.HI.U32 R57, R246, R61, RZ ;  /* 0x0000003df6397227 */ /* 0x000fe200078e00ff */
[----:B------:R-:W-:-:S02]  /*4200*/  ISETP.GE.AND P0, PT, R62, RZ, PT ;  /* 0x000000ff3e00720c */ /* 0x000fc40003f06270 */
[----:B------:R-:W-:Y:S01]  /*4210*/  IABS R63, R64 ;  /* 0x00000040003f7213 */ /* 0x000fe20000000000 */
[----:B------:R-:W-:Y:S01]  /*4220*/  @!P4 IMAD.MOV R52, RZ, RZ, -R52 ;  /* 0x000000ffff34c224 */ /* 0x000fe200078e0a34 */
[----:B------:R-:W-:Y:S01]  /*4230*/  ISETP.GT.U32.AND P4, PT, R0, R56, PT ;  /* 0x000000380000720c */ /* 0x000fe20003f84070 */
[--C-:B------:R-:W-:Y:S02]  /*4240*/  @!P5 IMAD.IADD R59, R59, 0x1, -R0.reuse ;  /* 0x000000013b3bd824 */ /* 0x100fe400078e0a00 */
[----:B------:R-:W-:Y:S02]  /*4250*/  IMAD.MOV R62, RZ, RZ, -R57 ;  /* 0x000000ffff3e7224 */ /* 0x000fe400078e0a39 */
[----:B------:R-:W-:Y:S01]  /*4260*/  @!P6 IMAD.IADD R58, R58, 0x1, -R0 ;  /* 0x000000013a3ae824 */ /* 0x000fe200078e0a00 */
[----:B------:R-:W-:Y:S01]  /*4270*/  ISETP.GT.U32.AND P5, PT, R0, R59, PT ;  /* 0x0000003b0000720c */ /* 0x000fe20003fa4070 */
[----:B------:R-:W-:Y:S01]  /*4280*/  @!P3 IMAD.MOV R55, RZ, RZ, -R55 ;  /* 0x000000ffff37b224 */ /* 0x000fe200078e0a37 */
[----:B------:R-:W-:Y:S01]  /*4290*/  ISETP.GE.AND P3, PT, R60, RZ, PT ;  /* 0x000000ff3c00720c */ /* 0x000fe20003f66270 */
[----:B------:R-:W-:Y:S01]  /*42a0*/  IMAD.HI.U32 R57, R246, R63, RZ ;  /* 0x0000003ff6397227 */ /* 0x000fe200078e00ff */
[----:B------:R-:W-:-:S03]  /*42b0*/  ISETP.GT.U32.AND P6, PT, R0, R58, PT ;  /* 0x0000003a0000720c */ /* 0x000fc60003fc4070 */
[----:B------:R-:W-:Y:S02]  /*42c0*/  IMAD R61, R0, R62, R61 ;  /* 0x0000003e003d7224 */ /* 0x000fe400078e023d */
[----:B------:R-:W-:-:S04]  /*42d0*/  IMAD.HI.U32 R60, R246, R65, RZ ;  /* 0x00000041f63c7227 */ /* 0x000fc800078e00ff */
[----:B------:R-:W-:Y:S02]  /*42e0*/  IMAD.MOV R57, RZ, RZ, -R57 ;  /* 0x000000ffff397224 */ /* 0x000fe400078e0a39 */
[----:B------:R-:W-:Y:S01]  /*42f0*/  @!P5 IMAD.IADD R59, R59, 0x1, -R0 ;  /* 0x000000013b3bd824 */ /* 0x000fe200078e0a00 */
[----:B------:R-:W-:Y:S01]  /*4300*/  ISETP.GT.U32.AND P5, PT, R0, R61, PT ;  /* 0x0000003d0000720c */ /* 0x000fe20003fa4070 */
[----:B------:R-:W-:Y:S01]  /*4310*/  IMAD.MOV R62, RZ, RZ, -R60 ;  /* 0x000000ffff3e7224 */ /* 0x000fe200078e0a3c */
[----:B------:R-:W-:Y:S01]  /*4320*/  @!P6 IADD3 R58, R58, -R0, RZ ;  /* 0x800000003a3ae210 */ /* 0x000fe20007ffe0ff */
[C---:B------:R-:W-:Y:S02]  /*4330*/  IMAD R60, R0.reuse, R57, R63 ;  /* 0x00000039003c7224 */ /* 0x040fe400078e023f */
[----:B------:R-:W-:Y:S02]  /*4340*/  IMAD R63, R0, R62, R65 ;  /* 0x0000003e003f7224 */ /* 0x000fe400078e0241 */
[----:B------:R-:W-:-:S02]  /*4350*/  @!P4 IMAD.IADD R56, R56, 0x1, -R0 ;  /* 0x000000013838c824 */ /* 0x000fc400078e0a00 */
[----:B------:R-:W-:Y:S01]  /*4360*/  @!P1 IMAD.MOV R58, RZ, RZ, -R58 ;  /* 0x000000ffff3a9224 */ /* 0x000fe200078e0a3a */
[C---:B------:R-:W-:Y:S01]  /*4370*/  ISETP.GT.U32.AND P1, PT, R0.reuse, R63, PT ;  /* 0x0000003f0000720c */ /* 0x040fe20003f24070 */
[----:B------:R-:W-:Y:S01]  /*4380*/  IMAD.MOV.U32 R57, RZ, RZ, R59 ;  /* 0x000000ffff397224 */ /* 0x000fe200078e003b */
[C---:B------:R-:W-:Y:S01]  /*4390*/  ISETP.GT.U32.AND P4, PT, R0.reuse, R56, PT ;  /* 0x000000380000720c */ /* 0x040fe20003f84070 */
[--C-:B------:R-:W-:Y:S01]  /*43a0*/  @!P5 IMAD.IADD R61, R61, 0x1, -R0.reuse ;  /* 0x000000013d3dd824 */ /* 0x100fe200078e0a00 */
[----:B------:R-:W-:Y:S01]  /*43b0*/  LOP3.LUT R59, R245, 0x88, RZ, 0xfc, !PT ;  /* 0x00000088f53b7812 */ /* 0x000fe200078efcff */
[----:B------:R-:W-:Y:S01]  /*43c0*/  @!P0 IMAD.MOV R57, RZ, RZ, -R57 ;  /* 0x000000ffff398224 */ /* 0x000fe200078e0a39 */
[----:B------:R-:W-:Y:S01]  /*43d0*/  ISETP.GT.U32.AND P0, PT, R0, R60, PT ;  /* 0x0000003c0000720c */ /* 0x000fe20003f04070 */
[----:B------:R-:W-:Y:S01]  /*43e0*/  IMAD.HI.U32 R62, R246, R67, RZ ;  /* 0x00000043f63e7227 */ /* 0x000fe200078e00ff */
[C---:B------:R-:W-:Y:S02]  /*43f0*/  ISETP.GT.U32.AND P5, PT, R0.reuse, R61, PT ;  /* 0x0000003d0000720c */ /* 0x040fe40003fa4070 */
[----:B------:R-:W-:Y:S01]  /*4400*/  IABS R65, R59 ;  /* 0x0000003b00417213 */ /* 0x000fe20000000000 */
[----:B------:R-:W-:Y:S01]  /*4410*/  IMAD R162, R0, R162, R167 ;  /* 0x000000a200a27224 */ /* 0x000fe200078e02a7 */
[----:B------:R-:W-:Y:S01]  /*4420*/  ISETP.GE.AND P6, PT, R59, RZ, PT ;  /* 0x000000ff3b00720c */ /* 0x000fe20003fc6270 */
[----:B------:R-:W-:-:S02]  /*4430*/  @!P1 IMAD.IADD R63, R63, 0x1, -R0 ;  /* 0x000000013f3f9824 */ /* 0x000fc400078e0a00 */
[----:B------:R-:W-:Y:S01]  /*4440*/  @!P4 IMAD.IADD R56, R56, 0x1, -R0 ;  /* 0x000000013838c824 */ /* 0x000fe200078e0a00 */
[----:B------:R-:W-:Y:S01]  /*4450*/  ISETP.GE.AND P4, PT, R64, RZ, PT ;  /* 0x000000ff4000720c */ /* 0x000fe20003f86270 */
[----:B------:R-:W-:Y:S01]  /*4460*/  IMAD.HI.U32 R59, R246, R65, RZ ;  /* 0x00000041f63b7227 */ /* 0x000fe200078e00ff */
[----:B------:R-:W-:-:S03]  /*4470*/  ISETP.GT.U32.AND P1, PT, R0, R63, PT ;  /* 0x0000003f0000720c */ /* 0x000fc60003f24070 */
[----:B------:R-:W-:Y:S01]  /*4480*/  @!P2 IMAD.MOV R56, RZ, RZ, -R56 ;  /* 0x000000ffff38a224 */ /* 0x000fe200078e0a38 */
[----:B------:R-:W-:Y:S01]  /*4490*/  ISETP.GE.AND P2, PT, R66, RZ, PT ;  /* 0x000000ff4200720c */ /* 0x000fe20003f46270 */
[----:B------:R-:W-:Y:S02]  /*44a0*/  IMAD.MOV R64, RZ, RZ, -R59 ;  /* 0x000000ffff407224 */ /* 0x000fe400078e0a3b */
[----:B------:R-:W-:Y:S02]  /*44b0*/  IMAD.MOV R66, RZ, RZ, -R62 ;  /* 0x000000ffff427224 */ /* 0x000fe400078e0a3e */
[----:B------:R-:W-:Y:S02]  /*44c0*/  @!P0 IMAD.IADD R60, R60, 0x1, -R0 ;  /* 0x000000013c3c8824 */ /* 0x000fe400078e0a00 */
[----:B------:R-:W-:Y:S02]  /*44d0*/  IMAD.HI.U32 R59, R246, R69, RZ ;  /* 0x00000045f63b7227 */ /* 0x000fe400078e00ff */
[----:B------:R-:W-:-:S02]  /*44e0*/  @!P1 IADD3 R63, R63, -R0, RZ ;  /* 0x800000003f3f9210 */ /* 0x000fc40007ffe0ff */
[----:B------:R-:W-:Y:S01]  /*44f0*/  @!P5 IMAD.IADD R61, R61, 0x1, -R0 ;  /* 0x000000013d3dd824 */ /* 0x000fe200078e0a00 */
[C---:B------:R-:W-:Y:S01]  /*4500*/  ISETP.GT.U32.AND P0, PT, R0.reuse, R60, PT ;  /* 0x0000003c0000720c */ /* 0x040fe20003f04070 */
[----:B------:R-:W-:Y:S01]  /*4510*/  IMAD R62, R0, R64, R65 ;  /* 0x00000040003e7224 */ /* 0x000fe200078e0241 */
[----:B------:R-:W-:Y:S01]  /*4520*/  ISETP.GE.AND P5, PT, R68, RZ, PT ;  /* 0x000000ff4400720c */ /* 0x000fe20003fa6270 */
[----:B------:R-:W-:Y:S02]  /*4530*/  IMAD R65, R0, R66, R67 ;  /* 0x0000004200417224 */ /* 0x000fe400078e0243 */
[----:B------:R-:W-:Y:S02]  /*4540*/  IMAD.MOV R66, RZ, RZ, -R59 ;  /* 0x000000ffff427224 */ /* 0x000fe400078e0a3b */
[----:B------:R-:W-:Y:S02]  /*4550*/  IMAD.MOV.U32 R59, RZ, RZ, R61 ;  /* 0x000000ffff3b7224 */ /* 0x000fe400078e003d */
[----:B------:R-:W-:-:S04]  /*4560*/  IMAD.HI.U32 R64, R246, R71, RZ ;  /* 0x00000047f6407227 */ /* 0x000fc800078e00ff */
[----:B------:R-:W-:Y:S01]  /*4570*/  @!P3 IMAD.MOV R59, RZ, RZ, -R59 ;  /* 0x000000ffff3bb224 */ /* 0x000fe200078e0a3b */
[C---:B------:R-:W-:Y:S01]  /*4580*/  ISETP.GT.U32.AND P3, PT, R0.reuse, R65, PT ;  /* 0x000000410000720c */ /* 0x040fe20003f64070 */
[----:B------:R-:W-:Y:S02]  /*4590*/  IMAD.MOV R67, RZ, RZ, -R64 ;  /* 0x000000ffff437224 */ /* 0x000fe400078e0a40 */
[----:B------:R-:W-:Y:S02]  /*45a0*/  IMAD.MOV.U32 R61, RZ, RZ, R63 ;  /* 0x000000ffff3d7224 */ /* 0x000fe400078e003f */
[----:B------:R-:W-:Y:S01]  /*45b0*/  IMAD R67, R0, R67, R71 ;  /* 0x0000004300437224 */ /* 0x000fe200078e0247 */
[----:B------:R-:W-:Y:S01]  /*45c0*/  IABS R71, R74 ;  /* 0x0000004a00477213 */ /* 0x000fe20000000000 */
[----:B------:R-:W-:Y:S01]  /*45d0*/  @!P0 IMAD.IADD R60, R60, 0x1, -R0 ;  /* 0x000000013c3c8824 */ /* 0x000fe200078e0a00 */
[C---:B------:R-:W-:Y:S01]  /*45e0*/  ISETP.GT.U32.AND P0, PT, R0.reuse, R62, PT ;  /* 0x0000003e0000720c */ /* 0x040fe20003f04070 */
[----:B------:R-:W-:Y:S01]  /*45f0*/  @!P2 IMAD.MOV R61, RZ, RZ, -R61 ;  /* 0x000000ffff3da224 */ /* 0x000fe200078e0a3d */
[C---:B------:R-:W-:Y:S01]  /*4600*/  ISETP.GT.U32.AND P2, PT, R0.reuse, R67, PT ;  /* 0x000000430000720c */ /* 0x040fe20003f44070 */
[----:B------:R-:W-:-:S02]  /*4610*/  IMAD R64, R0, R66, R69 ;  /* 0x0000004200407224 */ /* 0x000fc400078e0245 */
[----:B------:R-:W-:Y:S01]  /*4620*/  @!P4 IMAD.MOV R60, RZ, RZ, -R60 ;  /* 0x000000ffff3cc224 */ /* 0x000fe200078e0a3c */
[----:B------:R-:W-:Y:S01]  /*4630*/  ISETP.GE.AND P4, PT, R70, RZ, PT ;  /* 0x000000ff4600720c */ /* 0x000fe20003f86270 */
[--C-:B------:R-:W-:Y:S01]  /*4640*/  @!P3 IMAD.IADD R65, R65, 0x1, -R0.reuse ;  /* 0x000000014141b824 */ /* 0x100fe200078e0a00 */
[----:B------:R-:W-:Y:S01]  /*4650*/  LOP3.LUT R70, R245, 0x90, RZ, 0xfc, !PT ;  /* 0x00000090f5467812 */ /* 0x000fe200078efcff */
[----:B------:R-:W-:Y:S01]  /*4660*/  IMAD.HI.U32 R68, R246, R71, RZ ;  /* 0x00000047f6447227 */ /* 0x000fe200078e00ff */
[----:B------:R-:W-:Y:S02]  /*4670*/  ISETP.GT.U32.AND P1, PT, R0, R64, PT ;  /* 0x000000400000720c */ /* 0x000fe40003f24070 */
[----:B------:R-:W-:Y:S01]  /*4680*/  IABS R69, R70 ;  /* 0x0000004600457213 */ /* 0x000fe20000000000 */
[--C-:B------:R-:W-:Y:S01]  /*4690*/  @!P0 IMAD.IADD R62, R62, 0x1, -R0.reuse ;  /* 0x000000013e3e8824 */ /* 0x100fe200078e0a00 */
[----:B------:R-:W-:Y:S01]  /*46a0*/  ISETP.GT.U32.AND P3, PT, R0, R65, PT ;  /* 0x000000410000720c */ /* 0x000fe20003f64070 */
[----:B------:R-:W-:-:S02]  /*46b0*/  @!P2 IMAD.IADD R67, R67, 0x1, -R0 ;  /* 0x000000014343a824 */ /* 0x000fc400078e0a00 */
[----:B------:R-:W-:Y:S01]  /*46c0*/  IMAD.HI.U32 R63, R246, R69, RZ ;  /* 0x00000045f63f7227 */ /* 0x000fe200078e00ff */
[C---:B------:R-:W-:Y:S02]  /*46d0*/  ISETP.GT.U32.AND P0, PT, R0.reuse, R62, PT ;  /* 0x0000003e0000720c */ /* 0x040fe40003f04070 */
[----:B------:R-:W-:Y:S01]  /*46e0*/  ISETP.GT.U32.AND P2, PT, R0, R67, PT ;  /* 0x000000430000720c */ /* 0x000fe20003f44070 */
[----:B------:R-:W-:Y:S02]  /*46f0*/  IMAD.MOV R63, RZ, RZ, -R63 ;  /* 0x000000ffff3f7224 */ /* 0x000fe400078e0a3f */
[--C-:B------:R-:W-:Y:S02]  /*4700*/  @!P1 IMAD.IADD R64, R64, 0x1, -R0.reuse ;  /* 0x0000000140409824 */ /* 0x100fe400078e0a00 */
[C---:B------:R-:W-:Y:S02]  /*4710*/  IMAD R66, R0.reuse, R63, R69 ;  /* 0x0000003f00427224 */ /* 0x040fe400078e0245 */
[----:B------:R-:W-:Y:S01]  /*4720*/  @!P3 IMAD.IADD R65, R65, 0x1, -R0 ;  /* 0x000000014141b824 */ /* 0x000fe200078e0a00 */
[----:B------:R-:W-:Y:S01]  /*4730*/  ISETP.GT.U32.AND P1, PT, R0, R64, PT ;  /* 0x000000400000720c */ /* 0x000fe20003f24070 */
[----:B------:R-:W-:Y:S01]  /*4740*/  IMAD.HI.U32 R69, R246, R73, RZ ;  /* 0x00000049f6457227 */ /* 0x000fe200078e00ff */
[----:B------:R-:W-:-:S03]  /*4750*/  ISETP.GT.U32.AND P3, PT, R0, R66, PT ;  /* 0x000000420000720c */ /* 0x000fc60003f64070 */
[----:B------:R-:W-:Y:S02]  /*4760*/  IMAD.MOV R68, RZ, RZ, -R68 ;  /* 0x000000ffff447224 */ /* 0x000fe400078e0a44 */
[----:B------:R-:W-:Y:S02]  /*4770*/  IMAD.MOV.U32 R63, RZ, RZ, R65 ;  /* 0x000000ffff3f7224 */ /* 0x000fe400078e0041 */
[----:B------:R-:W-:Y:S02]  /*4780*/  IMAD.MOV R65, RZ, RZ, -R69 ;  /* 0x000000ffff417224 */ /* 0x000fe400078e0a45 */
[----:B------:R-:W-:Y:S01]  /*4790*/  IMAD R69, R0, R68, R71 ;  /* 0x0000004400457224 */ /* 0x000fe200078e0247 */
[----:B------:R-:W-:Y:S01]  /*47a0*/  LOP3.LUT R71, R245, 0x98, RZ, 0xfc, !PT ;  /* 0x00000098f5477812 */ /* 0x000fe200078efcff */
[--C-:B------:R-:W-:Y:S01]  /*47b0*/  @!P0 IMAD.IADD R62, R62, 0x1, -R0.reuse ;  /* 0x000000013e3e8824 */ /* 0x100fe200078e0a00 */
[----:B------:R-:W-:Y:S01]  /*47c0*/  ISETP.GE.AND P0, PT, R72, RZ, PT ;  /* 0x000000ff4800720c */ /* 0x000fe20003f06270 */
[----:B------:R-:W-:Y:S01]  /*47d0*/  @!P2 IMAD.IADD R67, R67, 0x1, -R0 ;  /* 0x000000014343a824 */ /* 0x000fe200078e0a00 */
[----:B------:R-:W-:Y:S01]  /*47e0*/  ISETP.GT.U32.AND P2, PT, R0, R69, PT ;  /* 0x000000450000720c */ /* 0x000fe20003f44070 */
[----:B------:R-:W-:Y:S01]  /*47f0*/  @!P6 IMAD.MOV R62, RZ, RZ, -R62 ;  /* 0x000000ffff3ee224 */ /* 0x000fe200078e0a3e */
[----:B------:R-:W-:Y:S01]  /*4800*/  ISETP.GE.AND P6, PT, R70, RZ, PT ;  /* 0x000000ff4600720c */ /* 0x000fe20003fc6270 */
[----:B------:R-:W-:Y:S01]  /*4810*/  @!P1 IMAD.IADD R64, R64, 0x1, -R0 ;  /* 0x0000000140409824 */ /* 0x000fe200078e0a00 */
[----:B------:R-:W-:Y:S01]  /*4820*/  LOP3.LUT R70, R245, 0x96, RZ, 0xfc, !PT ;  /* 0x00000096f5467812 */ /* 0x000fe200078efcff */
[----:B------:R-:W-:Y:S01]  /*4830*/  IMAD R68, R0, R65, R73 ;  /* 0x0000004100447224 */ /* 0x000fe200078e0249 */
[----:B------:R-:W-:Y:S01]  /*4840*/  @!P3 IADD3 R66, R66, -R0, RZ ;  /* 0x800000004242b210 */ /* 0x000fe20007ffe0ff */
[----:B------:R-:W-:Y:S01]  /*4850*/  @!P4 IMAD.MOV R64, RZ, RZ, -R64 ;  /* 0x000000ffff40c224 */ /* 0x000fe200078e0a40 */
[----:B------:R-:W-:Y:S01]  /*4860*/  ISETP.GE.AND P4, PT, R70, RZ, PT ;  /* 0x000000ff4600720c */ /* 0x000fe20003f86270 */
[----:B------:R-:W-:Y:S01]  /*4870*/  IMAD.MOV.U32 R65, RZ, RZ, R67 ;  /* 0x000000ffff417224 */ /* 0x000fe200078e0043 */
[----:B------:R-:W-:Y:S01]  /*4880*/  IABS R70, R70 ;  /* 0x0000004600467213 */ /* 0x000fe20000000000 */
[----:B------:R-:W-:Y:S01]  /*4890*/  @!P5 IMAD.MOV R63, RZ, RZ, -R63 ;  /* 0x000000ffff3fd224 */ /* 0x000fe200078e0a3f */
[----:B------:R-:W-:Y:S01]  /*48a0*/  IABS R73, R71 ;  /* 0x0000004700497213 */ /* 0x000fe20000000000 */
[----:B------:R-:W-:Y:S01]  /*48b0*/  @!P0 IMAD.MOV R65, RZ, RZ, -R65 ;  /* 0x000000ffff418224 */ /* 0x000fe200078e0a41 */
[----:B------:R-:W-:Y:S01]  /*48c0*/  ISETP.GE.AND P0, PT, R71, RZ, PT ;  /* 0x000000ff4700720c */ /* 0x000fe20003f06270 */
[----:B------:R-:W-:Y:S01]  /*48d0*/  @!P2 IMAD.IADD R69, R69, 0x1, -R0 ;  /* 0x000000014545a824 */ /* 0x000fe200078e0a00 */
[----:B------:R-:W-:Y:S01]  /*48e0*/  ISETP.GT.U32.AND P3, PT, R0, R66, PT ;  /* 0x000000420000720c */ /* 0x000fe20003f64070 */
[----:B------:R-:W-:Y:S01]  /*48f0*/  IMAD.MOV.U32 R71, RZ, RZ, R70 ;  /* 0x000000ffff477224 */ /* 0x000fe200078e0046 */
[----:B------:R-:W-:Y:S01]  /*4900*/  ISETP.GE.AND P5, PT, R74, RZ, PT ;  /* 0x000000ff4a00720c */ /* 0x000fe20003fa6270 */
[----:B------:R-:W-:Y:S01]  /*4910*/  IMAD.HI.U32 R70, R246, R73, RZ ;  /* 0x00000049f6467227 */ /* 0x000fe200078e00ff */
[----:B------:R-:W-:-:S02]  /*4920*/  ISETP.GT.U32.AND P2, PT, R0, R69, PT ;  /* 0x000000450000720c */ /* 0x000fc40003f44070 */
[----:B------:R-:W-:Y:S01]  /*4930*/  LOP3.LUT R74, R245, 0x9a, RZ, 0xfc, !PT ;  /* 0x0000009af54a7812 */ /* 0x000fe200078efcff */
[----:B------:R-:W-:Y:S01]  /*4940*/  IMAD.HI.U32 R67, R246, R71, RZ ;  /* 0x00000047f6437227 */ /* 0x000fe200078e00ff */
[----:B------:R-:W-:Y:S02]  /*4950*/  ISETP.GE.AND P1, PT, R75, RZ, PT ;  /* 0x000000ff4b00720c */ /* 0x000fe40003f26270 */
[----:B------:R-:W-:Y:S01]  /*4960*/  IABS R75, R74 ;  /* 0x0000004a004b7213 */ /* 0x000fe20000000000 */
[----:B------:R-:W-:Y:S02]  /*4970*/  IMAD.MOV R67, RZ, RZ, -R67 ;  /* 0x000000ffff437224 */ /* 0x000fe400078e0a43 */
[----:B------:R-:W-:Y:S02]  /*4980*/  IMAD.MOV R70, RZ, RZ, -R70 ;  /* 0x000000ffff467224 */ /* 0x000fe400078e0a46 */
[----:B------:R-:W-:Y:S02]  /*4990*/  IMAD R71, R0, R67, R71 ;  /* 0x0000004300477224 */ /* 0x000fe400078e0247 */
[----:B------:R-:W-:Y:S01]  /*49a0*/  @!P3 IMAD.IADD R66, R66, 0x1, -R0 ;  /* 0x000000014242b824 */ /* 0x000fe200078e0a00 */
[C---:B------:R-:W-:Y:S01]  /*49b0*/  ISETP.GT.U32.AND P3, PT, R0.reuse, R68, PT ;  /* 0x000000440000720c */ /* 0x040fe20003f64070 */
[----:B------:R-:W-:-:S02]  /*49c0*/  IMAD R70, R0, R70, R73 ;  /* 0x0000004600467224 */ /* 0x000fc400078e0249 */
[----:B------:R-:W-:Y:S01]  /*49d0*/  @!P2 IMAD.IADD R69, R69, 0x1, -R0 ;  /* 0x000000014545a824 */ /* 0x000fe200078e0a00 */
[----:B------:R-:W-:Y:S01]  /*49e0*/  ISETP.GT.U32.AND P2, PT, R0, R71, PT ;  /* 0x000000470000720c */ /* 0x000fe20003f44070 */
[----:B------:R-:W-:Y:S01]  /*49f0*/  IMAD.HI.U32 R67, R246, R75, RZ ;  /* 0x0000004bf6437227 */ /* 0x000fe200078e00ff */
[----:B------:R-:W-:Y:S02]  /*4a00*/  @!P6 IADD3 R66, -R66, RZ, RZ ;  /* 0x000000ff4242e210 */ /* 0x000fe40007ffe1ff */
[----:B------:R-:W-:Y:S01]  /*4a10*/  ISETP.GT.U32.AND P6, PT, R0, R70, PT ;  /* 0x000000460000720c */ /* 0x000fe20003fc4070 */
[----:B------:R-:W-:Y:S02]  /*4a20*/  IMAD.MOV R73, RZ, RZ, -R67 ;  /* 0x000000ffff497224 */ /* 0x000fe400078e0a43 */
[----:B------:R-:W-:-:S04]  /*4a30*/  IMAD.HI.U32 R72, R246, R77, RZ ;  /* 0x0000004df6487227 */ /* 0x000fc800078e00ff */
[--C-:B------:R-:W-:Y:S02]  /*4a40*/  @!P3 IMAD.IADD R68, R68, 0x1, -R0.reuse ;  /* 0x000000014444b824 */ /* 0x100fe400078e0a00 */
[--C-:B------:R-:W-:Y:S02]  /*4a50*/  @!P2 IMAD.IADD R71, R71, 0x1, -R0.reuse ;  /* 0x000000014747a824 */ /* 0x100fe400078e0a00 */
[C---:B------:R-:W-:Y:S01]  /*4a60*/  IMAD R73, R0.reuse, R73, R75 ;  /* 0x0000004900497224 */ /* 0x040fe200078e024b */
[----:B------:R-:W-:Y:S01]  /*4a70*/  ISETP.GT.U32.AND P3, PT, R0, R68, PT ;  /* 0x000000440000720c */ /* 0x000fe20003f64070 */
[----:B------:R-:W-:Y:S01]  /*4a80*/  @!P6 IMAD.IADD R70, R70, 0x1, -R0 ;  /* 0x000000014646e824 */ /* 0x000fe200078e0a00 */
[C---:B------:R-:W-:Y:S01]  /*4a90*/  ISETP.GT.U32.AND P2, PT, R0.reuse, R71, PT ;  /* 0x000000470000720c */ /* 0x040fe20003f44070 */
[----:B------:R-:W-:Y:S01]  /*4aa0*/  IMAD.MOV R72, RZ, RZ, -R72 ;  /* 0x000000ffff487224 */ /* 0x000fe200078e0a48 */
[----:B------:R-:W-:Y:S01]  /*4ab0*/  IABS R75, R82 ;  /* 0x00000052004b7213 */ /* 0x000fe20000000000 */
[----:B------:R-:W-:Y:S01]  /*4ac0*/  IMAD.MOV.U32 R67, RZ, RZ, R69 ;  /* 0x000000ffff437224 */ /* 0x000fe200078e0045 */
[C---:B------:R-:W-:Y:S01]  /*4ad0*/  ISETP.GT.U32.AND P6, PT, R0.reuse, R70, PT ;  /* 0x000000460000720c */ /* 0x040fe20003fc4070 */
[----:B------:R-:W-:Y:S01]  /*4ae0*/  IMAD R72, R0, R72, R77 ;  /* 0x0000004800487224 */ /* 0x000fe200078e024d */
[----:B------:R-:W-:Y:S01]  /*4af0*/  IABS R77, R84 ;  /* 0x00000054004d7213 */ /* 0x000fe20000000000 */
[----:B------:R-:W-:-:S04]  /*4b00*/  IMAD.HI.U32 R69, R246, R75, RZ ;  /* 0x0000004bf6457227 */ /* 0x000fc800078e00ff */
[--C-:B------:R-:W-:Y:S01]  /*4b10*/  @!P3 IMAD.IADD R68, R68, 0x1, -R0.reuse ;  /* 0x000000014444b824 */ /* 0x100fe200078e0a00 */
[----:B------:R-:W-:Y:S01]  /*4b20*/  ISETP.GE.AND P3, PT, R76, RZ, PT ;  /* 0x000000ff4c00720c */ /* 0x000fe20003f66270 */
[--C-:B------:R-:W-:Y:S01]  /*4b30*/  @!P2 IMAD.IADD R71, R71, 0x1, -R0.reuse ;  /* 0x000000014747a824 */ /* 0x100fe200078e0a00 */
[----:B------:R-:W-:Y:S01]  /*4b40*/  ISETP.GT.U32.AND P2, PT, R0, R73, PT ;  /* 0x000000490000720c */ /* 0x000fe20003f44070 */
[----:B------:R-:W-:Y:S01]  /*4b50*/  IMAD.MOV R76, RZ, RZ, -R69 ;  /* 0x000000ffff4c7224 */ /* 0x000fe200078e0a45 */
[----:B------:R-:W-:Y:S01]  /*4b60*/  @!P1 IADD3 R68, -R68, RZ, RZ ;  /* 0x000000ff44449210 */ /* 0x000fe20007ffe1ff */
[----:B------:R-:W-:Y:S01]  /*4b70*/  @!P6 IMAD.IADD R70, R70, 0x1, -R0 ;  /* 0x000000014646e824 */ /* 0x000fe200078e0a00 */
[----:B------:R-:W-:Y:S01]  /*4b80*/  ISETP.GT.U32.AND P6, PT, R0, R72, PT ;  /* 0x000000480000720c */ /* 0x000fe20003fc4070 */
[----:B------:R-:W-:-:S04]  /*4b90*/  IMAD.HI.U32 R69, R246, R77, RZ ;  /* 0x0000004df6457227 */ /* 0x000fc800078e00ff */
[----:B------:R-:W-:Y:S01]  /*4ba0*/  @!P5 IMAD.MOV R67, RZ, RZ, -R67 ;  /* 0x000000ffff43d224 */ /* 0x000fe200078e0a43 */
[----:B------:R-:W-:Y:S01]  /*4bb0*/  ISETP.GE.AND P5, PT, R74, RZ, PT ;  /* 0x000000ff4a00720c */ /* 0x000fe20003fa6270 */
[----:B------:R-:W-:-:S04]  /*4bc0*/  IMAD.HI.U32 R74, R246, R79, RZ ;  /* 0x0000004ff64a7227 */ /* 0x000fc800078e00ff */
[C---:B------:R-:W-:Y:S02]  /*4bd0*/  IMAD R75, R0.reuse, R76, R75 ;  /* 0x0000004c004b7224 */ /* 0x040fe400078e024b */
[----:B------:R-:W-:Y:S02]  /*4be0*/  IMAD.MOV R78, RZ, RZ, -R69 ;  /* 0x000000ffff4e7224 */ /* 0x000fe400078e0a45 */
[----:B------:R-:W-:Y:S02]  /*4bf0*/  IMAD.MOV R80, RZ, RZ, -R74 ;  /* 0x000000ffff507224 */ /* 0x000fe400078e0a4a */
[--C-:B------:R-:W-:Y:S01]  /*4c00*/  @!P2 IMAD.IADD R73, R73, 0x1, -R0.reuse ;  /* 0x000000014949a824 */ /* 0x100fe200078e0a00 */
[C---:B------:R-:W-:Y:S01]  /*4c10*/  ISETP.GT.U32.AND P2, PT, R0.reuse, R75, PT ;  /* 0x0000004b0000720c */ /* 0x040fe20003f44070 */
[----:B------:R-:W-:Y:S02]  /*4c20*/  IMAD R74, R0, R78, R77 ;  /* 0x0000004e004a7224 */ /* 0x000fe400078e024d */
[----:B------:R-:W-:-:S02]  /*4c30*/  @!P6 IMAD.IADD R72, R72, 0x1, -R0 ;  /* 0x000000014848e824 */ /* 0x000fc400078e0a00 */
[----:B------:R-:W-:Y:S01]  /*4c40*/  IMAD.HI.U32 R76, R246, R81, RZ ;  /* 0x00000051f64c7227 */ /* 0x000fe200078e00ff */
[C---:B------:R-:W-:Y:S02]  /*4c50*/  ISETP.GT.U32.AND P6, PT, R0.reuse, R74, PT ;  /* 0x0000004a0000720c */ /* 0x040fe40003fc4070 */
[----:B------:R-:W-:Y:S01]  /*4c60*/  ISETP.GT.U32.AND P1, PT, R0, R72, PT ;  /* 0x000000480000720c */ /* 0x000fe20003f24070 */
[----:B------:R-:W-:-:S04]  /*4c70*/  IMAD.HI.U32 R69, R246, R83, RZ ;  /* 0x00000053f6457227 */ /* 0x000fc800078e00ff */
[----:B------:R-:W-:Y:S01]  /*4c80*/  @!P2 IMAD.IADD R75, R75, 0x1, -R0 ;  /* 0x000000014b4ba824 */ /* 0x000fe200078e0a00 */
[C---:B------:R-:W-:Y:S01]  /*4c90*/  ISETP.GT.U32.AND P2, PT, R0.reuse, R73, PT ;  /* 0x000000490000720c */ /* 0x040fe20003f44070 */
[----:B------:R-:W-:Y:S02]  /*4ca0*/  IMAD.MOV R76, RZ, RZ, -R76 ;  /* 0x000000ffff4c7224 */ /* 0x000fe400078e0a4c */
[----:B------:R-:W-:Y:S02]  /*4cb0*/  IMAD R77, R0, R80, R79 ;  /* 0x00000050004d7224 */ /* 0x000fe400078e024f */
[----:B------:R-:W-:Y:S01]  /*4cc0*/  @!P6 IMAD.IADD R74, R74, 0x1, -R0 ;  /* 0x000000014a4ae824 */ /* 0x000fe200078e0a00 */
[C---:B------:R-:W-:Y:S01]  /*4cd0*/  ISETP.GT.U32.AND P6, PT, R0.reuse, R75, PT ;  /* 0x0000004b0000720c */ /* 0x040fe20003fc4070 */
[----:B------:R-:W-:Y:S02]  /*4ce0*/  IMAD.MOV R69, RZ, RZ, -R69 ;  /* 0x000000ffff457224 */ /* 0x000fe400078e0a45 */
[C---:B------:R-:W-:Y:S01]  /*4cf0*/  IMAD R76, R0.reuse, R76, R81 ;  /* 0x0000004c004c7224 */ /* 0x040fe200078e0251 */
[----:B------:R-:W-:Y:S01]  /*4d00*/  IABS R81, R88 ;  /* 0x0000005800517213 */ /* 0x000fe20000000000 */
[C---:B------:R-:W-:Y:S01]  /*4d10*/  IMAD R79, R0.reuse, R69, R83 ;  /* 0x00000045004f7224 */ /* 0x040fe200078e0253 */
[----:B------:R-:W-:Y:S01]  /*4d20*/  IABS R83, R89 ;  /* 0x0000005900537213 */ /* 0x000fe20000000000 */
[----:B------:R-:W-:Y:S01]  /*4d30*/  @!P0 IMAD.MOV R70, RZ, RZ, -R70 ;  /* 0x000000ffff468224 */ /* 0x000fe200078e0a46 */
[----:B------:R-:W-:Y:S01]  /*4d40*/  ISETP.GT.U32.AND P0, PT, R0, R77, PT ;  /* 0x0000004d0000720c */ /* 0x000fe20003f04070 */
[----:B------:R-:W-:-:S02]  /*4d50*/  IMAD.MOV.U32 R69, RZ, RZ, R71 ;  /* 0x000000ffff457224 */ /* 0x000fc400078e0047 */
[----:B------:R-:W-:-:S04]  /*4d60*/  IMAD.HI.U32 R71, R246, R81, RZ ;  /* 0x00000051f6477227 */ /* 0x000fc800078e00ff */
[----:B------:R-:W-:Y:S01]  /*4d70*/  @!P4 IMAD.MOV R69, RZ, RZ, -R69 ;  /* 0x000000ffff45c224 */ /* 0x000fe200078e0a45 */
[C---:B------:R-:W-:Y:S01]  /*4d80*/  ISETP.GT.U32.AND P4, PT, R0.reuse, R74, PT ;  /* 0x0000004a0000720c */ /* 0x040fe20003f84070 */
[----:B------:R-:W-:Y:S01]  /*4d90*/  @!P6 IMAD.IADD R75, R75, 0x1, -R0 ;  /* 0x000000014b4be824 */ /* 0x000fe200078e0a00 */
[----:B------:R-:W-:Y:S01]  /*4da0*/  ISETP.GT.U32.AND P6, PT, R0, R79, PT ;  /* 0x0000004f0000720c */ /* 0x000fe20003fc4070 */
[----:B------:R-:W-:-:S04]  /*4db0*/  IMAD.HI.U32 R78, R246, R83, RZ ;  /* 0x00000053f64e7227 */ /* 0x000fc800078e00ff */
[----:B------:R-:W-:Y:S02]  /*4dc0*/  IMAD.MOV R71, RZ, RZ, -R71 ;  /* 0x000000ffff477224 */ /* 0x000fe400078e0a47 */
[----:B------:R-:W-:Y:S01]  /*4dd0*/  @!P2 IMAD.IADD R73, R73, 0x1, -R0 ;  /* 0x000000014949a824 */ /* 0x000fe200078e0a00 */
[C---:B------:R-:W-:Y:S01]  /*4de0*/  ISETP.GT.U32.AND P2, PT, R0.reuse, R76, PT ;  /* 0x0000004c0000720c */ /* 0x040fe20003f44070 */
[----:B------:R-:W-:Y:S02]  /*4df0*/  IMAD.MOV R80, RZ, RZ, -R78 ;  /* 0x000000ffff507224 */ /* 0x000fe400078e0a4e */
[----:B------:R-:W-:Y:S02]  /*4e00*/  IMAD R78, R0, R71, R81 ;  /* 0x00000047004e7224 */ /* 0x000fe400078e0251 */
[----:B------:R-:W-:Y:S02]  /*4e10*/  IMAD.MOV.U32 R71, RZ, RZ, R73 ;  /* 0x000000ffff477224 */ /* 0x000fe400078e0049 */
[--C-:B------:R-:W-:Y:S01]  /*4e20*/  @!P0 IMAD.IADD R77, R77, 0x1, -R0.reuse ;  /* 0x000000014d4d8824 */ /* 0x100fe200078e0a00 */
[----:B------:R-:W-:Y:S01]  /*4e30*/  ISETP.GE.AND P0, PT, R85, RZ, PT ;  /* 0x000000ff5500720c */ /* 0x000fe20003f06270 */
[--C-:B------:R-:W-:Y:S01]  /*4e40*/  @!P1 IMAD.IADD R72, R72, 0x1, -R0.reuse ;  /* 0x0000000148489824 */ /* 0x100fe200078e0a00 */
[----:B------:R-:W-:Y:S01]  /*4e50*/  ISETP.GE.AND P1, PT, R82, RZ, PT ;  /* 0x000000ff5200720c */ /* 0x000fe20003f26270 */
[--C-:B------:R-:W-:Y:S01]  /*4e60*/  @!P4 IMAD.IADD R74, R74, 0x1, -R0.reuse ;  /* 0x000000014a4ac824 */ /* 0x100fe200078e0a00 */
[----:B------:R-:W-:Y:S01]  /*4e70*/  @!P5 IADD3 R71, -R71, RZ, RZ ;  /* 0x000000ff4747d210 */ /* 0x000fe20007ffe1ff */
[--C-:B------:R-:W-:Y:S01]  /*4e80*/  @!P6 IMAD.IADD R79, R79, 0x1, -R0.reuse ;  /* 0x000000014f4fe824 */ /* 0x100fe200078e0a00 */
[----:B------:R-:W-:Y:S01]  /*4e90*/  ISETP.GT.U32.AND P5, PT, R0, R77, PT ;  /* 0x0000004d0000720c */ /* 0x000fe20003fa4070 */
[----:B------:R-:W-:Y:S01]  /*4ea0*/  IMAD.MOV.U32 R73, RZ, RZ, R75 ;  /* 0x000000ffff497224 */ /* 0x000fe200078e004b */
[----:B------:R-:W-:Y:S01]  /*4eb0*/  ISETP.GE.AND P4, PT, R84, RZ, PT ;  /* 0x000000ff5400720c */ /* 0x000fe20003f86270 */
[C---:B------:R-:W-:Y:S01]  /*4ec0*/  IMAD R81, R0.reuse, R80, R83 ;  /* 0x0000005000517224 */ /* 0x040fe200078e0253 */
[----:B------:R-:W-:Y:S01]  /*4ed0*/  ISETP.GT.U32.AND P6, PT, R0, R79, PT ;  /* 0x0000004f0000720c */ /* 0x000fe20003fc4070 */
[----:B------:R-:W-:Y:S01]  /*4ee0*/  @!P2 IMAD.IADD R76, R76, 0x1, -R0 ;  /* 0x000000014c4ca824 */ /* 0x000fe200078e0a00 */
[C---:B------:R-:W-:Y:S01]  /*4ef0*/  LOP3.LUT R82, R245.reuse, 0xac, RZ, 0xfc, !PT ;  /* 0x000000acf5527812 */ /* 0x040fe200078efcff */
[----:B------:R-:W-:Y:S01]  /*4f00*/  @!P3 IMAD.MOV R72, RZ, RZ, -R72 ;  /* 0x000000ffff48b224 */ /* 0x000fe200078e0a48 */
[----:B------:R-:W-:Y:S01]  /*4f10*/  LOP3.LUT R84, R245, 0xae, RZ, 0xfc, !PT ;  /* 0x000000aef5547812 */ /* 0x000fe200078efcff */
[----:B------:R-:W-:Y:S01]  /*4f20*/  @!P1 IMAD.MOV R73, RZ, RZ, -R73 ;  /* 0x000000ffff499224 */ /* 0x000fe200078e0a49 */
[----:B------:R-:W-:-:S02]  /*4f30*/  ISETP.GT.U32.AND P1, PT, R0, R78, PT ;  /* 0x0000004e0000720c */ /* 0x000fc40003f24070 */
[----:B------:R-:W-:Y:S01]  /*4f40*/  IABS R83, R82 ;  /* 0x0000005200537213 */ /* 0x000fe20000000000 */
[----:B------:R-:W-:Y:S01]  /*4f50*/  @!P5 IMAD.IADD R77, R77, 0x1, -R0 ;  /* 0x000000014d4dd824 */ /* 0x000fe200078e0a00 */
[----:B------:R-:W-:Y:S01]  /*4f60*/  ISETP.GT.U32.AND P5, PT, R0, R81, PT ;  /* 0x000000510000720c */ /* 0x000fe20003fa4070 */
[----:B------:R-:W-:Y:S01]  /*4f70*/  @!P4 IMAD.MOV R74, RZ, RZ, -R74 ;  /* 0x000000ffff4ac224 */ /* 0x000fe200078e0a4a */
[----:B------:R-:W-:Y:S01]  /*4f80*/  ISETP.GE.AND P4, PT, R87, RZ, PT ;  /* 0x000000ff5700720c */ /* 0x000fe20003f86270 */
[----:B------:R-:W-:Y:S01]  /*4f90*/  IMAD.HI.U32 R80, R246, R83, RZ ;  /* 0x00000053f6507227 */ /* 0x000fe200078e00ff */
[----:B------:R-:W-:Y:S02]  /*4fa0*/  ISETP.GT.U32.AND P3, PT, R0, R76, PT ;  /* 0x0000004c0000720c */ /* 0x000fe40003f64070 */
[----:B------:R-:W-:Y:S01]  /*4fb0*/  IABS R85, R84 ;  /* 0x0000005400557213 */ /* 0x000fe20000000000 */
[----:B------:R-:W-:Y:S01]  /*4fc0*/  @!P6 IMAD.IADD R79, R79, 0x1, -R0 ;  /* 0x000000014f4fe824 */ /* 0x000fe200078e0a00 */
[----:B------:R-:W-:Y:S01]  /*4fd0*/  ISETP.GE.AND P6, PT, R89, RZ, PT ;  /* 0x000000ff5900720c */ /* 0x000fe20003fc6270 */
[----:B------:R-:W-:Y:S01]  /*4fe0*/  IMAD.MOV R80, RZ, RZ, -R80 ;  /* 0x000000ffff507224 */ /* 0x000fe200078e0a50 */
[----:B------:R-:W-:Y:S01]  /*4ff0*/  ISETP.GE.AND P2, PT, R86, RZ, PT ;  /* 0x000000ff5600720c */ /* 0x000fe20003f46270 */
[----:B------:R-:W-:Y:S01]  /*5000*/  IMAD.MOV.U32 R75, RZ, RZ, R77 ;  /* 0x000000ffff4b7224 */ /* 0x000fe200078e004d */
[----:B------:R-:W-:Y:S01]  /*5010*/  MOV R77, R79 ;  /* 0x0000004f004d7202 */ /* 0x000fe20000000f00 */
[--C-:B------:R-:W-:Y:S01]  /*5020*/  @!P1 IMAD.IADD R78, R78, 0x1, -R0.reuse ;  /* 0x000000014e4e9824 */ /* 0x100fe200078e0a00 */
[----:B------:R-:W-:Y:S01]  /*5030*/  ISETP.GE.AND P1, PT, R82, RZ, PT ;  /* 0x000000ff5200720c */ /* 0x000fe20003f26270 */
[C---:B------:R-:W-:Y:S01]  /*5040*/  IMAD R80, R0.reuse, R80, R83 ;  /* 0x0000005000507224 */ /* 0x040fe200078e0253 */
[----:B------:R-:W-:Y:S01]  /*5050*/  LOP3.LUT R79, R245, 0xb0, RZ, 0xfc, !PT ;  /* 0x000000b0f54f7812 */ /* 0x000fe200078efcff */
[--C-:B------:R-:W-:Y:S01]  /*5060*/  @!P5 IMAD.IADD R81, R81, 0x1, -R0.reuse ;  /* 0x000000015151d824 */ /* 0x100fe200078e0a00 */
[----:B------:R-:W-:Y:S01]  /*5070*/  LOP3.LUT R86, R245, 0xb4, RZ, 0xfc, !PT ;  /* 0x000000b4f5567812 */ /* 0x000fe200078efcff */
[----:B------:R-:W-:Y:S01]  /*5080*/  @!P0 IMAD.MOV R75, RZ, RZ, -R75 ;  /* 0x000000ffff4b8224 */ /* 0x000fe200078e0a4b */
[C---:B------:R-:W-:Y:S01]  /*5090*/  ISETP.GT.U32.AND P0, PT, R0.reuse, R78, PT ;  /* 0x0000004e0000720c */ /* 0x040fe20003f04070 */
[----:B------:R-:W-:Y:S01]  /*50a0*/  @!P4 IMAD.MOV R77, RZ, RZ, -R77 ;  /* 0x000000ffff4dc224 */ /* 0x000fe200078e0a4d */
[----:B------:R-:W-:Y:S01]  /*50b0*/  ISETP.GT.U32.AND P4, PT, R0, R80, PT ;  /* 0x000000500000720c */ /* 0x000fe20003f84070 */
[----:B------:R-:W-:Y:S01]  /*50c0*/  @!P3 IMAD.IADD R76, R76, 0x1, -R0 ;  /* 0x000000014c4cb824 */ /* 0x000fe200078e0a00 */
[----:B------:R-:W-:Y:S01]  /*50d0*/  ISETP.GT.U32.AND P5, PT, R0, R81, PT ;  /* 0x000000510000720c */ /* 0x000fe20003fa4070 */
[----:B------:R-:W-:Y:S01]  /*50e0*/  IMAD.HI.U32 R82, R246, R85, RZ ;  /* 0x00000055f6527227 */ /* 0x000fe200078e00ff */
[----:B------:R-:W-:-:S02]  /*50f0*/  ISETP.GE.AND P3, PT, R88, RZ, PT ;  /* 0x000000ff5800720c */ /* 0x000fc40003f66270 */
[----:B------:R-:W-:Y:S01]  /*5100*/  IABS R87, R79 ;  /* 0x0000004f00577213 */ /* 0x000fe20000000000 */
[----:B------:R-:W-:Y:S01]  /*5110*/  IMAD.MOV R82, RZ, RZ, -R82 ;  /* 0x000000ffff527224 */ /* 0x000fe200078e0a52 */
[----:B------:R-:W-:Y:S01]  /*5120*/  IABS R91, R86 ;  /* 0x00000056005b7213 */ /* 0x000fe20000000000 */
[----:B------:R-:W-:Y:S01]  /*5130*/  @!P2 IMAD.MOV R76, RZ, RZ, -R76 ;  /* 0x000000ffff4ca224 */ /* 0x000fe200078e0a4c */
[----:B------:R-:W-:Y:S01]  /*5140*/  ISETP.GE.AND P2, PT, R84, RZ, PT ;  /* 0x000000ff5400720c */ /* 0x000fe20003f46270 */
[----:B------:R-:W-:Y:S01]  /*5150*/  IMAD R83, R0, R82, R85 ;  /* 0x0000005200537224 */ /* 0x000fe200078e0255 */
[----:B------:R-:W-:Y:S01]  /*5160*/  LOP3.LUT R82, R245, 0xb2, RZ, 0xfc, !PT ;  /* 0x000000b2f5527812 */ /* 0x000fe200078efcff */
[--C-:B------:R-:W-:Y:S01]  /*5170*/  @!P0 IMAD.IADD R78, R78, 0x1, -R0.reuse ;  /* 0x000000014e4e8824 */ /* 0x100fe200078e0a00 */
[----:B------:R-:W-:Y:S01]  /*5180*/  ISETP.GE.AND P0, PT, R79, RZ, PT ;  /* 0x000000ff4f00720c */ /* 0x000fe20003f06270 */
[--C-:B------:R-:W-:Y:S01]  /*5190*/  @!P4 IMAD.IADD R80, R80, 0x1, -R0.reuse ;  /* 0x000000015050c824 */ /* 0x100fe200078e0a00 */
[----:B------:R-:W-:Y:S01]  /*51a0*/  IABS R89, R82 ;  /* 0x0000005200597213 */ /* 0x000fe20000000000 */
[----:B------:R-:W-:Y:S01]  /*51b0*/  @!P5 IMAD.IADD R81, R81, 0x1, -R0 ;  /* 0x000000015151d824 */ /* 0x000fe200078e0a00 */
[----:B------:R-:W-:Y:S01]  /*51c0*/  ISETP.GT.U32.AND P5, PT, R0, R83, PT ;  /* 0x000000530000720c */ /* 0x000fe20003fa4070 */
[----:B------:R-:W-:Y:S01]  /*51d0*/  @!P3 IMAD.MOV R78, RZ, RZ, -R78 ;  /* 0x000000ffff4eb224 */ /* 0x000fe200078e0a4e */
[----:B------:R-:W-:Y:S01]  /*51e0*/  ISETP.GE.AND P4, PT, R82, RZ, PT ;  /* 0x000000ff5200720c */ /* 0x000fe20003f86270 */
[----:B------:R-:W-:Y:S01]  /*51f0*/  IMAD.HI.U32 R82, R246, R87, RZ ;  /* 0x00000057f6527227 */ /* 0x000fe200078e00ff */
[----:B------:R-:W-:-:S02]  /*5200*/  ISETP.GT.U32.AND P3, PT, R0, R80, PT ;  /* 0x000000500000720c */ /* 0x000fc40003f64070 */
[----:B------:R-:W-:Y:S01]  /*5210*/  LOP3.LUT R88, R245, 0xb6, RZ, 0xfc, !PT ;  /* 0x000000b6f5587812 */ /* 0x000fe200078efcff */
[----:B------:R-:W-:Y:S02]  /*5220*/  IMAD.MOV R82, RZ, RZ, -R82 ;  /* 0x000000ffff527224 */ /* 0x000fe400078e0a52 */
[----:B------:R-:W-:-:S04]  /*5230*/  IMAD.HI.U32 R84, R246, R89, RZ ;  /* 0x00000059f6547227 */ /* 0x000fc800078e00ff */
[----:B------:R-:W-:Y:S01]  /*5240*/  IMAD R82, R0, R82, R87 ;  /* 0x0000005200527224 */ /* 0x000fe200078e0257 */
[----:B------:R-:W-:Y:S01]  /*5250*/  IABS R87, R88 ;  /* 0x0000005800577213 */ /* 0x000fe20000000000 */
[--C-:B------:R-:W-:Y:S02]  /*5260*/  @!P5 IMAD.IADD R83, R83, 0x1, -R0.reuse ;  /* 0x000000015353d824 */ /* 0x100fe400078e0a00 */
[----:B------:R-:W-:Y:S01]  /*5270*/  @!P3 IMAD.IADD R80, R80, 0x1, -R0 ;  /* 0x000000015050b824 */ /* 0x000fe200078e0a00 */
[----:B------:R-:W-:Y:S01]  /*5280*/  ISETP.GT.U32.AND P3, PT, R0, R82, PT ;  /* 0x000000520000720c */ /* 0x000fe20003f64070 */
[----:B------:R-:W-:Y:S01]  /*5290*/  IMAD.HI.U32 R85, R246, R91, RZ ;  /* 0x0000005bf6557227 */ /* 0x000fe200078e00ff */
[----:B------:R-:W-:Y:S02]  /*52a0*/  ISETP.GT.U32.AND P5, PT, R0, R83, PT ;  /* 0x000000530000720c */ /* 0x000fe40003fa4070 */
[----:B------:R-:W-:Y:S01]  /*52b0*/  @!P1 IADD3 R80, -R80, RZ, RZ ;  /* 0x000000ff50509210 */ /* 0x000fe20007ffe1ff */
[----:B------:R-:W-:-:S02]  /*52c0*/  IMAD.MOV.U32 R79, RZ, RZ, R81 ;  /* 0x000000ffff4f7224 */ /* 0x000fc400078e0051 */
[----:B------:R-:W-:Y:S02]  /*52d0*/  IMAD.MOV R84, RZ, RZ, -R84 ;  /* 0x000000ffff547224 */ /* 0x000fe400078e0a54 */
[----:B------:R-:W-:Y:S02]  /*52e0*/  IMAD.MOV R81, RZ, RZ, -R85 ;  /* 0x000000ffff517224 */ /* 0x000fe400078e0a55 */
[C---:B------:R-:W-:Y:S01]  /*52f0*/  IMAD R85, R0.reuse, R84, R89 ;  /* 0x0000005400557224 */ /* 0x040fe200078e0259 */
[----:B------:R-:W-:Y:S01]  /*5300*/  IABS R89, R92 ;  /* 0x0000005c00597213 */ /* 0x000fe20000000000 */
[----:B------:R-:W-:Y:S01]  /*5310*/  IMAD R84, R0, R81, R91 ;  /* 0x0000005100547224 */ /* 0x000fe200078e025b */
[----:B------:R-:W-:Y:S01]  /*5320*/  IABS R91, R94 ;  /* 0x0000005e005b7213 */ /* 0x000fe20000000000 */
[--C-:B------:R-:W-:Y:S02]  /*5330*/  @!P3 IMAD.IADD R82, R82, 0x1, -R0.reuse ;  /* 0x000000015252b824 */ /* 0x100fe400078e0a00 */
[----:B------:R-:W-:Y:S01]  /*5340*/  @!P5 IMAD.IADD R83, R83, 0x1, -R0 ;  /* 0x000000015353d824 */ /* 0x000fe200078e0a00 */
[C---:B------:R-:W-:Y:S01]  /*5350*/  ISETP.GT.U32.AND P5, PT, R0.reuse, R85, PT ;  /* 0x000000550000720c */ /* 0x040fe20003fa4070 */
[----:B------:R-:W-:Y:S01]  /*5360*/  @!P6 IMAD.MOV R79, RZ, RZ, -R79 ;  /* 0x000000ffff4fe224 */ /* 0x000fe200078e0a4f */
[----:B------:R-:W-:Y:S01]  /*5370*/  ISETP.GT.U32.AND P1, PT, R0, R84, PT ;  /* 0x000000540000720c */ /* 0x000fe20003f24070 */
[----:B------:R-:W-:Y:S01]  /*5380*/  IMAD.MOV.U32 R81, RZ, RZ, R83 ;  /* 0x000000ffff517224 */ /* 0x000fe200078e0053 */
[----:B------:R-:W-:Y:S01]  /*5390*/  ISETP.GE.AND P6, PT, R86, RZ, PT ;  /* 0x000000ff5600720c */ /* 0x000fe20003fc6270 */
[----:B------:R-:W-:Y:S01]  /*53a0*/  IMAD.HI.U32 R86, R246, R87, RZ ;  /* 0x00000057f6567227 */ /* 0x000fe200078e00ff */
[----:B------:R-:W-:-:S03]  /*53b0*/  ISETP.GT.U32.AND P3, PT, R0, R82, PT ;  /* 0x000000520000720c */ /* 0x000fc60003f64070 */
[----:B------:R-:W-:Y:S02]  /*53c0*/  IMAD.MOV R86, RZ, RZ, -R86 ;  /* 0x000000ffff567224 */ /* 0x000fe400078e0a56 */
[----:B------:R-:W-:-:S04]  /*53d0*/  IMAD.HI.U32 R83, R246, R89, RZ ;  /* 0x00000059f6537227 */ /* 0x000fc800078e00ff */
[----:B------:R-:W-:Y:S02]  /*53e0*/  IMAD R87, R0, R86, R87 ;  /* 0x0000005600577224 */ /* 0x000fe400078e0257 */
[--C-:B------:R-:W-:Y:S02]  /*53f0*/  @!P5 IMAD.IADD R85, R85, 0x1, -R0.reuse ;  /* 0x000000015555d824 */ /* 0x100fe400078e0a00 */
[--C-:B------:R-:W-:Y:S02]  /*5400*/  @!P1 IMAD.IADD R84, R84, 0x1, -R0.reuse ;  /* 0x0000000154549824 */ /* 0x100fe400078e0a00 */
[----:B------:R-:W-:Y:S01]  /*5410*/  @!P3 IMAD.IADD R82, R82, 0x1, -R0 ;  /* 0x000000015252b824 */ /* 0x000fe200078e0a00 */
[----:B------:R-:W-:Y:S01]  /*5420*/  ISETP.GT.U32.AND P3, PT, R0, R87, PT ;  /* 0x000000570000720c */ /* 0x000fe20003f64070 */
[----:B------:R-:W-:Y:S01]  /*5430*/  IMAD.HI.U32 R86, R246, R91, RZ ;  /* 0x0000005bf6567227 */ /* 0x000fe200078e00ff */
[C---:B------:R-:W-:Y:S02]  /*5440*/  ISETP.GT.U32.AND P5, PT, R0.reuse, R85, PT ;  /* 0x000000550000720c */ /* 0x040fe40003fa4070 */
[----:B------:R-:W-:Y:S01]  /*5450*/  ISETP.GT.U32.AND P1, PT, R0, R84, PT ;  /* 0x000000540000720c */ /* 0x000fe20003f24070 */
[----:B------:R-:W-:Y:S01]  /*5460*/  @!P2 IMAD.MOV R81, RZ, RZ, -R81 ;  /* 0x000000ffff51a224 */ /* 0x000fe200078e0a51 */
[----:B------:R-:W-:Y:S01]  /*5470*/  ISETP.GE.AND P2, PT, R88, RZ, PT ;  /* 0x000000ff5800720c */ /* 0x000fe20003f46270 */
[----:B------:R-:W-:-:S02]  /*5480*/  IMAD.MOV R83, RZ, RZ, -R83 ;  /* 0x000000ffff537224 */ /* 0x000fc400078e0a53 */
[----:B------:R-:W-:-:S04]  /*5490*/  IMAD.HI.U32 R88, R246, R93, RZ ;  /* 0x0000005df6587227 */ /* 0x000fc800078e00ff */
[----:B------:R-:W-:Y:S02]  /*54a0*/  IMAD.MOV R90, RZ, RZ, -R86 ;  /* 0x000000ffff5a7224 */ /* 0x000fe400078e0a56 */
[C---:B------:R-:W-:Y:S02]  /*54b0*/  IMAD R86, R0.reuse, R83, R89 ;  /* 0x0000005300567224 */ /* 0x040fe400078e0259 */
[----:B------:R-:W-:Y:S02]  /*54c0*/  IMAD.MOV R88, RZ, RZ, -R88 ;  /* 0x000000ffff587224 */ /* 0x000fe400078e0a58 */
[C---:B------:R-:W-:Y:S01]  /*54d0*/  IMAD R89, R0.reuse, R90, R91 ;  /* 0x0000005a00597224 */ /* 0x040fe200078e025b */
[----:B------:R-:W-:Y:S01]  /*54e0*/  LOP3.LUT R90, R245, 0xbe, RZ, 0xfc, !PT ;  /* 0x000000bef55a7812 */ /* 0x000fe200078efcff */
[--C-:B------:R-:W-:Y:S02]  /*54f0*/  @!P3 IMAD.IADD R87, R87, 0x1, -R0.reuse ;  /* 0x000000015757b824 */ /* 0x100fe400078e0a00 */
[--C-:B------:R-:W-:Y:S01]  /*5500*/  @!P5 IMAD.IADD R85, R85, 0x1, -R0.reuse ;  /* 0x000000015555d824 */ /* 0x100fe200078e0a00 */
[----:B------:R-:W-:Y:S01]  /*5510*/  IABS R91, R90 ;  /* 0x0000005a005b7213 */ /* 0x000fe20000000000 */
[C---:B------:R-:W-:Y:S01]  /*5520*/  IMAD R88, R0.reuse, R88, R93 ;  /* 0x0000005800587224 */ /* 0x040fe200078e025d */
[----:B------:R-:W-:Y:S01]  /*5530*/  ISETP.GT.U32.AND P3, PT, R0, R87, PT ;  /* 0x000000570000720c */ /* 0x000fe20003f64070 */
[----:B------:R-:W-:Y:S01]  /*5540*/  @!P1 IMAD.IADD R84, R84, 0x1, -R0 ;  /* 0x0000000154549824 */ /* 0x000fe200078e0a00 */
[C---:B------:R-:W-:Y:S01]  /*5550*/  ISETP.GT.U32.AND P1, PT, R0.reuse, R89, PT ;  /* 0x000000590000720c */ /* 0x040fe20003f24070 */
[----:B------:R-:W-:Y:S01]  /*5560*/  @!P0 IMAD.MOV R82, RZ, RZ, -R82 ;  /* 0x000000ffff528224 */ /* 0x000fe200078e0a52 */
[----:B------:R-:W-:Y:S01]  /*5570*/  ISETP.GT.U32.AND P0, PT, R0, R86, PT ;  /* 0x000000560000720c */ /* 0x000fe20003f04070 */
[----:B------:R-:W-:Y:S01]  /*5580*/  IMAD.MOV.U32 R83, RZ, RZ, R85 ;  /* 0x000000ffff537224 */ /* 0x000fe200078e0055 */
[----:B------:R-:W-:Y:S01]  /*5590*/  ISETP.GE.AND P5, PT, R92, RZ, PT ;  /* 0x000000ff5c00720c */ /* 0x000fe20003fa6270 */
[----:B------:R-:W-:Y:S01]  /*55a0*/  @!P6 IMAD.MOV R84, RZ, RZ, -R84 ;  /* 0x000000ffff54e224 */ /* 0x000fe200078e0a54 */
[----:B------:R-:W-:Y:S01]  /*55b0*/  ISETP.GT.U32.AND P6, PT, R0, R88, PT ;  /* 0x000000580000720c */ /* 0x000fe20003fc4070 */
[----:B------:R-:W-:Y:S01]  /*55c0*/  IMAD.HI.U32 R85, R246, R91, RZ ;  /* 0x0000005bf6557227 */ /* 0x000fe200078e00ff */
[----:B------:R-:W-:-:S02]  /*55d0*/  @!P4 IADD3 R83, -R83, RZ, RZ ;  /* 0x000000ff5353c210 */ /* 0x000fc40007ffe1ff */
[----:B------:R-:W-:Y:S01]  /*55e0*/  ISETP.GE.AND P4, PT, R94, RZ, PT ;  /* 0x000000ff5e00720c */ /* 0x000fe20003f86270 */
[--C-:B------:R-:W-:Y:S01]  /*55f0*/  @!P3 IMAD.IADD R87, R87, 0x1, -R0.reuse ;  /* 0x000000015757b824 */ /* 0x100fe200078e0a00 */
[----:B------:R-:W-:Y:S01]  /*5600*/  LOP3.LUT R94, R245, 0xc0, RZ, 0xfc, !PT ;  /* 0x000000c0f55e7812 */ /* 0x000fe200078efcff */
[--C-:B------:R-:W-:Y:S01]  /*5610*/  @!P1 IMAD.IADD R89, R89, 0x1, -R0.reuse ;  /* 0x0000000159599824 */ /* 0x100fe200078e0a00 */
[----:B------:R-:W-:Y:S01]  /*5620*/  IABS R92, R96 ;  /* 0x00000060005c7213 */ /* 0x000fe20000000000 */
[--C-:B------:R-:W-:Y:S01]  /*5630*/  @!P0 IMAD.IADD R86, R86, 0x1, -R0.reuse ;  /* 0x0000000156568824 */ /* 0x100fe200078e0a00 */
[----:B------:R-:W-:Y:S02]  /*5640*/  IABS R93, R94 ;  /* 0x0000005e005d7213 */ /* 0x000fe40000000000 */
[----:B------:R-:W-:Y:S01]  /*5650*/  ISETP.GE.AND P0, PT, R90, RZ, PT ;  /* 0x000000ff5a00720c */ /* 0x000fe20003f06270 */
[----:B------:R-:W-:Y:S01]  /*5660*/  IMAD.MOV R90, RZ, RZ, -R85 ;  /* 0x000000ffff5a7224 */ /* 0x000fe200078e0a55 */
[----:B------:R-:W-:Y:S01]  /*5670*/  ISETP.GT.U32.AND P1, PT, R0, R86, PT ;  /* 0x000000560000720c */ /* 0x000fe20003f24070 */
[----:B------:R-:W-:Y:S01]  /*5680*/  @!P6 IMAD.IADD R88, R88, 0x1, -R0 ;  /* 0x000000015858e824 */ /* 0x000fe200078e0a00 */
[----:B------:R-:W-:Y:S01]  /*5690*/  ISETP.GT.U32.AND P6, PT, R0, R89, PT ;  /* 0x000000590000720c */ /* 0x000fe20003fc4070 */
[----:B------:R-:W-:Y:S01]  /*56a0*/  IMAD.MOV.U32 R85, RZ, RZ, R87 ;  /* 0x000000ffff557224 */ /* 0x000fe200078e0057 */
[----:B------:R-:W-:Y:S01]  /*56b0*/  ISETP.GE.AND P3, PT, R95, RZ, PT ;  /* 0x000000ff5f00720c */ /* 0x000fe20003f66270 */
[----:B------:R-:W-:Y:S01]  /*56c0*/  IMAD.HI.U32 R87, R246, R93, RZ ;  /* 0x0000005df6577227 */ /* 0x000fe200078e00ff */
[----:B------:R-:W-:-:S03]  /*56d0*/  IABS R95, R98 ;  /* 0x00000062005f7213 */ /* 0x000fc60000000000 */
[----:B------:R-:W-:Y:S02]  /*56e0*/  IMAD.MOV R87, RZ, RZ, -R87 ;  /* 0x000000ffff577224 */ /* 0x000fe400078e0a57 */
[C---:B------:R-:W-:Y:S02]  /*56f0*/  IMAD R91, R0.reuse, R90, R91 ;  /* 0x0000005a005b7224 */ /* 0x040fe400078e025b */
[C---:B------:R-:W-:Y:S02]  /*5700*/  IMAD R90, R0.reuse, R87, R93 ;  /* 0x00000057005a7224 */ /* 0x040fe400078e025d */
[----:B------:R-:W-:Y:S02]  /*5710*/  @!P6 IMAD.IADD R89, R89, 0x1, -R0 ;  /* 0x000000015959e824 */ /* 0x000fe400078e0a00 */
[----:B------:R-:W-:Y:S01]  /*5720*/  @!P2 IMAD.MOV R85, RZ, RZ, -R85 ;  /* 0x000000ffff55a224 */ /* 0x000fe200078e0a55 */
[C---:B------:R-:W-:Y:S01]  /*5730*/  ISETP.GT.U32.AND P6, PT, R0.reuse, R90, PT ;  /* 0x0000005a0000720c */ /* 0x040fe20003fc4070 */
[----:B------:R-:W-:Y:S01]  /*5740*/  IMAD.MOV.U32 R93, RZ, RZ, R92 ;  /* 0x000000ffff5d7224 */ /* 0x000fe200078e005c */
[----:B------:R-:W-:Y:S01]  /*5750*/  ISETP.GT.U32.AND P2, PT, R0, R88, PT ;  /* 0x000000580000720c */ /* 0x000fe20003f44070 */
[----:B------:R-:W-:Y:S01]  /*5760*/  @!P1 IMAD.IADD R86, R86, 0x1, -R0 ;  /* 0x0000000156569824 */ /* 0x000fe200078e0a00 */
[----:B------:R-:W-:Y:S01]  /*5770*/  ISETP.GT.U32.AND P1, PT, R0, R91, PT ;  /* 0x0000005b0000720c */ /* 0x000fe20003f24070 */
[----:B------:R-:W-:-:S04]  /*5780*/  IMAD.HI.U32 R87, R246, R93, RZ ;  /* 0x0000005df6577227 */ /* 0x000fc800078e00ff */
[----:B------:R-:W-:Y:S01]  /*5790*/  IMAD.HI.U32 R92, R246, R95, RZ ;  /* 0x0000005ff65c7227 */ /* 0x000fe200078e00ff */
[----:B------:R-:W-:-:S03]  /*57a0*/  IADD3 R87, -R87, RZ, RZ ;  /* 0x000000ff57577210 */ /* 0x000fc60007ffe1ff */
[--C-:B------:R-:W-:Y:S02]  /*57b0*/  @!P6 IMAD.IADD R90, R90, 0x1, -R0.reuse ;  /* 0x000000015a5ae824 */ /* 0x100fe400078e0a00 */
[----:B------:R-:W-:Y:S01]  /*57c0*/  @!P2 IMAD.IADD R88, R88, 0x1, -R0 ;  /* 0x000000015858a824 */ /* 0x000fe200078e0a00 */
[----:B------:R-:W-:Y:S01]  /*57d0*/  ISETP.GE.AND P2, PT, R94, RZ, PT ;  /* 0x000000ff5e00720c */ /* 0x000fe20003f46270 */
[C---:B------:R-:W-:Y:S01]  /*57e0*/  IMAD R93, R0.reuse, R87, R93 ;  /* 0x00000057005d7224 */ /* 0x040fe200078e025d */
[----:B------:R-:W-:Y:S01]  /*57f0*/  ISETP.GT.U32.AND P6, PT, R0, R90, PT ;  /* 0x0000005a0000720c */ /* 0x000fe20003fc4070 */
[----:B------:R-:W-:-:S04]  /*5800*/  IMAD.HI.U32 R94, R246, R97, RZ ;  /* 0x00000061f65e7227 */ /* 0x000fc800078e00ff */
[----:B------:R-:W-:Y:S02]  /*5810*/  IMAD.MOV R92, RZ, RZ, -R92 ;  /* 0x000000ffff5c7224 */ /* 0x000fe400078e0a5c */
[----:B------:R-:W-:Y:S02]  /*5820*/  IMAD.MOV.U32 R87, RZ, RZ, R89 ;  /* 0x000000ffff577224 */ /* 0x000fe400078e0059 */
[----:B------:R-:W-:Y:S02]  /*5830*/  IMAD.MOV R94, RZ, RZ, -R94 ;  /* 0x000000ffff5e7224 */ /* 0x000fe400078e0a5e */
[C---:B------:R-:W-:Y:S02]  /*5840*/  IMAD R92, R0.reuse, R92, R95 ;  /* 0x0000005c005c7224 */ /* 0x040fe400078e025f */
[----:B------:R-:W-:Y:S01]  /*5850*/  @!P4 IMAD.MOV R87, RZ, RZ, -R87 ;  /* 0x000000ffff57c224 */ /* 0x000fe200078e0a57 */
[----:B------:R-:W-:Y:S01]  /*5860*/  ISETP.GT.U32.AND P4, PT, R0, R93, PT ;  /* 0x0000005d0000720c */ /* 0x000fe20003f84070 */
[----:B------:R-:W-:Y:S01]  /*5870*/  @!P1 IMAD.IADD R91, R91, 0x1, -R0 ;  /* 0x000000015b5b9824 */ /* 0x000fe200078e0a00 */
[----:B------:R-:W-:Y:S01]  /*5880*/  ISETP.GE.AND P1, PT, R96, RZ, PT ;  /* 0x000000ff6000720c */ /* 0x000fe20003f26270 */
[C---:B------:R-:W-:Y:S01]  /*5890*/  IMAD R95, R0.reuse, R94, R97 ;  /* 0x0000005e005f7224 */ /* 0x040fe200078e0261 */
[----:B------:R-:W-:Y:S01]  /*58a0*/  LOP3.LUT R96, R245, 0xc8, RZ, 0xfc, !PT ;  /* 0x000000c8f5607812 */ /* 0x000fe200078efcff */
[----:B------:R-:W-:Y:S01]  /*58b0*/  @!P3 IMAD.MOV R88, RZ, RZ, -R88 ;  /* 0x000000ffff58b224 */ /* 0x000fe200078e0a58 */
[C---:B------:R-:W-:Y:S01]  /*58c0*/  ISETP.GT.U32.AND P3, PT, R0.reuse, R92, PT ;  /* 0x0000005c0000720c */ /* 0x040fe20003f64070 */
[----:B------:R-:W-:Y:S01]  /*58d0*/  @!P5 IMAD.MOV R86, RZ, RZ, -R86 ;  /* 0x000000ffff56d224 */ /* 0x000fe200078e0a56 */
[----:B------:R-:W-:Y:S01]  /*58e0*/  ISETP.GT.U32.AND P5, PT, R0, R91, PT ;  /* 0x0000005b0000720c */ /* 0x000fe20003fa4070 */
[----:B------:R-:W-:Y:S01]  /*58f0*/  @!P6 IMAD.IADD R90, R90, 0x1, -R0 ;  /* 0x000000015a5ae824 */ /* 0x000fe200078e0a00 */
[----:B------:R-:W-:-:S02]  /*5900*/  ISETP.GT.U32.AND P6, PT, R0, R95, PT ;  /* 0x0000005f0000720c */ /* 0x000fc40003fc4070 */
[----:B------:R-:W-:Y:S01]  /*5910*/  IABS R97, R96 ;  /* 0x0000006000617213 */ /* 0x000fe20000000000 */
[----:B------:R-:W-:Y:S01]  /*5920*/  @!P4 IMAD.IADD R93, R93, 0x1, -R0 ;  /* 0x000000015d5dc824 */ /* 0x000fe200078e0a00 */
[----:B------:R-:W-:Y:S01]  /*5930*/  ISETP.GE.AND P4, PT, R100, RZ, PT ;  /* 0x000000ff6400720c */ /* 0x000fe20003f86270 */
[----:B------:R-:W-:Y:S01]  /*5940*/  @!P2 IMAD.MOV R90, RZ, RZ, -R90 ;  /* 0x000000ffff5aa224 */ /* 0x000fe200078e0a5a */
[----:B------:R-:W-:Y:S01]  /*5950*/  LOP3.LUT R100, R245, 0xcc, RZ, 0xfc, !PT ;  /* 0x000000ccf5647812 */ /* 0x000fe200078efcff */
[----:B------:R-:W-:-:S03]  /*5960*/  IMAD.HI.U32 R94, R246, R97, RZ ;  /* 0x00000061f65e7227 */ /* 0x000fc600078e00ff */
[----:B------:R-:W-:Y:S01]  /*5970*/  IABS R101, R100 ;  /* 0x0000006400657213 */ /* 0x000fe20000000000 */
[--C-:B------:R-:W-:Y:S01]  /*5980*/  @!P3 IMAD.IADD R92, R92, 0x1, -R0.reuse ;  /* 0x000000015c5cb824 */ /* 0x100fe200078e0a00 */
[----:B------:R-:W-:Y:S01]  /*5990*/  ISETP.GT.U32.AND P3, PT, R0, R93, PT ;  /* 0x0000005d0000720c */ /* 0x000fe20003f64070 */
[--C-:B------:R-:W-:Y:S01]  /*59a0*/  @!P5 IMAD.IADD R91, R91, 0x1, -R0.reuse ;  /* 0x000000015b5bd824 */ /* 0x100fe200078e0a00 */
[----:B------:R-:W-:Y:S01]  /*59b0*/  ISETP.GE.AND P5, PT, R98, RZ, PT ;  /* 0x000000ff6200720c */ /* 0x000fe20003fa6270 */
[----:B------:R-:W-:Y:S01]  /*59c0*/  @!P6 IMAD.IADD R95, R95, 0x1, -R0 ;  /* 0x000000015f5fe824 */ /* 0x000fe200078e0a00 */
[----:B------:R-:W-:Y:S01]  /*59d0*/  ISETP.GT.U32.AND P6, PT, R0, R92, PT ;  /* 0x0000005c0000720c */ /* 0x000fe20003fc4070 */
[----:B------:R-:W-:Y:S01]  /*59e0*/  IMAD.MOV.U32 R89, RZ, RZ, R91 ;  /* 0x000000ffff597224 */ /* 0x000fe200078e005b */
[----:B------:R-:W-:Y:S01]  /*59f0*/  IABS R98, R104 ;  /* 0x0000006800627213 */ /* 0x000fe20000000000 */
[----:B------:R-:W-:Y:S02]  /*5a00*/  IMAD.MOV R94, RZ, RZ, -R94 ;  /* 0x000000ffff5e7224 */ /* 0x000fe400078e0a5e */
[----:B------:R-:W-:Y:S01]  /*5a10*/  IMAD.HI.U32 R91, R246, R99, RZ ;  /* 0x00000063f65b7227 */ /* 0x000fe200078e00ff */
[----:B------:R-:W-:-:S02]  /*5a20*/  @!P0 IADD3 R89, -R89, RZ, RZ ;  /* 0x000000ff59598210 */ /* 0x000fc40007ffe1ff */
[C---:B------:R-:W-:Y:S01]  /*5a30*/  ISETP.GT.U32.AND P0, PT, R0.reuse, R95, PT ;  /* 0x0000005f0000720c */ /* 0x040fe20003f04070 */
[C---:B------:R-:W-:Y:S02]  /*5a40*/  IMAD R94, R0.reuse, R94, R97 ;  /* 0x0000005e005e7224 */ /* 0x040fe400078e0261 */
[----:B------:R-:W-:Y:S02]  /*5a50*/  IMAD.MOV R91, RZ, RZ, -R91 ;  /* 0x000000ffff5b7224 */ /* 0x000fe400078e0a5b */
[--C-:B------:R-:W-:Y:S01]  /*5a60*/  @!P3 IMAD.IADD R93, R93, 0x1, -R0.reuse ;  /* 0x000000015d5db824 */ /* 0x100fe200078e0a00 */
[C---:B------:R-:W-:Y:S01]  /*5a70*/  ISETP.GT.U32.AND P3, PT, R0.reuse, R94, PT ;  /* 0x0000005e0000720c */ /* 0x040fe20003f64070 */
[----:B------:R-:W-:Y:S01]  /*5a80*/  IMAD R97, R0, R91, R99 ;  /* 0x0000005b00617224 */ /* 0x000fe200078e0263 */
[----:B------:R-:W-:Y:S01]  /*5a90*/  IABS R99, R103 ;  /* 0x0000006700637213 */ /* 0x000fe20000000000 */
[----:B------:R-:W-:Y:S02]  /*5aa0*/  @!P6 IMAD.IADD R92, R92, 0x1, -R0 ;  /* 0x000000015c5ce824 */ /* 0x000fe400078e0a00 */
[----:B------:R-:W-:Y:S01]  /*5ab0*/  IMAD.HI.U32 R91, R246, R101, RZ ;  /* 0x00000065f65b7227 */ /* 0x000fe200078e00ff */
[----:B------:R-:W-:-:S03]  /*5ac0*/  ISETP.GT.U32.AND P6, PT, R0, R97, PT ;  /* 0x000000610000720c */ /* 0x000fc60003fc4070 */
[--C-:B------:R-:W-:Y:S01]  /*5ad0*/  @!P0 IMAD.IADD R95, R95, 0x1, -R0.reuse ;  /* 0x000000015f5f8824 */ /* 0x100fe200078e0a00 */
[----:B------:R-:W-:Y:S01]  /*5ae0*/  ISETP.GE.AND P0, PT, R96, RZ, PT ;  /* 0x000000ff6000720c */ /* 0x000fe20003f06270 */
[----:B------:R-:W-:Y:S02]  /*5af0*/  IMAD.MOV R96, RZ, RZ, -R91 ;  /* 0x000000ffff607224 */ /* 0x000fe400078e0a5b */
[----:B------:R-:W-:Y:S01]  /*5b00*/  @!P3 IMAD.IADD R94, R94, 0x1, -R0 ;  /* 0x000000015e5eb824 */ /* 0x000fe200078e0a00 */
[----:B------:R-:W-:Y:S01]  /*5b10*/  ISETP.GE.AND P3, PT, R102, RZ, PT ;  /* 0x000000ff6600720c */ /* 0x000fe20003f66270 */
[----:B------:R-:W-:Y:S01]  /*5b20*/  IMAD.HI.U32 R91, R246, R99, RZ ;  /* 0x00000063f65b7227 */ /* 0x000fe200078e00ff */
[----:B------:R-:W-:-:S03]  /*5b30*/  LOP3.LUT R102, R245, 0xd4, RZ, 0xfc, !PT ;  /* 0x000000d4f5667812 */ /* 0x000fc600078efcff */
[----:B------:R-:W-:Y:S01]  /*5b40*/  @!P6 IMAD.IADD R97, R97, 0x1, -R0 ;  /* 0x000000016161e824 */ /* 0x000fe200078e0a00 */
[C---:B------:R-:W-:Y:S01]  /*5b50*/  ISETP.GT.U32.AND P6, PT, R0.reuse, R94, PT ;  /* 0x0000005e0000720c */ /* 0x040fe20003fc4070 */
[C---:B------:R-:W-:Y:S02]  /*5b60*/  IMAD R96, R0.reuse, R96, R101 ;  /* 0x0000006000607224 */ /* 0x040fe400078e0265 */
[----:B------:R-:W-:Y:S01]  /*5b70*/  IMAD.MOV.U32 R101, RZ, RZ, R98 ;  /* 0x000000ffff657224 */ /* 0x000fe200078e0062 */
[C---:B------:R-:W-:Y:S01]  /*5b80*/  ISETP.GT.U32.AND P2, PT, R0.reuse, R97, PT ;  /* 0x000000610000720c */ /* 0x040fe20003f44070 */
[----:B------:R-:W-:Y:S02]  /*5b90*/  IMAD.MOV R98, RZ, RZ, -R91 ;  /* 0x000000ffff627224 */ /* 0x000fe400078e0a5b */
[----:B------:R-:W-:Y:S02]  /*5ba0*/  IMAD.MOV.U32 R91, RZ, RZ, R93 ;  /* 0x000000ffff5b7224 */ /* 0x000fe400078e005d */
[C---:B------:R-:W-:Y:S01]  /*5bb0*/  IMAD R99, R0.reuse, R98, R99 ;  /* 0x0000006200637224 */ /* 0x040fe200078e0263 */
[----:B------:R-:W-:Y:S01]  /*5bc0*/  LOP3.LUT R98, R245, 0xd2, RZ, 0xfc, !PT ;  /* 0x000000d2f5627812 */ /* 0x000fe200078efcff */
[----:B------:R-:W-:Y:S01]  /*5bd0*/  @!P1 IMAD.MOV R91, RZ, RZ, -R91 ;  /* 0x000000ffff5b9224 */ /* 0x000fe200078e0a5b */
[----:B------:R-:W-:Y:S01]  /*5be0*/  ISETP.GT.U32.AND P1, PT, R0, R96, PT ;  /* 0x000000600000720c */ /* 0x000fe20003f24070 */
[----:B------:R-:W-:Y:S01]  /*5bf0*/  @!P6 IMAD.IADD R94, R94, 0x1, -R0 ;  /* 0x000000015e5ee824 */ /* 0x000fe200078e0a00 */
[----:B------:R-:W-:Y:S01]  /*5c00*/  ISETP.GT.U32.AND P6, PT, R0, R99, PT ;  /* 0x000000630000720c */ /* 0x000fe20003fc4070 */
[----:B------:R-:W-:-:S02]  /*5c10*/  IMAD.MOV.U32 R93, RZ, RZ, R95 ;  /* 0x000000ffff5d7224 */ /* 0x000fc400078e005f */
[----:B------:R-:W-:-:S03]  /*5c20*/  IMAD.HI.U32 R95, R246, R101, RZ ;  /* 0x00000065f65f7227 */ /* 0x000fc600078e00ff */
[----:B------:R-:W-:Y:S01]  /*5c30*/  @!P4 IADD3 R93, -R93, RZ, RZ ;  /* 0x000000ff5d5dc210 */ /* 0x000fe20007ffe1ff */
[----:B------:R-:W-:Y:S01]  /*5c40*/  @!P5 IMAD.MOV R92, RZ, RZ, -R92 ;  /* 0x000000ffff5cd224 */ /* 0x000fe200078e0a5c */
[----:B------:R-:W-:Y:S01]  /*5c50*/  ISETP.GE.AND P5, PT, R100, RZ, PT ;  /* 0x000000ff6400720c */ /* 0x000fe20003fa6270 */
[----:B------:R-:W-:Y:S01]  /*5c60*/  IMAD.MOV R95, RZ, RZ, -R95 ;  /* 0x000000ffff5f7224 */ /* 0x000fe200078e0a5f */
[----:B------:R-:W-:Y:S01]  /*5c70*/  IABS R100, R98 ;  /* 0x0000006200647213 */ /* 0x000fe20000000000 */
[--C-:B------:R-:W-:Y:S01]  /*5c80*/  @!P2 IMAD.IADD R97, R97, 0x1, -R0.reuse ;  /* 0x000000016161a824 */ /* 0x100fe200078e0a00 */
[----:B------:R-:W-:Y:S01]  /*5c90*/  ISETP.GE.AND P4, PT, R103, RZ, PT ;  /* 0x000000ff6700720c */ /* 0x000fe20003f86270 */
[--C-:B------:R-:W-:Y:S01]  /*5ca0*/  @!P1 IMAD.IADD R96, R96, 0x1, -R0.reuse ;  /* 0x0000000160609824 */ /* 0x100fe200078e0a00 */
[----:B------:R-:W-:Y:S01]  /*5cb0*/  ISETP.GE.AND P1, PT, R98, RZ, PT ;  /* 0x000000ff6200720c */ /* 0x000fe20003f26270 */
[----:B------:R-:W-:Y:S01]  /*5cc0*/  @!P6 IMAD.IADD R99, R99, 0x1, -R0 ;  /* 0x000000016363e824 */ /* 0x000fe200078e0a00 */
[----:B------:R-:W-:Y:S01]  /*5cd0*/  IABS R103, R102 ;  /* 0x0000006600677213 */ /* 0x000fe20000000000 */
[C---:B------:R-:W-:Y:S01]  /*5ce0*/  IMAD R98, R0.reuse, R95, R101 ;  /* 0x0000005f00627224 */ /* 0x040fe200078e0265 */
[----:B------:R-:W-:Y:S01]  /*5cf0*/  ISETP.GT.U32.AND P6, PT, R0, R96, PT ;  /* 0x000000600000720c */ /* 0x000fe20003fc4070 */
[----:B------:R-:W-:Y:S01]  /*5d00*/  IMAD.MOV.U32 R95, RZ, RZ, R97 ;  /* 0x000000ffff5f7224 */ /* 0x000fe200078e0061 */
[----:B------:R-:W-:Y:S01]  /*5d10*/  ISETP.GE.AND P2, PT, R104, RZ, PT ;  /* 0x000000ff6800720c */ /* 0x000fe20003f46270 */
[----:B------:R-:W-:Y:S01]  /*5d20*/  @!P0 IMAD.MOV R94, RZ, RZ, -R94 ;  /* 0x000000ffff5e8224 */ /* 0x000fe200078e0a5e */
[----:B------:R-:W-:Y:S01]  /*5d30*/  ISETP.GT.U32.AND P0, PT, R0, R99, PT ;  /* 0x000000630000720c */ /* 0x000fe20003f04070 */
[----:B------:R-:W-:-:S02]  /*5d40*/  IMAD.MOV.U32 R101, RZ, RZ, R100 ;  /* 0x000000ffff657224 */ /* 0x000fc400078e0064 */
[----:B------:R-:W-:Y:S01]  /*5d50*/  @!P3 IMAD.MOV R95, RZ, RZ, -R95 ;  /* 0x000000ffff5fb224 */ /* 0x000fe200078e0a5f */
[----:B------:R-:W-:Y:S01]  /*5d60*/  ISETP.GT.U32.AND P3, PT, R0, R98, PT ;  /* 0x000000620000720c */ /* 0x000fe20003f64070 */
[----:B------:R-:W-:-:S04]  /*5d70*/  IMAD.HI.U32 R100, R246, R101, RZ ;  /* 0x00000065f6647227 */ /* 0x000fc800078e00ff */
[----:B------:R-:W-:Y:S02]  /*5d80*/  IMAD.MOV R100, RZ, RZ, -R100 ;  /* 0x000000ffff647224 */ /* 0x000fe400078e0a64 */
[----:B------:R-:W-:-:S04]  /*5d90*/  IMAD.HI.U32 R97, R246, R103, RZ ;  /* 0x00000067f6617227 */ /* 0x000fc800078e00ff */
[----:B------:R-:W-:Y:S02]  /*5da0*/  IMAD R101, R0, R100, R101 ;  /* 0x0000006400657224 */ /* 0x000fe400078e0265 */
[--C-:B------:R-:W-:Y:S01]  /*5db0*/  @!P0 IMAD.IADD R99, R99, 0x1, -R0.reuse ;  /* 0x0000000163638824 */ /* 0x100fe200078e0a00 */
[----:B------:R-:W-:Y:S01]  /*5dc0*/  ISETP.GE.AND P0, PT, R102, RZ, PT ;  /* 0x000000ff6600720c */ /* 0x000fe20003f06270 */
[----:B------:R-:W-:Y:S01]  /*5dd0*/  @!P6 IMAD.IADD R96, R96, 0x1, -R0 ;  /* 0x000000016060e824 */ /* 0x000fe200078e0a00 */
[----:B------:R-:W-:Y:S01]  /*5de0*/  @!P3 IADD3 R98, R98, -R0, RZ ;  /* 0x800000006262b210 */ /* 0x000fe20007ffe0ff */
[----:B------:R-:W-:Y:S01]  /*5df0*/  IMAD.MOV R102, RZ, RZ, -R97 ;  /* 0x000000ffff667224 */ /* 0x000fe200078e0a61 */
[----:B------:R-:W-:Y:S01]  /*5e00*/  ISETP.GT.U32.AND P6, PT, R0, R101, PT ;  /* 0x000000650000720c */ /* 0x000fe20003fc4070 */
[----:B------:R-:W-:Y:S01]  /*5e10*/  IMAD.HI.U32 R97, R246, R107, RZ ;  /* 0x0000006bf6617227 */ /* 0x000fe200078e00ff */
[----:B------:R-:W-:-:S03]  /*5e20*/  ISETP.GE.AND P3, PT, R106, RZ, PT ;  /* 0x000000ff6a00720c */ /* 0x000fc60003f66270 */
[----:B------:R-:W-:-:S04]  /*5e30*/  IMAD.HI.U32 R100, R246, R105, RZ ;  /* 0x00000069f6647227 */ /* 0x000fc800078e00ff */
[----:B------:R-:W-:Y:S01]  /*5e40*/  @!P5 IMAD.MOV R96, RZ, RZ, -R96 ;  /* 0x000000ffff60d224 */ /* 0x000fe200078e0a60 */
[C---:B------:R-:W-:Y:S01]  /*5e50*/  ISETP.GT.U32.AND P5, PT, R0.reuse, R98, PT ;  /* 0x000000620000720c */ /* 0x040fe20003fa4070 */
[----:B------:R-:W-:Y:S02]  /*5e60*/  IMAD.MOV R97, RZ, RZ, -R97 ;  /* 0x000000ffff617224 */ /* 0x000fe400078e0a61 */
[----:B------:R-:W-:Y:S02]  /*5e70*/  IMAD.MOV R104, RZ, RZ, -R100 ;  /* 0x000000ffff687224 */ /* 0x000fe400078e0a64 */
[C---:B------:R-:W-:Y:S02]  /*5e80*/  IMAD R100, R0.reuse, R102, R103 ;  /* 0x0000006600647224 */ /* 0x040fe400078e0267 */
[----:B------:R-:W-:Y:S01]  /*5e90*/  IMAD R102, R0, R97, R107 ;  /* 0x0000006100667224 */ /* 0x000fe200078e026b */
[----:B------:R-:W-:Y:S01]  /*5ea0*/  IABS R107, R112 ;  /* 0x00000070006b7213 */ /* 0x000fe20000000000 */
[----:B------:R-:W-:-:S02]  /*5eb0*/  IMAD.MOV.U32 R97, RZ, RZ, R99 ;  /* 0x000000ffff617224 */ /* 0x000fc400078e0063 */
[C---:B------:R-:W-:Y:S01]  /*5ec0*/  IMAD R103, R0.reuse, R104, R105 ;  /* 0x0000006800677224 */ /* 0x040fe200078e0269 */
[----:B------:R-:W-:Y:S01]  /*5ed0*/  IABS R105, R110 ;  /* 0x0000006e00697213 */ /* 0x000fe20000000000 */
[----:B------:R-:W-:Y:S01]  /*5ee0*/  @!P4 IMAD.MOV R97, RZ, RZ, -R97 ;  /* 0x000000ffff61c224 */ /* 0x000fe200078e0a61 */
[----:B------:R-:W-:Y:S01]  /*5ef0*/  ISETP.GT.U32.AND P4, PT, R0, R100, PT ;  /* 0x000000640000720c */ /* 0x000fe20003f84070 */
[--C-:B------:R-:W-:Y:S02]  /*5f00*/  @!P6 IMAD.IADD R101, R101, 0x1, -R0.reuse ;  /* 0x000000016565e824 */ /* 0x100fe400078e0a00 */
[----:B------:R-:W-:Y:S01]  /*5f10*/  @!P5 IMAD.IADD R98, R98, 0x1, -R0 ;  /* 0x000000016262d824 */ /* 0x000fe200078e0a00 */
[----:B------:R-:W-:Y:S01]  /*5f20*/  ISETP.GT.U32.AND P5, PT, R0, R103, PT ;  /* 0x000000670000720c */ /* 0x000fe20003fa4070 */
[----:B------:R-:W-:Y:S01]  /*5f30*/  IMAD.HI.U32 R99, R246, R105, RZ ;  /* 0x00000069f6637227 */ /* 0x000fe200078e00ff */
[----:B------:R-:W-:-:S03]  /*5f40*/  ISETP.GT.U32.AND P6, PT, R0, R101, PT ;  /* 0x000000650000720c */ /* 0x000fc60003fc4070 */
[----:B------:R-:W-:Y:S02]  /*5f50*/  IMAD.MOV R106, RZ, RZ, -R99 ;  /* 0x000000ffff6a7224 */ /* 0x000fe400078e0a63 */
[----:B------:R-:W-:-:S04]  /*5f60*/  IMAD.HI.U32 R104, R246, R107, RZ ;  /* 0x0000006bf6687227 */ /* 0x000fc800078e00ff */
[--C-:B------:R-:W-:Y:S01]  /*5f70*/  @!P4 IMAD.IADD R100, R100, 0x1, -R0.reuse ;  /* 0x000000016464c824 */ /* 0x100fe200078e0a00 */
[----:B------:R-:W-:Y:S01]  /*5f80*/  ISETP.GE.AND P4, PT, R108, RZ, PT ;  /* 0x000000ff6c00720c */ /* 0x000fe20003f86270 */
[--C-:B------:R-:W-:Y:S02]  /*5f90*/  @!P5 IMAD.IADD R103, R103, 0x1, -R0.reuse ;  /* 0x000000016767d824 */ /* 0x100fe400078e0a00 */
[----:B------:R-:W-:Y:S01]  /*5fa0*/  @!P6 IMAD.IADD R101, R101, 0x1, -R0 ;  /* 0x000000016565e824 */ /* 0x000fe200078e0a00 */
[C---:B------:R-:W-:Y:S01]  /*5fb0*/  ISETP.GT.U32.AND P5, PT, R0.reuse, R100, PT ;  /* 0x000000640000720c */ /* 0x040fe20003fa4070 */
[C---:B------:R-:W-:Y:S01]  /*5fc0*/  IMAD R105, R0.reuse, R106, R105 ;  /* 0x0000006a00697224 */ /* 0x040fe200078e0269 */
[----:B------:R-:W-:Y:S01]  /*5fd0*/  ISETP.GT.U32.AND P6, PT, R0, R102, PT ;  /* 0x000000660000720c */ /* 0x000fe20003fc4070 */
[----:B------:R-:W-:Y:S02]  /*5fe0*/  IMAD.MOV.U32 R99, RZ, RZ, R101 ;  /* 0x000000ffff637224 */ /* 0x000fe400078e0065 */
[----:B------:R-:W-:-:S02]  /*5ff0*/  IMAD.MOV R104, RZ, RZ, -R104 ;  /* 0x000000ffff687224 */ /* 0x000fc400078e0a68 */
[----:B------:R-:W-:Y:S01]  /*6000*/  IMAD.HI.U32 R101, R246, R109, RZ ;  /* 0x0000006df6657227 */ /* 0x000fe200078e00ff */
[----:B------:R-:W-:Y:S02]  /*6010*/  @!P1 IADD3 R99, -R99, RZ, RZ ;  /* 0x000000ff63639210 */ /* 0x000fe40007ffe1ff */
[----:B------:R-:W-:Y:S01]  /*6020*/  ISETP.GE.AND P1, PT, R110, RZ, PT ;  /* 0x000000ff6e00720c */ /* 0x000fe20003f26270 */
[----:B------:R-:W-:Y:S01]  /*6030*/  IMAD.HI.U32 R106, R246, R111, RZ ;  /* 0x0000006ff66a7227 */ /* 0x000fe200078e00ff */
[----:B------:R-:W-:-:S03]  /*6040*/  LOP3.LUT R110, R245, 0xe2, RZ, 0xfc, !PT ;  /* 0x000000e2f56e7812 */ /* 0x000fc600078efcff */
[--C-:B------:R-:W-:Y:S01]  /*6050*/  @!P5 IMAD.IADD R100, R100, 0x1, -R0.reuse ;  /* 0x000000016464d824 */ /* 0x100fe200078e0a00 */
[----:B------:R-:W-:Y:S01]  /*6060*/  ISETP.GT.U32.AND P5, PT, R0, R105, PT ;  /* 0x000000690000720c */ /* 0x000fe20003fa4070 */
[----:B------:R-:W-:Y:S01]  /*6070*/  @!P6 IMAD.IADD R102, R102, 0x1, -R0 ;  /* 0x000000016666e824 */ /* 0x000fe200078e0a00 */
[C---:B------:R-:W-:Y:S01]  /*6080*/  ISETP.GT.U32.AND P6, PT, R0.reuse, R103, PT ;  /* 0x000000670000720c */ /* 0x040fe20003fc4070 */
[C---:B------:R-:W-:Y:S01]  /*6090*/  IMAD R104, R0.reuse, R104, R107 ;  /* 0x0000006800687224 */ /* 0x040fe200078e026b */
[----:B------:R-:W-:Y:S01]  /*60a0*/  IABS R108, R110 ;  /* 0x0000006e006c7213 */ /* 0x000fe20000000000 */
[----:B------:R-:W-:Y:S02]  /*60b0*/  IMAD.MOV R101, RZ, RZ, -R101 ;  /* 0x000000ffff657224 */ /* 0x000fe400078e0a65 */
[----:B------:R-:W-:Y:S02]  /*60c0*/  IMAD.MOV R106, RZ, RZ, -R106 ;  /* 0x000000ffff6a7224 */ /* 0x000fe400078e0a6a */
[----:B------:R-:W-:Y:S01]  /*60d0*/  @!P2 IMAD.MOV R98, RZ, RZ, -R98 ;  /* 0x000000ffff62a224 */ /* 0x000fe200078e0a62 */
[C---:B------:R-:W-:Y:S01]  /*60e0*/  ISETP.GT.U32.AND P2, PT, R0.reuse, R102, PT ;  /* 0x000000660000720c */ /* 0x040fe20003f44070 */
[----:B------:R-:W-:-:S02]  /*60f0*/  IMAD R107, R0, R101, R109 ;  /* 0x00000065006b7224 */ /* 0x000fc400078e026d */
[--C-:B------:R-:W-:Y:S02]  /*6100*/  @!P5 IMAD.IADD R105, R105, 0x1, -R0.reuse ;  /* 0x000000016969d824 */ /* 0x100fe400078e0a00 */
[----:B------:R-:W-:Y:S01]  /*6110*/  @!P6 IMAD.IADD R103, R103, 0x1, -R0 ;  /* 0x000000016767e824 */ /* 0x000fe200078e0a00 */
[C---:B------:R-:W-:Y:S01]  /*6120*/  ISETP.GT.U32.AND P6, PT, R0.reuse, R104, PT ;  /* 0x000000680000720c */ /* 0x040fe20003fc4070 */
[----:B------:R-:W-:Y:S01]  /*6130*/  @!P0 IMAD.MOV R100, RZ, RZ, -R100 ;  /* 0x000000ffff648224 */ /* 0x000fe200078e0a64 */
[C---:B------:R-:W-:Y:S01]  /*6140*/  ISETP.GT.U32.AND P0, PT, R0.reuse, R105, PT ;  /* 0x000000690000720c */ /* 0x040fe20003f04070 */
[C---:B------:R-:W-:Y:S01]  /*6150*/  IMAD R106, R0.reuse, R106, R111 ;  /* 0x0000006a006a7224 */ /* 0x040fe200078e026f */
[----:B------:R-:W-:Y:S01]  /*6160*/  ISETP.GT.U32.AND P5, PT, R0, R107, PT ;  /* 0x0000006b0000720c */ /* 0x000fe20003fa4070 */
[----:B------:R-:W-:Y:S02]  /*6170*/  IMAD.MOV.U32 R101, RZ, RZ, R103 ;  /* 0x000000ffff657224 */ /* 0x000fe400078e0067 */
[----:B------:R-:W-:-:S02]  /*6180*/  IMAD.MOV.U32 R109, RZ, RZ, R108 ;  /* 0x000000ffff6d7224 */ /* 0x000fc400078e006c */
[----:B------:R-:W-:Y:S01]  /*6190*/  @!P3 IMAD.MOV R101, RZ, RZ, -R101 ;  /* 0x000000ffff65b224 */ /* 0x000fe200078e0a65 */
[----:B------:R-:W-:Y:S01]  /*61a0*/  ISETP.GT.U32.AND P3, PT, R0, R106, PT ;  /* 0x0000006a0000720c */ /* 0x000fe20003f64070 */
[--C-:B------:R-:W-:Y:S01]  /*61b0*/  @!P2 IMAD.IADD R102, R102, 0x1, -R0.reuse ;  /* 0x000000016666a824 */ /* 0x100fe200078e0a00 */
[----:B------:R-:W-:Y:S01]  /*61c0*/  ISETP.GE.AND P2, PT, R112, RZ, PT ;  /* 0x000000ff7000720c */ /* 0x000fe20003f46270 */
[----:B------:R-:W-:Y:S01]  /*61d0*/  @!P6 IMAD.IADD R104, R104, 0x1, -R0 ;  /* 0x000000016868e824 */ /* 0x000fe200078e0a00 */
[----:B------:R-:W-:Y:S01]  /*61e0*/  LOP3.LUT R112, R245, 0xe4, RZ, 0xfc, !PT ;  /* 0x000000e4f5707812 */ /* 0x000fe200078efcff */
[----:B------:R-:W-:Y:S01]  /*61f0*/  IMAD.HI.U32 R108, R246, R109, RZ ;  /* 0x0000006df66c7227 */ /* 0x000fe200078e00ff */
[----:B------:R-:W-:Y:S02]  /*6200*/  @!P0 IADD3 R105, R105, -R0, RZ ;  /* 0x8000000069698210 */ /* 0x000fe40007ffe0ff */
[----:B------:R-:W-:Y:S01]  /*6210*/  ISETP.GT.U32.AND P6, PT, R0, R104, PT ;  /* 0x000000680000720c */ /* 0x000fe20003fc4070 */
[----:B------:R-:W-:Y:S01]  /*6220*/  IMAD.MOV R108, RZ, RZ, -R108 ;  /* 0x000000ffff6c7224 */ /* 0x000fe200078e0a6c */
[----:B------:R-:W-:Y:S01]  /*6230*/  IABS R111, R112 ;  /* 0x00000070006f7213 */ /* 0x000fe20000000000 */
[----:B------:R-:W-:Y:S01]  /*6240*/  IMAD.MOV.U32 R103, RZ, RZ, R105 ;  /* 0x000000ffff677224 */ /* 0x000fe200078e0069 */
[----:B------:R-:W-:Y:S01]  /*6250*/  ISETP.GE.AND P0, PT, R114, RZ, PT ;  /* 0x000000ff7200720c */ /* 0x000fe20003f06270 */
[----:B------:R-:W-:Y:S01]  /*6260*/  @!P3 IMAD.IADD R106, R106, 0x1, -R0 ;  /* 0x000000016a6ab824 */ /* 0x000fe200078e0a00 */
[----:B------:R-:W-:Y:S01]  /*6270*/  ISETP.GE.AND P3, PT, R110, RZ, PT ;  /* 0x000000ff6e00720c */ /* 0x000fe20003f66270 */
[----:B------:R-:W-:Y:S01]  /*6280*/  @!P1 IMAD.MOV R103, RZ, RZ, -R103 ;  /* 0x000000ffff679224 */ /* 0x000fe200078e0a67 */
[C---:B------:R-:W-:Y:S01]  /*6290*/  LOP3.LUT R110, R245.reuse, 0xe6, RZ, 0xfc, !PT ;  /* 0x000000e6f56e7812 */ /* 0x040fe200078efcff */
[C---:B------:R-:W-:Y:S01]  /*62a0*/  IMAD R109, R0.reuse, R108, R109 ;  /* 0x0000006c006d7224 */ /* 0x040fe200078e026d */
[----:B------:R-:W-:Y:S01]  /*62b0*/  ISETP.GT.U32.AND P1, PT, R0, R106, PT ;  /* 0x0000006a0000720c */ /* 0x000fe20003f24070 */
[----:B------:R-:W-:Y:S01]  /*62c0*/  IMAD.HI.U32 R108, R246, R111, RZ ;  /* 0x0000006ff66c7227 */ /* 0x000fe200078e00ff */
[----:B------:R-:W-:-:S03]  /*62d0*/  LOP3.LUT R114, R245, 0xec, RZ, 0xfc, !PT ;  /* 0x000000ecf5727812 */ /* 0x000fc600078efcff */
[----:B------:R-:W-:Y:S01]  /*62e0*/  @!P5 IMAD.IADD R107, R107, 0x1, -R0 ;  /* 0x000000016b6bd824 */ /* 0x000fe200078e0a00 */
[----:B------:R-:W-:Y:S01]  /*62f0*/  IABS R117, R114 ;  /* 0x0000007200757213 */ /* 0x000fe20000000000 */
[----:B------:R-:W-:Y:S02]  /*6300*/  IMAD.MOV R108, RZ, RZ, -R108 ;  /* 0x000000ffff6c7224 */ /* 0x000fe400078e0a6c */
[--C-:B------:R-:W-:Y:S01]  /*6310*/  @!P6 IMAD.IADD R104, R104, 0x1, -R0.reuse ;  /* 0x000000016868e824 */ /* 0x100fe200078e0a00 */
[C---:B------:R-:W-:Y:S01]  /*6320*/  ISETP.GT.U32.AND P5, PT, R0.reuse, R107, PT ;  /* 0x0000006b0000720c */ /* 0x040fe20003fa4070 */
[C---:B------:R-:W-:Y:S01]  /*6330*/  IMAD R108, R0.reuse, R108, R111 ;  /* 0x0000006c006c7224 */ /* 0x040fe200078e026f */
[----:B------:R-:W-:Y:S01]  /*6340*/  ISETP.GT.U32.AND P6, PT, R0, R109, PT ;  /* 0x0000006d0000720c */ /* 0x000fe20003fc4070 */
[----:B------:R-:W-:Y:S01]  /*6350*/  @!P1 IMAD.IADD R106, R106, 0x1, -R0 ;  /* 0x000000016a6a9824 */ /* 0x000fe200078e0a00 */
[----:B------:R-:W-:Y:S01]  /*6360*/  LOP3.LUT R111, R245, 0xe8, RZ, 0xfc, !PT ;  /* 0x000000e8f56f7812 */ /* 0x000fe200078efcff */
[----:B------:R-:W-:Y:S01]  /*6370*/  @!P4 IMAD.MOV R102, RZ, RZ, -R102 ;  /* 0x000000ffff66c224 */ /* 0x000fe200078e0a66 */
[----:B------:R-:W-:Y:S01]  /*6380*/  ISETP.GT.U32.AND P1, PT, R0, R108, PT ;  /* 0x0000006c0000720c */ /* 0x000fe20003f24070 */
[----:B------:R-:W-:Y:S01]  /*6390*/  @!P2 IMAD.MOV R104, RZ, RZ, -R104 ;  /* 0x000000ffff68a224 */ /* 0x000fe200078e0a68 */
[----:B------:R-:W-:Y:S01]  /*63a0*/  ISETP.GE.AND P4, PT, R113, RZ, PT ;  /* 0x000000ff7100720c */ /* 0x000fe20003f86270 */
[----:B------:R-:W-:Y:S01]  /*63b0*/  @!P0 IMAD.MOV R106, RZ, RZ, -R106 ;  /* 0x000000ffff6a8224 */ /* 0x000fe200078e0a6a */
[----:B------:R-:W-:-:S02]  /*63c0*/  ISETP.GE.AND P2, PT, R110, RZ, PT ;  /* 0x000000ff6e00720c */ /* 0x000fc40003f46270 */
[----:B------:R-:W-:Y:S01]  /*63d0*/  IABS R110, R110 ;  /* 0x0000006e006e7213 */ /* 0x000fe20000000000 */
[--C-:B------:R-:W-:Y:S01]  /*63e0*/  @!P5 IMAD.IADD R107, R107, 0x1, -R0.reuse ;  /* 0x000000016b6bd824 */ /* 0x100fe200078e0a00 */
[----:B------:R-:W-:Y:S01]  /*63f0*/  ISETP.GE.AND P5, PT, R112, RZ, PT ;  /* 0x000000ff7000720c */ /* 0x000fe20003fa6270 */
[----:B------:R-:W-:Y:S01]  /*6400*/  @!P6 IMAD.IADD R109, R109, 0x1, -R0 ;  /* 0x000000016d6de824 */ /* 0x000fe200078e0a00 */
[----:B------:R-:W-:Y:S01]  /*6410*/  LOP3.LUT R112, R245, 0xea, RZ, 0xfc, !PT ;  /* 0x000000eaf5707812 */ /* 0x000fe200078efcff */
[----:B------:R-:W-:Y:S01]  /*6420*/  IMAD.MOV.U32 R105, RZ, RZ, R107 ;  /* 0x000000ffff697224 */ /* 0x000fe200078e006b */
[----:B------:R-:W-:Y:S02]  /*6430*/  IABS R113, R111 ;  /* 0x0000006f00717213 */ /* 0x000fe40000000000 */
[----:B------:R-:W-:Y:S01]  /*6440*/  ISETP.GT.U32.AND P6, PT, R0, R109, PT ;  /* 0x0000006d0000720c */ /* 0x000fe20003fc4070 */
[----:B------:R-:W-:Y:S01]  /*6450*/  @!P4 IMAD.MOV R105, RZ, RZ, -R105 ;  /* 0x000000ffff69c224 */ /* 0x000fe200078e0a69 */
[----:B------:R-:W-:-:S02]  /*6460*/  @!P1 IADD3 R108, R108, -R0, RZ ;  /* 0x800000006c6c9210 */ /* 0x000fc40007ffe0ff */
[----:B------:R-:W-:Y:S01]  /*6470*/  ISETP.GE.AND P4, PT, R111, RZ, PT ;  /* 0x000000ff6f00720c */ /* 0x000fe20003f86270 */
[----:B------:R-:W-:Y:S01]  /*6480*/  IMAD.MOV.U32 R111, RZ, RZ, R110 ;  /* 0x000000ffff6f7224 */ /* 0x000fe200078e006e */
[----:B------:R-:W-:Y:S01]  /*6490*/  IABS R115, R112 ;  /* 0x0000007000737213 */ /* 0x000fe20000000000 */
[----:B------:R-:W-:Y:S01]  /*64a0*/  IMAD.HI.U32 R110, R246, R113, RZ ;  /* 0x00000071f66e7227 */ /* 0x000fe200078e00ff */
[----:B------:R-:W-:Y:S02]  /*64b0*/  ISETP.GT.U32.AND P1, PT, R0, R108, PT ;  /* 0x0000006c0000720c */ /* 0x000fe40003f24070 */
[----:B------:R-:W-:Y:S01]  /*64c0*/  ISETP.GE.AND P0, PT, R112, RZ, PT ;  /* 0x000000ff7000720c */ /* 0x000fe20003f06270 */
[----:B------:R-:W-:-:S04]  /*64d0*/  IMAD.HI.U32 R107, R246, R111, RZ ;  /* 0x0000006ff66b7227 */ /* 0x000fc800078e00ff */
[----:B------:R-:W-:-:S04]  /*64e0*/  IMAD.HI.U32 R112, R246, R115, RZ ;  /* 0x00000073f6707227 */ /* 0x000fc800078e00ff */
[----:B------:R-:W-:Y:S02]  /*64f0*/  IMAD.MOV R107, RZ, RZ, -R107 ;  /* 0x000000ffff6b7224 */ /* 0x000fe400078e0a6b */
[----:B------:R-:W-:Y:S02]  /*6500*/  IMAD.MOV R110, RZ, RZ, -R110 ;  /* 0x000000ffff6e7224 */ /* 0x000fe400078e0a6e */
[----:B------:R-:W-:Y:S01]  /*6510*/  @!P6 IMAD.IADD R109, R109, 0x1, -R0 ;  /* 0x000000016d6de824 */ /* 0x000fe200078e0a00 */
[----:B------:R-:W-:Y:S01]  /*6520*/  ISETP.GE.AND P6, PT, R114, RZ, PT ;  /* 0x000000ff7200720c */ /* 0x000fe20003fc6270 */
[----:B------:R-:W-:Y:S02]  /*6530*/  IMAD.MOV R112, RZ, RZ, -R112 ;  /* 0x000000ffff707224 */ /* 0x000fe400078e0a70 */
[C---:B------:R-:W-:Y:S02]  /*6540*/  IMAD R111, R0.reuse, R107, R111 ;  /* 0x0000006b006f7224 */ /* 0x040fe400078e026f */
[----:B------:R-:W-:-:S02]  /*6550*/  IMAD R110, R0, R110, R113 ;  /* 0x0000006e006e7224 */ /* 0x000fc400078e0271 */
[----:B------:R-:W-:Y:S02]  /*6560*/  IMAD.MOV.U32 R107, RZ, RZ, R109 ;  /* 0x000000ffff6b7224 */ /* 0x000fe400078e006d */
[----:B------:R-:W-:Y:S01]  /*6570*/  @!P1 IMAD.IADD R108, R108, 0x1, -R0 ;  /* 0x000000016c6c9824 */ /* 0x000fe200078e0a00 */
[C---:B------:R-:W-:Y:S01]  /*6580*/  ISETP.GT.U32.AND P1, PT, R0.reuse, R110, PT ;  /* 0x0000006e0000720c */ /* 0x040fe20003f24070 */
[C---:B------:R-:W-:Y:S01]  /*6590*/  IMAD R113, R0.reuse, R112, R115 ;  /* 0x0000007000717224 */ /* 0x040fe200078e0273 */
[----:B------:R-:W-:Y:S01]  /*65a0*/  IABS R115, R118 ;  /* 0x0000007600737213 */ /* 0x000fe20000000000 */
[----:B------:R-:W-:Y:S01]  /*65b0*/  @!P3 IMAD.MOV R107, RZ, RZ, -R107 ;  /* 0x000000ffff6bb224 */ /* 0x000fe200078e0a6b */
[C---:B------:R-:W-:Y:S01]  /*65c0*/  ISETP.GT.U32.AND P3, PT, R0.reuse, R111, PT ;  /* 0x0000006f0000720c */ /* 0x040fe20003f64070 */
[----:B------:R-:W-:Y:S01]  /*65d0*/  @!P5 IMAD.MOV R108, RZ, RZ, -R108 ;  /* 0x000000ffff6cd224 */ /* 0x000fe200078e0a6c */
[----:B------:R-:W-:Y:S01]  /*65e0*/  ISETP.GT.U32.AND P5, PT, R0, R113, PT ;  /* 0x000000710000720c */ /* 0x000fe20003fa4070 */
[----:B------:R-:W-:-:S04]  /*65f0*/  IMAD.HI.U32 R109, R246, R117, RZ ;  /* 0x00000075f66d7227 */ /* 0x000fc800078e00ff */
[----:B------:R-:W-:Y:S02]  /*6600*/  IMAD.MOV R109, RZ, RZ, -R109 ;  /* 0x000000ffff6d7224 */ /* 0x000fe400078e0a6d */
[--C-:B------:R-:W-:Y:S02]  /*6610*/  @!P1 IMAD.IADD R110, R110, 0x1, -R0.reuse ;  /* 0x000000016e6e9824 */ /* 0x100fe400078e0a00 */
[C---:B------:R-:W-:Y:S01]  /*6620*/  IMAD R112, R0.reuse, R109, R117 ;  /* 0x0000006d00707224 */ /* 0x040fe200078e0275 */
[----:B------:R-:W-:Y:S01]  /*6630*/  IABS R117, R120 ;  /* 0x0000007800757213 */ /* 0x000fe20000000000 */
[--C-:B------:R-:W-:Y:S01]  /*6640*/  @!P3 IMAD.IADD R111, R111, 0x1, -R0.reuse ;  /* 0x000000016f6fb824 */ /* 0x100fe200078e0a00 */
[----:B------:R-:W-:Y:S01]  /*6650*/  ISETP.GT.U32.AND P1, PT, R0, R110, PT ;  /* 0x0000006e0000720c */ /* 0x000fe20003f24070 */
[----:B------:R-:W-:Y:S02]  /*6660*/  @!P5 IMAD.IADD R113, R113, 0x1, -R0 ;  /* 0x000000017171d824 */ /* 0x000fe400078e0a00 */
[----:B------:R-:W-:Y:S01]  /*6670*/  IMAD.HI.U32 R114, R246, R117, RZ ;  /* 0x00000075f6727227 */ /* 0x000fe200078e00ff */
[----:B------:R-:W-:-:S02]  /*6680*/  ISETP.GT.U32.AND P3, PT, R0, R111, PT ;  /* 0x0000006f0000720c */ /* 0x000fc40003f64070 */
[----:B------:R-:W-:Y:S01]  /*6690*/  ISETP.GT.U32.AND P5, PT, R0, R113, PT ;  /* 0x000000710000720c */ /* 0x000fe20003fa4070 */
[----:B------:R-:W-:Y:S02]  /*66a0*/  IMAD.MOV R114, RZ, RZ, -R114 ;  /* 0x000000ffff727224 */ /* 0x000fe400078e0a72 */
[----:B------:R-:W-:-:S04]  /*66b0*/  IMAD.HI.U32 R109, R246, R115, RZ ;  /* 0x00000073f66d7227 */ /* 0x000fc800078e00ff */
[----:B------:R-:W-:Y:S01]  /*66c0*/  IMAD R114, R0, R114, R117 ;  /* 0x0000007200727224 */ /* 0x000fe200078e0275 */
[----:B------:R-:W-:Y:S01]  /*66d0*/  @!P1 IADD3 R110, R110, -R0, RZ ;  /* 0x800000006e6e9210 */ /* 0x000fe20007ffe0ff */
[----:B------:R-:W-:Y:S02]  /*66e0*/  IMAD.MOV R109, RZ, RZ, -R109 ;  /* 0x000000ffff6d7224 */ /* 0x000fe400078e0a6d */
[--C-:B------:R-:W-:Y:S01]  /*66f0*/  @!P3 IMAD.IADD R111, R111, 0x1, -R0.reuse ;  /* 0x000000016f6fb824 */ /* 0x100fe200078e0a00 */
[C---:B------:R-:W-:Y:S01]  /*6700*/  ISETP.GT.U32.AND P3, PT, R0.reuse, R112, PT ;  /* 0x000000700000720c */ /* 0x040fe20003f64070 */
[----:B------:R-:W-:Y:S01]  /*6710*/  @!P5 IMAD.IADD R113, R113, 0x1, -R0 ;  /* 0x000000017171d824 */ /* 0x000fe200078e0a00 */
[C---:B------:R-:W-:Y:S01]  /*6720*/  ISETP.GT.U32.AND P5, PT, R0.reuse, R114, PT ;  /* 0x000000720000720c */ /* 0x040fe20003fa4070 */
[----:B------:R-:W-:Y:S02]  /*6730*/  IMAD R115, R0, R109, R115 ;  /* 0x0000006d00737224 */ /* 0x000fe400078e0273 */
[----:B------:R-:W-:-:S02]  /*6740*/  IMAD.MOV.U32 R109, RZ, RZ, R111 ;  /* 0x000000ffff6d7224 */ /* 0x000fc400078e006f */
[----:B------:R-:W-:Y:S01]  /*6750*/  IMAD.HI.U32 R117, R246, R121, RZ ;  /* 0x00000079f6757227 */ /* 0x000fe200078e00ff */
[----:B------:R-:W-:-:S03]  /*6760*/  ISETP.GT.U32.AND P1, PT, R0, R115, PT ;  /* 0x000000730000720c */ /* 0x000fc60003f24070 */
[----:B------:R-:W-:Y:S02]  /*6770*/  @!P2 IMAD.MOV R109, RZ, RZ, -R109 ;  /* 0x000000ffff6da224 */ /* 0x000fe400078e0a6d */
[--C-:B------:R-:W-:Y:S01]  /*6780*/  @!P3 IMAD.IADD R112, R112, 0x1, -R0.reuse ;  /* 0x000000017070b824 */ /* 0x100fe200078e0a00 */
[----:B------:R-:W-:Y:S01]  /*6790*/  ISETP.GE.AND P3, PT, R118, RZ, PT ;  /* 0x000000ff7600720c */ /* 0x000fe20003f66270 */
[--C-:B------:R-:W-:Y:S02]  /*67a0*/  @!P5 IMAD.IADD R114, R114, 0x1, -R0.reuse ;  /* 0x000000017272d824 */ /* 0x100fe400078e0a00 */
[----:B------:R-:W-:Y:S01]  /*67b0*/  IMAD.HI.U32 R118, R246, R123, RZ ;  /* 0x0000007bf6767227 */ /* 0x000fe200078e00ff */
[C---:B------:R-:W-:Y:S02]  /*67c0*/  ISETP.GT.U32.AND P2, PT, R0.reuse, R112, PT ;  /* 0x000000700000720c */ /* 0x040fe40003f44070 */
[----:B------:R-:W-:Y:S01]  /*67d0*/  ISETP.GT.U32.AND P5, PT, R0, R114, PT ;  /* 0x000000720000720c */ /* 0x000fe20003fa4070 */
[----:B------:R-:W-:Y:S01]  /*67e0*/  @!P1 IMAD.IADD R115, R115, 0x1, -R0 ;  /* 0x0000000173739824 */ /* 0x000fe200078e0a00 */
[----:B------:R-:W-:Y:S01]  /*67f0*/  ISETP.GE.AND P1, PT, R120, RZ, PT ;  /* 0x000000ff7800720c */ /* 0x000fe20003f26270 */
[----:B------:R-:W-:Y:S01]  /*6800*/  IMAD.MOV R118, RZ, RZ, -R118 ;  /* 0x000000ffff767224 */ /* 0x000fe200078e0a76 */
[----:B------:R-:W-:Y:S01]  /*6810*/  LOP3.LUT R120, R245, 0xf8, RZ, 0xfc, !PT ;  /* 0x000000f8f5787812 */ /* 0x000fe200078efcff */
[----:B------:R-:W-:-:S02]  /*6820*/  IMAD.MOV R111, RZ, RZ, -R117 ;  /* 0x000000ffff6f7224 */ /* 0x000fc400078e0a75 */
[C---:B------:R-:W-:Y:S02]  /*6830*/  IMAD R117, R0.reuse, R116, R119 ;  /* 0x0000007400757224 */ /* 0x040fe400078e0277 */
[----:B------:R-:W-:Y:S01]  /*6840*/  @!P4 IMAD.MOV R110, RZ, RZ, -R110 ;  /* 0x000000ffff6ec224 */ /* 0x000fe200078e0a6e */
[C---:B------:R-:W-:Y:S01]  /*6850*/  ISETP.GT.U32.AND P4, PT, R0.reuse, R115, PT ;  /* 0x000000730000720c */ /* 0x040fe20003f84070 */
[C---:B------:R-:W-:Y:S02]  /*6860*/  IMAD R119, R0.reuse, R118, R123 ;  /* 0x0000007600777224 */ /* 0x040fe400078e027b */
[----:B------:R-:W-:Y:S01]  /*6870*/  IMAD R116, R0, R111, R121 ;  /* 0x0000006f00747224 */ /* 0x000fe200078e0279 */
[----:B------:R-:W-:Y:S01]  /*6880*/  IABS R121, R120 ;  /* 0x0000007800797213 */ /* 0x000fe20000000000 */
[--C-:B------:R-:W-:Y:S01]  /*6890*/  @!P2 IMAD.IADD R112, R112, 0x1, -R0.reuse ;  /* 0x000000017070a824 */ /* 0x100fe200078e0a00 */
[----:B------:R-:W-:Y:S01]  /*68a0*/  ISETP.GT.U32.AND P2, PT, R0, R117, PT ;  /* 0x000000750000720c */ /* 0x000fe20003f44070 */
[----:B------:R-:W-:Y:S01]  /*68b0*/  @!P5 IMAD.IADD R114, R114, 0x1, -R0 ;  /* 0x000000017272d824 */ /* 0x000fe200078e0a00 */
[C---:B------:R-:W-:Y:S01]  /*68c0*/  ISETP.GT.U32.AND P5, PT, R0.reuse, R119, PT ;  /* 0x000000770000720c */ /* 0x040fe20003fa4070 */
[----:B------:R-:W-:Y:S01]  /*68d0*/  @!P6 IMAD.MOV R112, RZ, RZ, -R112 ;  /* 0x000000ffff70e224 */ /* 0x000fe200078e0a70 */
[----:B------:R-:W-:Y:S01]  /*68e0*/  ISETP.GT.U32.AND P6, PT, R0, R116, PT ;  /* 0x000000740000720c */ /* 0x000fe20003fc4070 */
[----:B------:R-:W-:-:S02]  /*68f0*/  IMAD.MOV.U32 R111, RZ, RZ, R113 ;  /* 0x000000ffff6f7224 */ /* 0x000fc400078e0071 */
[----:B------:R-:W-:Y:S01]  /*6900*/  @!P4 IADD3 R115, R115, -R0, RZ ;  /* 0x800000007373c210 */ /* 0x000fe20007ffe0ff */
[----:B------:R-:W-:Y:S01]  /*6910*/  IMAD.HI.U32 R118, R246, R121, RZ ;  /* 0x00000079f6767227 */ /* 0x000fe200078e00ff */
[----:B------:R-:W-:Y:S02]  /*6920*/  ISETP.GE.AND P4, PT, R124, RZ, PT ;  /* 0x000000ff7c00720c */ /* 0x000fe40003f86270 */
[----:B------:R-:W-:Y:S01]  /*6930*/  LOP3.LUT R124, R245, 0xfc, RZ, 0xfc, !PT ;  /* 0x000000fcf57c7812 */ /* 0x000fe200078efcff */
[----:B------:R-:W-:Y:S01]  /*6940*/  @!P0 IMAD.MOV R111, RZ, RZ, -R111 ;  /* 0x000000ffff6f8224 */ /* 0x000fe200078e0a6f */
[----:B------:R-:W-:Y:S01]  /*6950*/  ISETP.GE.AND P0, PT, R122, RZ, PT ;  /* 0x000000ff7a00720c */ /* 0x000fe20003f06270 */
[--C-:B------:R-:W-:Y:S01]  /*6960*/  @!P2 IMAD.IADD R117, R117, 0x1, -R0.reuse ;  /* 0x000000017575a824 */ /* 0x100fe200078e0a00 */
[----:B------:R-:W-:Y:S01]  /*6970*/  LOP3.LUT R122, R245, 0xfa, RZ, 0xfc, !PT ;  /* 0x000000faf57a7812 */ /* 0x000fe200078efcff */
[----:B------:R-:W-:Y:S01]  /*6980*/  IMAD.MOV.U32 R113, RZ, RZ, R115 ;  /* 0x000000ffff717224 */ /* 0x000fe200078e0073 */
[----:B------:R-:W-:Y:S01]  /*6990*/  ISETP.GE.AND P2, PT, R125, RZ, PT ;  /* 0x000000ff7d00720c */ /* 0x000fe20003f46270 */
[--C-:B------:R-:W-:Y:S01]  /*69a0*/  @!P5 IMAD.IADD R119, R119, 0x1, -R0.reuse ;  /* 0x000000017777d824 */ /* 0x100fe200078e0a00 */
[----:B------:R-:W-:Y:S01]  /*69b0*/  IABS R123, R122 ;  /* 0x0000007a007b7213 */ /* 0x000fe20000000000 */
[----:B------:R-:W-:Y:S01]  /*69c0*/  @!P6 IMAD.IADD R116, R116, 0x1, -R0 ;  /* 0x000000017474e824 */ /* 0x000fe200078e0a00 */
[C---:B------:R-:W-:Y:S01]  /*69d0*/  ISETP.GT.U32.AND P6, PT, R0.reuse, R117, PT ;  /* 0x000000750000720c */ /* 0x040fe20003fc4070 */
[----:B------:R-:W-:Y:S01]  /*69e0*/  @!P3 IMAD.MOV R113, RZ, RZ, -R113 ;  /* 0x000000ffff71b224 */ /* 0x000fe200078e0a71 */
[----:B------:R-:W-:Y:S01]  /*69f0*/  ISETP.GT.U32.AND P3, PT, R0, R119, PT ;  /* 0x000000770000720c */ /* 0x000fe20003f64070 */
[----:B------:R-:W-:Y:S01]  /*6a00*/  IMAD.HI.U32 R115, R246, R123, RZ ;  /* 0x0000007bf6737227 */ /* 0x000fe200078e00ff */
[----:B------:R-:W-:-:S02]  /*6a10*/  ISETP.GT.U32.AND P5, PT, R0, R116, PT ;  /* 0x000000740000720c */ /* 0x000fc40003fa4070 */
[----:B------:R-:W-:Y:S01]  /*6a20*/  IABS R125, R124 ;  /* 0x0000007c007d7213 */ /* 0x000fe20000000000 */
[----:B------:R-:W-:Y:S02]  /*6a30*/  IMAD.MOV R118, RZ, RZ, -R118 ;  /* 0x000000ffff767224 */ /* 0x000fe400078e0a76 */
[----:B------:R-:W-:Y:S02]  /*6a40*/  IMAD.MOV R115, RZ, RZ, -R115 ;  /* 0x000000ffff737224 */ /* 0x000fe400078e0a73 */
[C---:B------:R-:W-:Y:S02]  /*6a50*/  IMAD R118, R0.reuse, R118, R121 ;  /* 0x0000007600767224 */ /* 0x040fe400078e0279 */
[C---:B------:R-:W-:Y:S02]  /*6a60*/  IMAD R121, R0.reuse, R115, R123 ;  /* 0x0000007300797224 */ /* 0x040fe400078e027b */
[--C-:B------:R-:W-:Y:S01]  /*6a70*/  @!P6 IMAD.IADD R117, R117, 0x1, -R0.reuse ;  /* 0x000000017575e824 */ /* 0x100fe200078e0a00 */
[C---:B------:R-:W-:Y:S01]  /*6a80*/  ISETP.GT.U32.AND P6, PT, R0.reuse, R118, PT ;  /* 0x000000760000720c */ /* 0x040fe20003fc4070 */
[--C-:B------:R-:W-:Y:S01]  /*6a90*/  @!P3 IMAD.IADD R119, R119, 0x1, -R0.reuse ;  /* 0x000000017777b824 */ /* 0x100fe200078e0a00 */
[----:B------:R-:W-:Y:S01]  /*6aa0*/  ISETP.GT.U32.AND P3, PT, R0, R121, PT ;  /* 0x000000790000720c */ /* 0x000fe20003f64070 */
[----:B------:R-:W-:Y:S01]  /*6ab0*/  @!P5 IMAD.IADD R116, R116, 0x1, -R0 ;  /* 0x000000017474d824 */ /* 0x000fe200078e0a00 */
[----:B------:R-:W-:Y:S01]  /*6ac0*/  ISETP.GE.AND P5, PT, R120, RZ, PT ;  /* 0x000000ff7800720c */ /* 0x000fe20003fa6270 */
[----:B------:R-:W-:-:S04]  /*6ad0*/  IMAD.HI.U32 R115, R246, R125, RZ ;  /* 0x0000007df6737227 */ /* 0x000fc800078e00ff */
[----:B------:R-:W-:-:S04]  /*6ae0*/  IMAD.HI.U32 R120, R246, R127, RZ ;  /* 0x0000007ff6787227 */ /* 0x000fc800078e00ff */
[----:B------:R-:W-:Y:S02]  /*6af0*/  IMAD.MOV R115, RZ, RZ, -R115 ;  /* 0x000000ffff737224 */ /* 0x000fe400078e0a73 */
[----:B------:R-:W-:Y:S01]  /*6b00*/  @!P6 IMAD.IADD R118, R118, 0x1, -R0 ;  /* 0x000000017676e824 */ /* 0x000fe200078e0a00 */
[----:B------:R-:W-:Y:S01]  /*6b10*/  @!P3 IADD3 R121, R121, -R0, RZ ;  /* 0x800000007979b210 */ /* 0x000fe20007ffe0ff */
[----:B------:R-:W-:Y:S01]  /*6b20*/  IMAD.MOV R123, RZ, RZ, -R120 ;  /* 0x000000ffff7b7224 */ /* 0x000fe200078e0a78 */
[----:B------:R-:W-:Y:S01]  /*6b30*/  ISETP.GE.AND P6, PT, R122, RZ, PT ;  /* 0x000000ff7a00720c */ /* 0x000fe20003fc6270 */
[C---:B------:R-:W-:Y:S01]  /*6b40*/  IMAD R120, R0.reuse, R115, R125 ;  /* 0x0000007300787224 */ /* 0x040fe200078e027d */
[C---:B------:R-:W-:Y:S01]  /*6b50*/  ISETP.GT.U32.AND P3, PT, R0.reuse, R121, PT ;  /* 0x000000790000720c */ /* 0x040fe20003f64070 */
[----:B------:R-:W-:Y:S01]  /*6b60*/  @!P1 IMAD.MOV R114, RZ, RZ, -R114 ;  /* 0x000000ffff729224 */ /* 0x000fe200078e0a72 */
[----:B------:R-:W-:Y:S01]  /*6b70*/  IABS R125, R128 ;  /* 0x00000080007d7213 */ /* 0x000fe20000000000 */
[C---:B------:R-:W-:Y:S01]  /*6b80*/  IMAD R123, R0.reuse, R123, R127 ;  /* 0x0000007b007b7224 */ /* 0x040fe200078e027f */
[----:B------:R-:W-:Y:S01]  /*6b90*/  ISETP.GT.U32.AND P1, PT, R0, R118, PT ;  /* 0x000000760000720c */ /* 0x000fe20003f24070 */
[----:B------:R-:W-:Y:S01]  /*6ba0*/  IMAD.MOV.U32 R115, RZ, RZ, R117 ;  /* 0x000000ffff737224 */ /* 0x000fe200078e0075 */
[----:B------:R-:W-:Y:S01]  /*6bb0*/  IABS R127, R130 ;  /* 0x00000082007f7213 */ /* 0x000fe20000000000 */
[----:B------:R-:W-:-:S04]  /*6bc0*/  IMAD.HI.U32 R122, R246, R125, RZ ;  /* 0x0000007df67a7227 */ /* 0x000fc800078e00ff */
[----:B------:R-:W-:Y:S02]  /*6bd0*/  IMAD.MOV.U32 R117, RZ, RZ, R119 ;  /* 0x000000ffff757224 */ /* 0x000fe400078e0077 */
[----:B------:R-:W-:Y:S01]  /*6be0*/  @!P4 IMAD.MOV R116, RZ, RZ, -R116 ;  /* 0x000000ffff74c224 */ /* 0x000fe200078e0a74 */
[----:B------:R-:W-:Y:S01]  /*6bf0*/  ISETP.GT.U32.AND P4, PT, R0, R123, PT ;  /* 0x0000007b0000720c */ /* 0x000fe20003f84070 */
[----:B------:R-:W-:-:S04]  /*6c00*/  IMAD.HI.U32 R119, R246, R127, RZ ;  /* 0x0000007ff6777227 */ /* 0x000fc800078e00ff */
[----:B------:R-:W-:Y:S02]  /*6c10*/  IMAD.MOV R122, RZ, RZ, -R122 ;  /* 0x000000ffff7a7224 */ /* 0x000fe400078e0a7a */
[----:B------:R-:W-:Y:S02]  /*6c20*/  IMAD.MOV R119, RZ, RZ, -R119 ;  /* 0x000000ffff777224 */ /* 0x000fe400078e0a77 */
[--C-:B------:R-:W-:Y:S01]  /*6c30*/  @!P3 IMAD.IADD R121, R121, 0x1, -R0.reuse ;  /* 0x000000017979b824 */ /* 0x100fe200078e0a00 */
[----:B------:R-:W-:Y:S01]  /*6c40*/  ISETP.GE.AND P3, PT, R128, RZ, PT ;  /* 0x000000ff8000720c */ /* 0x000fe20003f66270 */
[----:B------:R-:W-:Y:S01]  /*6c50*/  @!P1 IMAD.IADD R118, R118, 0x1, -R0 ;  /* 0x0000000176769824 */ /* 0x000fe200078e0a00 */
[----:B------:R-:W-:Y:S01]  /*6c60*/  LOP3.LUT R128, R245, 0x106, RZ, 0xfc, !PT ;  /* 0x00000106f5807812 */ /* 0x000fe200078efcff */
[----:B------:R-:W-:Y:S01]  /*6c70*/  IMAD R122, R0, R122, R125 ;  /* 0x0000007a007a7224 */ /* 0x000fe200078e027d */
[----:B------:R-:W-:Y:S01]  /*6c80*/  ISETP.GE.AND P1, PT, R126, RZ, PT ;  /* 0x000000ff7e00720c */ /* 0x000fe20003f26270 */
[----:B------:R-:W-:Y:S01]  /*6c90*/  IMAD R125, R0, R119, R127 ;  /* 0x00000077007d7224 */ /* 0x000fe200078e027f */
[----:B------:R-:W-:Y:S01]  /*6ca0*/  IABS R129, R128 ;  /* 0x0000008000817213 */ /* 0x000fe20000000000 */
[----:B------:R-:W-:-:S02]  /*6cb0*/  IMAD.MOV.U32 R119, RZ, RZ, R121 ;  /* 0x000000ffff777224 */ /* 0x000fc400078e0079 */
[----:B------:R-:W-:Y:S01]  /*6cc0*/  @!P5 IMAD.MOV R118, RZ, RZ, -R118 ;  /* 0x000000ffff76d224 */ /* 0x000fe200078e0a76 */
[C---:B------:R-:W-:Y:S01]  /*6cd0*/  ISETP.GT.U32.AND P5, PT, R0.reuse, R122, PT ;  /* 0x0000007a0000720c */ /* 0x040fe20003fa4070 */
[----:B------:R-:W-:Y:S01]  /*6ce0*/  @!P4 IMAD.IADD R123, R123, 0x1, -R0 ;  /* 0x000000017b7bc824 */ /* 0x000fe200078e0a00 */
[----:B------:R-:W-:Y:S01]  /*6cf0*/  @!P6 IADD3 R119, -R119, RZ, RZ ;  /* 0x000000ff7777e210 */ /* 0x000fe20007ffe1ff */
[----:B------:R-:W-:Y:S01]  /*6d00*/  @!P0 IMAD.MOV R115, RZ, RZ, -R115 ;  /* 0x000000ffff738224 */ /* 0x000fe200078e0a73 */
[C---:B------:R-:W-:Y:S01]  /*6d10*/  ISETP.GT.U32.AND P6, PT, R0.reuse, R125, PT ;  /* 0x0000007d0000720c */ /* 0x040fe20003fc4070 */
[----:B------:R-:W-:Y:S01]  /*6d20*/  @!P2 IMAD.MOV R117, RZ, RZ, -R117 ;  /* 0x000000ffff75a224 */ /* 0x000fe200078e0a75 */
[C---:B------:R-:W-:Y:S02]  /*6d30*/  ISETP.GT.U32.AND P0, PT, R0.reuse, R120, PT ;  /* 0x000000780000720c */ /* 0x040fe40003f04070 */
[----:B------:R-:W-:Y:S02]  /*6d40*/  ISETP.GT.U32.AND P4, PT, R0, R123, PT ;  /* 0x0000007b0000720c */ /* 0x000fe40003f84070 */
[----:B------:R-:W-:-:S02]  /*6d50*/  ISETP.GE.AND P2, PT, R124, RZ, PT ;  /* 0x000000ff7c00720c */ /* 0x000fc40003f46270 */
[----:B------:R-:W-:Y:S01]  /*6d60*/  LOP3.LUT R124, R245, 0x104, RZ, 0xfc, !PT ;  /* 0x00000104f57c7812 */ /* 0x000fe200078efcff */
[----:B------:R-:W-:-:S03]  /*6d70*/  @!P5 IMAD.IADD R122, R122, 0x1, -R0 ;  /* 0x000000017a7ad824 */ /* 0x000fc600078e0a00 */
[----:B------:R-:W-:Y:S01]  /*6d80*/  IABS R127, R124 ;  /* 0x0000007c007f7213 */ /* 0x000fe20000000000 */
[--C-:B------:R-:W-:Y:S01]  /*6d90*/  @!P6 IMAD.IADD R125, R125, 0x1, -R0.reuse ;  /* 0x000000017d7de824 */ /* 0x100fe200078e0a00 */
[----:B------:R-:W-:Y:S01]  /*6da0*/  ISETP.GT.U32.AND P5, PT, R0, R122, PT ;  /* 0x0000007a0000720c */ /* 0x000fe20003fa4070 */
[--C-:B------:R-:W-:Y:S02]  /*6db0*/  @!P0 IMAD.IADD R120, R120, 0x1, -R0.reuse ;  /* 0x0000000178788824 */ /* 0x100fe400078e0a00 */
[----:B------:R-:W-:Y:S01]  /*6dc0*/  IMAD.HI.U32 R121, R246, R127, RZ ;  /* 0x0000007ff6797227 */ /* 0x000fe200078e00ff */
[C---:B------:R-:W-:Y:S02]  /*6dd0*/  ISETP.GT.U32.AND P6, PT, R0.reuse, R125, PT ;  /* 0x0000007d0000720c */ /* 0x040fe40003fc4070 */
[----:B------:R-:W-:Y:S01]  /*6de0*/  ISETP.GT.U32.AND P0, PT, R0, R120, PT ;  /* 0x000000780000720c */ /* 0x000fe20003f04070 */
[----:B------:R-:W-:Y:S01]  /*6df0*/  @!P4 IMAD.IADD R123, R123, 0x1, -R0 ;  /* 0x000000017b7bc824 */ /* 0x000fe200078e0a00 */
[----:B------:R-:W-:Y:S01]  /*6e00*/  ISETP.GE.AND P4, PT, R124, RZ, PT ;  /* 0x000000ff7c00720c */ /* 0x000fe20003f86270 */
[----:B------:R-:W-:-:S04]  /*6e10*/  IMAD.HI.U32 R124, R246, R129, RZ ;  /* 0x00000081f67c7227 */ /* 0x000fc800078e00ff */
[----:B------:R-:W-:Y:S02]  /*6e20*/  IMAD.MOV R121, RZ, RZ, -R121 ;  /* 0x000000ffff797224 */ /* 0x000fe400078e0a79 */
[----:B------:R-:W-:Y:S02]  /*6e30*/  IMAD.MOV R126, RZ, RZ, -R124 ;  /* 0x000000ffff7e7224 */ /* 0x000fe400078e0a7c */
[C---:B------:R-:W-:Y:S02]  /*6e40*/  IMAD R124, R0.reuse, R121, R127 ;  /* 0x00000079007c7224 */ /* 0x040fe400078e027f */
[----:B------:R-:W-:Y:S02]  /*6e50*/  IMAD R127, R0, R126, R129 ;  /* 0x0000007e007f7224 */ /* 0x000fe400078e0281 */
[--C-:B------:R-:W-:Y:S01]  /*6e60*/  @!P5 IMAD.IADD R122, R122, 0x1, -R0.reuse ;  /* 0x000000017a7ad824 */ /* 0x100fe200078e0a00 */
[C---:B------:R-:W-:Y:S01]  /*6e70*/  ISETP.GT.U32.AND P5, PT, R0.reuse, R124, PT ;  /* 0x0000007c0000720c */ /* 0x040fe20003fa4070 */
[--C-:B------:R-:W-:Y:S01]  /*6e80*/  @!P6 IMAD.IADD R125, R125, 0x1, -R0.reuse ;  /* 0x000000017d7de824 */ /* 0x100fe200078e0a00 */
[----:B------:R-:W-:Y:S01]  /*6e90*/  ISETP.GT.U32.AND P6, PT, R0, R127, PT ;  /* 0x0000007f0000720c */ /* 0x000fe20003fc4070 */
[----:B------:R-:W-:Y:S01]  /*6ea0*/  @!P0 IMAD.IADD R120, R120, 0x1, -R0 ;  /* 0x0000000178788824 */ /* 0x000fe200078e0a00 */
[----:B------:R-:W-:Y:S01]  /*6eb0*/  ISETP.GE.AND P0, PT, R130, RZ, PT ;  /* 0x000000ff8200720c */ /* 0x000fe20003f06270 */
[----:B------:R-:W-:Y:S01]  /*6ec0*/  IMAD.HI.U32 R129, R246, R135, RZ ;  /* 0x00000087f6817227 */ /* 0x000fe200078e00ff */
[----:B------:R-:W-:-:S03]  /*6ed0*/  LOP3.LUT R130, R245, 0x108, RZ, 0xfc, !PT ;  /* 0x00000108f5827812 */ /* 0x000fc600078efcff */
[----:B------:R-:W-:Y:S01]  /*6ee0*/  @!P2 IMAD.MOV R120, RZ, RZ, -R120 ;  /* 0x000000ffff78a224 */ /* 0x000fe200078e0a78 */
[----:B------:R-:W-:Y:S01]  /*6ef0*/  IABS R131, R130 ;  /* 0x0000008200837213 */ /* 0x000fe20000000000 */
[----:B------:R-:W-:Y:S01]  /*6f00*/  @!P3 IMAD.MOV R122, RZ, RZ, -R122 ;  /* 0x000000ffff7ab224 */ /* 0x000fe200078e0a7a */
[----:B------:R-:W-:Y:S01]  /*6f10*/  ISETP.GE.AND P2, PT, R128, RZ, PT ;  /* 0x000000ff8000720c */ /* 0x000fe20003f46270 */
[----:B------:R-:W-:Y:S02]  /*6f20*/  @!P5 IMAD.IADD R124, R124, 0x1, -R0 ;  /* 0x000000017c7cd824 */ /* 0x000fe400078e0a00 */
[----:B------:R-:W-:Y:S01]  /*6f30*/  IMAD.HI.U32 R121, R246, R131, RZ ;  /* 0x00000083f6797227 */ /* 0x000fe200078e00ff */
[----:B------:R-:W-:Y:S02]  /*6f40*/  @!P6 IADD3 R127, R127, -R0, RZ ;  /* 0x800000007f7fe210 */ /* 0x000fe40007ffe0ff */
[----:B------:R-:W-:Y:S01]  /*6f50*/  ISETP.GT.U32.AND P6, PT, R0, R124, PT ;  /* 0x0000007c0000720c */ /* 0x000fe20003fc4070 */
[----:B------:R-:W-:Y:S01]  /*6f60*/  IMAD.HI.U32 R128, R246, R133, RZ ;  /* 0x00000085f6807227 */ /* 0x000fe200078e00ff */
[----:B------:R-:W-:-:S03]  /*6f70*/  ISETP.GT.U32.AND P3, PT, R0, R127, PT ;  /* 0x0000007f0000720c */ /* 0x000fc60003f64070 */
[----:B------:R-:W-:Y:S02]  /*6f80*/  IMAD.MOV R121, RZ, RZ, -R121 ;  /* 0x000000ffff797224 */ /* 0x000fe400078e0a79 */
[----:B------:R-:W-:Y:S02]  /*6f90*/  IMAD.MOV R128, RZ, RZ, -R128 ;  /* 0x000000ffff807224 */ /* 0x000fe400078e0a80 */
[C---:B------:R-:W-:Y:S01]  /*6fa0*/  IMAD R126, R0.reuse, R121, R131 ;  /* 0x00000079007e7224 */ /* 0x040fe200078e0283 */
[----:B------:R-:W-:Y:S01]  /*6fb0*/  IABS R131, R136 ;  /* 0x0000008800837213 */ /* 0x000fe20000000000 */
[----:B------:R-:W-:Y:S02]  /*6fc0*/  IMAD.MOV.U32 R121, RZ, RZ, R123 ;  /* 0x000000ffff797224 */ /* 0x000fe400078e007b */
[----:B------:R-:W-:Y:S01]  /*6fd0*/  IMAD.MOV R123, RZ, RZ, -R129 ;  /* 0x000000ffff7b7224 */ /* 0x000fe200078e0a81 */
[C---:B------:R-:W-:Y:S01]  /*6fe0*/  ISETP.GT.U32.AND P5, PT, R0.reuse, R126, PT ;  /* 0x0000007e0000720c */ /* 0x040fe20003fa4070 */
[----:B------:R-:W-:Y:S01]  /*6ff0*/  IMAD R129, R0, R128, R133 ;  /* 0x0000008000817224 */ /* 0x000fe200078e0285 */
[----:B------:R-:W-:Y:S01]  /*7000*/  IABS R133, R138 ;  /* 0x0000008a00857213 */ /* 0x000fe20000000000 */
[----:B------:R-:W-:Y:S01]  /*7010*/  @!P1 IMAD.MOV R121, RZ, RZ, -R121 ;  /* 0x000000ffff799224 */ /* 0x000fe200078e0a79 */
[----:B------:R-:W-:Y:S01]  /*7020*/  ISETP.GE.AND P1, PT, R130, RZ, PT ;  /* 0x000000ff8200720c */ /* 0x000fe20003f26270 */
[----:B------:R-:W-:Y:S01]  /*7030*/  @!P6 IMAD.IADD R124, R124, 0x1, -R0 ;  /* 0x000000017c7ce824 */ /* 0x000fe200078e0a00 */
[----:B------:R-:W-:Y:S01]  /*7040*/  ISETP.GT.U32.AND P6, PT, R0, R129, PT ;  /* 0x000000810000720c */ /* 0x000fe20003fc4070 */
[----:B------:R-:W-:-:S04]  /*7050*/  IMAD.HI.U32 R130, R246, R131, RZ ;  /* 0x00000083f6827227 */ /* 0x000fc800078e00ff */
[----:B------:R-:W-:Y:S02]  /*7060*/  IMAD.MOV R130, RZ, RZ, -R130 ;  /* 0x000000ffff827224 */ /* 0x000fe400078e0a82 */
[C---:B------:R-:W-:Y:S01]  /*7070*/  IMAD R128, R0.reuse, R123, R135 ;  /* 0x0000007b00807224 */ /* 0x040fe200078e0287 */
[----:B------:R-:W-:Y:S01]  /*7080*/  IABS R135, R141 ;  /* 0x0000008d00877213 */ /* 0x000fe20000000000 */
[----:B------:R-:W-:Y:S02]  /*7090*/  IMAD R131, R0, R130, R131 ;  /* 0x0000008200837224 */ /* 0x000fe400078e0283 */
[----:B------:R-:W-:Y:S02]  /*70a0*/  IMAD.MOV.U32 R123, RZ, RZ, R125 ;  /* 0x000000ffff7b7224 */ /* 0x000fe400078e007d */
[----:B------:R-:W-:-:S04]  /*70b0*/  IMAD.HI.U32 R125, R246, R133, RZ ;  /* 0x00000085f67d7227 */ /* 0x000fc800078e00ff */
[--C-:B------:R-:W-:Y:S01]  /*70c0*/  @!P6 IMAD.IADD R129, R129, 0x1, -R0.reuse ;  /* 0x000000018181e824 */ /* 0x100fe200078e0a00 */
[----:B------:R-:W-:Y:S01]  /*70d0*/  ISETP.GT.U32.AND P6, PT, R0, R131, PT ;  /* 0x000000830000720c */ /* 0x000fe20003fc4070 */
[----:B------:R-:W-:Y:S02]  /*70e0*/  IMAD.MOV R125, RZ, RZ, -R125 ;  /* 0x000000ffff7d7224 */ /* 0x000fe400078e0a7d */
[----:B------:R-:W-:Y:S01]  /*70f0*/  @!P3 IMAD.IADD R127, R127, 0x1, -R0 ;  /* 0x000000017f7fb824 */ /* 0x000fe200078e0a00 */
[----:B------:R-:W-:Y:S01]  /*7100*/  ISETP.GE.AND P3, PT, R134, RZ, PT ;  /* 0x000000ff8600720c */ /* 0x000fe20003f66270 */
[C---:B------:R-:W-:Y:S01]  /*7110*/  IMAD R130, R0.reuse, R125, R133 ;  /* 0x0000007d00827224 */ /* 0x040fe200078e0285 */
[----:B------:R-:W-:Y:S01]  /*7120*/  IABS R133, R140 ;  /* 0x0000008c00857213 */ /* 0x000fe20000000000 */
[----:B------:R-:W-:Y:S02]  /*7130*/  IMAD.MOV.U32 R125, RZ, RZ, R127 ;  /* 0x000000ffff7d7224 */ /* 0x000fe400078e007f */
[----:B------:R-:W-:Y:S01]  /*7140*/  @!P4 IMAD.MOV R124, RZ, RZ, -R124 ;  /* 0x000000ffff7cc224 */ /* 0x000fe200078e0a7c */
[----:B------:R-:W-:Y:S01]  /*7150*/  ISETP.GT.U32.AND P4, PT, R0, R128, PT ;  /* 0x000000800000720c */ /* 0x000fe20003f84070 */
[----:B------:R-:W-:Y:S01]  /*7160*/  IMAD.HI.U32 R127, R246, R133, RZ ;  /* 0x00000085f67f7227 */ /* 0x000fe200078e00ff */
[----:B------:R-:W-:-:S02]  /*7170*/  @!P2 IADD3 R125, -R125, RZ, RZ ;  /* 0x000000ff7d7da210 */ /* 0x000fc40007ffe1ff */
[----:B------:R-:W-:Y:S01]  /*7180*/  ISETP.GT.U32.AND P2, PT, R0, R129, PT ;  /* 0x000000810000720c */ /* 0x000fe20003f44070 */
[--C-:B------:R-:W-:Y:S02]  /*7190*/  @!P6 IMAD.IADD R131, R131, 0x1, -R0.reuse ;  /* 0x000000018383e824 */ /* 0x100fe400078e0a00 */
[----:B------:R-:W-:Y:S02]  /*71a0*/  IMAD.MOV R127, RZ, RZ, -R127 ;  /* 0x000000ffff7f7224 */ /* 0x000fe400078e0a7f */
[--C-:B------:R-:W-:Y:S01]  /*71b0*/  @!P5 IMAD.IADD R126, R126, 0x1, -R0.reuse ;  /* 0x000000017e7ed824 */ /* 0x100fe200078e0a00 */
[C---:B------:R-:W-:Y:S01]  /*71c0*/  ISETP.GT.U32.AND P6, PT, R0.reuse, R131, PT ;  /* 0x000000830000720c */ /* 0x040fe20003fc4070 */
[----:B------:R-:W-:Y:S02]  /*71d0*/  IMAD R133, R0, R127, R133 ;  /* 0x0000007f00857224 */ /* 0x000fe400078e0285 */
[--C-:B------:R-:W-:Y:S01]  /*71e0*/  @!P4 IMAD.IADD R128, R128, 0x1, -R0.reuse ;  /* 0x000000018080c824 */ /* 0x100fe200078e0a00 */
[----:B------:R-:W-:Y:S01]  /*71f0*/  ISETP.GT.U32.AND P5, PT, R0, R126, PT ;  /* 0x0000007e0000720c */ /* 0x000fe20003fa4070 */
[----:B------:R-:W-:Y:S01]  /*7200*/  @!P0 IMAD.MOV R123, RZ, RZ, -R123 ;  /* 0x000000ffff7b8224 */ /* 0x000fe200078e0a7b */
[----:B------:R-:W-:Y:S01]  /*7210*/  ISETP.GE.AND P0, PT, R132, RZ, PT ;  /* 0x000000ff8400720c */ /* 0x000fe20003f06270 */
[----:B------:R-:W-:Y:S01]  /*7220*/  @!P2 IMAD.IADD R129, R129, 0x1, -R0 ;  /* 0x000000018181a824 */ /* 0x000fe200078e0a00 */
[----:B------:R-:W-:Y:S01]  /*7230*/  ISETP.GT.U32.AND P2, PT, R0, R130, PT ;  /* 0x000000820000720c */ /* 0x000fe20003f44070 */
[----:B------:R-:W-:Y:S01]  /*7240*/  IMAD.HI.U32 R127, R246, R135, RZ ;  /* 0x00000087f67f7227 */ /* 0x000fe200078e00ff */
[----:B------:R-:W-:-:S03]  /*7250*/  ISETP.GT.U32.AND P4, PT, R0, R128, PT ;  /* 0x000000800000720c */ /* 0x000fc60003f84070 */
[----:B------:R-:W-:Y:S01]  /*7260*/  @!P6 IMAD.IADD R131, R131, 0x1, -R0 ;  /* 0x000000018383e824 */ /* 0x000fe200078e0a00 */
[----:B------:R-:W-:Y:S01]  /*7270*/  ISETP.GT.U32.AND P6, PT, R0, R133, PT ;  /* 0x000000850000720c */ /* 0x000fe20003fc4070 */
[----:B------:R-:W-:-:S04]  /*7280*/  IMAD.HI.U32 R132, R246, R137, RZ ;  /* 0x00000089f6847227 */ /* 0x000fc800078e00ff */
[----:B------:R-:W-:Y:S02]  /*7290*/  IMAD.MOV R127, RZ, RZ, -R127 ;  /* 0x000000ffff7f7224 */ /* 0x000fe400078e0a7f */
[--C-:B------:R-:W-:Y:S01]  /*72a0*/  @!P2 IMAD.IADD R130, R130, 0x1, -R0.reuse ;  /* 0x000000018282a824 */ /* 0x100fe200078e0a00 */
[----:B------:R-:W-:Y:S01]  /*72b0*/  ISETP.GE.AND P2, PT, R140, RZ, PT ;  /* 0x000000ff8c00720c */ /* 0x000fe20003f46270 */
[----:B------:R-:W-:Y:S01]  /*72c0*/  @!P5 IMAD.IADD R126, R126, 0x1, -R0 ;  /* 0x000000017e7ed824 */ /* 0x000fe200078e0a00 */
[----:B------:R-:W-:Y:S01]  /*72d0*/  ISETP.GE.AND P5, PT, R136, RZ, PT ;  /* 0x000000ff8800720c */ /* 0x000fe20003fa6270 */
[----:B------:R-:W-:Y:S01]  /*72e0*/  IMAD.HI.U32 R134, R246, R139, RZ ;  /* 0x0000008bf6867227 */ /* 0x000fe200078e00ff */
[----:B------:R-:W-:-:S03]  /*72f0*/  LOP3.LUT R140, R245, 0x11c, RZ, 0xfc, !PT ;  /* 0x0000011cf58c7812 */ /* 0x000fc600078efcff */
[----:B------:R-:W-:Y:S01]  /*7300*/  @!P6 IMAD.IADD R133, R133, 0x1, -R0 ;  /* 0x000000018585e824 */ /* 0x000fe200078e0a00 */
[C---:B------:R-:W-:Y:S01]  /*7310*/  ISETP.GT.U32.AND P6, PT, R0.reuse, R130, PT ;  /* 0x000000820000720c */ /* 0x040fe20003fc4070 */
[----:B------:R-:W-:Y:S02]  /*7320*/  IMAD.MOV R136, RZ, RZ, -R132 ;  /* 0x000000ffff887224 */ /* 0x000fe400078e0a84 */
[----:B------:R-:W-:Y:S02]  /*7330*/  IMAD R132, R0, R127, R135 ;  /* 0x0000007f00847224 */ /* 0x000fe400078e0287 */
[----:B------:R-:W-:Y:S02]  /*7340*/  IMAD.MOV.U32 R127, RZ, RZ, R129 ;  /* 0x000000ffff7f7224 */ /* 0x000fe400078e0081 */
[----:B------:R-:W-:Y:S01]  /*7350*/  @!P4 IMAD.IADD R128, R128, 0x1, -R0 ;  /* 0x000000018080c824 */ /* 0x000fe200078e0a00 */
[----:B------:R-:W-:Y:S01]  /*7360*/  ISETP.GE.AND P4, PT, R138, RZ, PT ;  /* 0x000000ff8a00720c */ /* 0x000fe20003f86270 */
[----:B------:R-:W-:Y:S01]  /*7370*/  IMAD.MOV R134, RZ, RZ, -R134 ;  /* 0x000000ffff867224 */ /* 0x000fe200078e0a86 */
[----:B------:R-:W-:Y:S01]  /*7380*/  LOP3.LUT R138, R245, 0x11a, RZ, 0xfc, !PT ;  /* 0x0000011af58a7812 */ /* 0x000fe200078efcff */
[----:B------:R-:W-:Y:S01]  /*7390*/  @!P0 IMAD.MOV R127, RZ, RZ, -R127 ;  /* 0x000000ffff7f8224 */ /* 0x000fe200078e0a7f */
[C---:B------:R-:W-:Y:S01]  /*73a0*/  ISETP.GT.U32.AND P0, PT, R0.reuse, R133, PT ;  /* 0x000000850000720c */ /* 0x040fe20003f04070 */
[C---:B------:R-:W-:Y:S01]  /*73b0*/  IMAD R135, R0.reuse, R136, R137 ;  /* 0x0000008800877224 */ /* 0x040fe200078e0289 */
[----:B------:R-:W-:Y:S01]  /*73c0*/  IABS R137, R138 ;  /* 0x0000008a00897213 */ /* 0x000fe20000000000 */
[----:B------:R-:W-:Y:S01]  /*73d0*/  IMAD R134, R0, R134, R139 ;  /* 0x0000008600867224 */ /* 0x000fe200078e028b */
[----:B------:R-:W-:Y:S01]  /*73e0*/  @!P3 IADD3 R128, -R128, RZ, RZ ;  /* 0x000000ff8080b210 */ /* 0x000fe20007ffe1ff */
[----:B------:R-:W-:Y:S01]  /*73f0*/  @!P1 IMAD.MOV R126, RZ, RZ, -R126 ;  /* 0x000000ffff7e9224 */ /* 0x000fe200078e0a7e */
[----:B------:R-:W-:Y:S01]  /*7400*/  ISETP.GT.U32.AND P1, PT, R0, R132, PT ;  /* 0x000000840000720c */ /* 0x000fe20003f24070 */
[----:B------:R-:W-:Y:S01]  /*7410*/  @!P6 IMAD.IADD R130, R130, 0x1, -R0 ;  /* 0x000000018282e824 */ /* 0x000fe200078e0a00 */
[C---:B------:R-:W-:Y:S01]  /*7420*/  ISETP.GT.U32.AND P3, PT, R0.reuse, R135, PT ;  /* 0x000000870000720c */ /* 0x040fe20003f64070 */
[----:B------:R-:W-:Y:S01]  /*7430*/  IMAD.MOV.U32 R129, RZ, RZ, R131 ;  /* 0x000000ffff817224 */ /* 0x000fe200078e0083 */
[----:B------:R-:W-:Y:S01]  /*7440*/  ISETP.GT.U32.AND P6, PT, R0, R134, PT ;  /* 0x000000860000720c */ /* 0x000fe20003fc4070 */
[----:B------:R-:W-:Y:S01]  /*7450*/  IMAD.HI.U32 R131, R246, R137, RZ ;  /* 0x00000089f6837227 */ /* 0x000fe200078e00ff */
[----:B------:R-:W-:-:S03]  /*7460*/  IABS R139, R140 ;  /* 0x0000008c008b7213 */ /* 0x000fc60000000000 */
[----:B------:R-:W-:Y:S02]  /*7470*/  IMAD.MOV R136, RZ, RZ, -R131 ;  /* 0x000000ffff887224 */ /* 0x000fe400078e0a83 */
[----:B------:R-:W-:-:S04]  /*7480*/  IMAD.HI.U32 R131, R246, R139, RZ ;  /* 0x0000008bf6837227 */ /* 0x000fc800078e00ff */
[--C-:B------:R-:W-:Y:S01]  /*7490*/  @!P0 IMAD.IADD R133, R133, 0x1, -R0.reuse ;  /* 0x0000000185858824 */ /* 0x100fe200078e0a00 */
[----:B------:R-:W-:Y:S01]  /*74a0*/  ISETP.GE.AND P0, PT, R142, RZ, PT ;  /* 0x000000ff8e00720c */ /* 0x000fe20003f06270 */
[----:B------:R-:W-:Y:S01]  /*74b0*/  IMAD R137, R0, R136, R137 ;  /* 0x0000008800897224 */ /* 0x000fe200078e0289 */
[----:B------:R-:W-:Y:S01]  /*74c0*/  LOP3.LUT R142, R245, 0x11e, RZ, 0xfc, !PT ;  /* 0x0000011ef58e7812 */ /* 0x000fe200078efcff */
[--C-:B------:R-:W-:Y:S01]  /*74d0*/  @!P1 IMAD.IADD R132, R132, 0x1, -R0.reuse ;  /* 0x0000000184849824 */ /* 0x100fe200078e0a00 */
[----:B------:R-:W-:Y:S01]  /*74e0*/  ISETP.GE.AND P1, PT, R143, RZ, PT ;  /* 0x000000ff8f00720c */ /* 0x000fe20003f26270 */
[----:B------:R-:W-:Y:S02]  /*74f0*/  IMAD.MOV R136, RZ, RZ, -R131 ;  /* 0x000000ffff887224 */ /* 0x000fe400078e0a83 */
[----:B------:R-:W-:Y:S02]  /*7500*/  IMAD.MOV.U32 R131, RZ, RZ, R133 ;  /* 0x000000ffff837224 */ /* 0x000fe400078e0085 */
[--C-:B------:R-:W-:Y:S01]  /*7510*/  @!P3 IMAD.IADD R135, R135, 0x1, -R0.reuse ;  /* 0x000000018787b824 */ /* 0x100fe200078e0a00 */
[----:B------:R-:W-:Y:S01]  /*7520*/  ISETP.GT.U32.AND P3, PT, R0, R132, PT ;  /* 0x000000840000720c */ /* 0x000fe20003f64070 */
[----:B------:R-:W-:-:S02]  /*7530*/  @!P6 IMAD.IADD R134, R134, 0x1, -R0 ;  /* 0x000000018686e824 */ /* 0x000fc400078e0a00 */
[----:B------:R-:W-:Y:S01]  /*7540*/  @!P2 IMAD.MOV R131, RZ, RZ, -R131 ;  /* 0x000000ffff83a224 */ /* 0x000fe200078e0a83 */
[C---:B------:R-:W-:Y:S01]  /*7550*/  ISETP.GT.U32.AND P2, PT, R0.reuse, R137, PT ;  /* 0x000000890000720c */ /* 0x040fe20003f44070 */
[----:B------:R-:W-:Y:S01]  /*7560*/  @!P4 IMAD.MOV R130, RZ, RZ, -R130 ;  /* 0x000000ffff82c224 */ /* 0x000fe200078e0a82 */
[C---:B------:R-:W-:Y:S01]  /*7570*/  ISETP.GT.U32.AND P6, PT, R0.reuse, R135, PT ;  /* 0x000000870000720c */ /* 0x040fe20003fc4070 */
[----:B------:R-:W-:Y:S01]  /*7580*/  @!P5 IMAD.MOV R129, RZ, RZ, -R129 ;  /* 0x000000ffff81d224 */ /* 0x000fe200078e0a81 */
[C---:B------:R-:W-:Y:S01]  /*7590*/  ISETP.GT.U32.AND P4, PT, R0.reuse, R134, PT ;  /* 0x000000860000720c */ /* 0x040fe20003f84070 */
[----:B------:R-:W-:Y:S01]  /*75a0*/  IMAD R136, R0, R136, R139 ;  /* 0x0000008800887224 */ /* 0x000fe200078e028b */
[----:B------:R-:W-:Y:S02]  /*75b0*/  ISETP.GE.AND P5, PT, R141, RZ, PT ;  /* 0x000000ff8d00720c */ /* 0x000fe40003fa6270 */
[----:B------:R-:W-:Y:S01]  /*75c0*/  IABS R139, R142 ;  /* 0x0000008e008b7213 */ /* 0x000fe20000000000 */
[----:B------:R-:W-:Y:S01]  /*75d0*/  @!P3 IMAD.IADD R132, R132, 0x1, -R0 ;  /* 0x000000018484b824 */ /* 0x000fe200078e0a00 */
[----:B------:R-:W-:-:S02]  /*75e0*/  IABS R141, R144 ;  /* 0x00000090008d7213 */ /* 0x000fc40000000000 */
[----:B------:R-:W-:Y:S01]  /*75f0*/  ISETP.GE.AND P3, PT, R138, RZ, PT ;  /* 0x000000ff8a00720c */ /* 0x000fe20003f66270 */
[----:B------:R-:W-:Y:S01]  /*7600*/  IMAD.HI.U32 R133, R246, R139, RZ ;  /* 0x0000008bf6857227 */ /* 0x000fe200078e00ff */
[----:B------:R-:W-:Y:S02]  /*7610*/  @!P2 IADD3 R137, R137, -R0, RZ ;  /* 0x800000008989a210 */ /* 0x000fe40007ffe0ff */
[----:B------:R-:W-:Y:S01]  /*7620*/  ISETP.GE.AND P2, PT, R142, RZ, PT ;  /* 0x000000ff8e00720c */ /* 0x000fe20003f46270 */
[--C-:B------:R-:W-:Y:S01]  /*7630*/  @!P6 IMAD.IADD R135, R135, 0x1, -R0.reuse ;  /* 0x000000018787e824 */ /* 0x100fe200078e0a00 */
[----:B------:R-:W-:Y:S01]  /*7640*/  ISETP.GT.U32.AND P6, PT, R0, R136, PT ;  /* 0x000000880000720c */ /* 0x000fe20003fc4070 */
[----:B------:R-:W-:Y:S01]  /*7650*/  @!P4 IMAD.IADD R134, R134, 0x1, -R0 ;  /* 0x000000018686c824 */ /* 0x000fe200078e0a00 */
[----:B------:R-:W-:Y:S01]  /*7660*/  ISETP.GE.AND P4, PT, R140, RZ, PT ;  /* 0x000000ff8c00720c */ /* 0x000fe20003f86270 */
[----:B------:R-:W-:Y:S01]  /*7670*/  @!P5 IMAD.MOV R132, RZ, RZ, -R132 ;  /* 0x000000ffff84d224 */ /* 0x000fe200078e0a84 */
[----:B------:R-:W-:Y:S01]  /*7680*/  LOP3.LUT R140, R245, 0x122, RZ, 0xfc, !PT ;  /* 0x00000122f58c7812 */ /* 0x000fe200078efcff */
[----:B------:R-:W-:Y:S01]  /*7690*/  IMAD.MOV R133, RZ, RZ, -R133 ;  /* 0x000000ffff857224 */ /* 0x000fe200078e0a85 */
[----:B------:R-:W-:Y:S01]  /*76a0*/  ISETP.GT.U32.AND P5, PT, R0, R137, PT ;  /* 0x000000890000720c */ /* 0x000fe20003fa4070 */
[----:B------:R-:W-:Y:S01]  /*76b0*/  IMAD.HI.U32 R138, R246, R141, RZ ;  /* 0x0000008df68a7227 */ /* 0x000fe200078e00ff */
[----:B------:R-:W-:-:S03]  /*76c0*/  IABS R143, R140 ;  /* 0x0000008c008f7213 */ /* 0x000fc60000000000 */
[----:B------:R-:W-:Y:S02]  /*76d0*/  IMAD R139, R0, R133, R139 ;  /* 0x00000085008b7224 */ /* 0x000fe400078e028b */
[----:B------:R-:W-:Y:S02]  /*76e0*/  IMAD.MOV.U32 R133, RZ, RZ, R135 ;  /* 0x000000ffff857224 */ /* 0x000fe400078e0087 */
[----:B------:R-:W-:-:S04]  /*76f0*/  IMAD.HI.U32 R135, R246, R143, RZ ;  /* 0x0000008ff6877227 */ /* 0x000fc800078e00ff */
[----:B------:R-:W-:Y:S02]  /*7700*/  IMAD.MOV R138, RZ, RZ, -R138 ;  /* 0x000000ffff8a7224 */ /* 0x000fe400078e0a8a */
[--C-:B------:R-:W-:Y:S02]  /*7710*/  @!P6 IMAD.IADD R136, R136, 0x1, -R0.reuse ;  /* 0x000000018888e824 */ /* 0x100fe400078e0a00 */
[----:B------:R-:W-:Y:S01]  /*7720*/  @!P0 IMAD.MOV R133, RZ, RZ, -R133 ;  /* 0x000000ffff858224 */ /* 0x000fe200078e0a85 */
[C---:B------:R-:W-:Y:S01]  /*7730*/  ISETP.GT.U32.AND P0, PT, R0.reuse, R139, PT ;  /* 0x0000008b0000720c */ /* 0x040fe20003f04070 */
[----:B------:R-:W-:Y:S01]  /*7740*/  IMAD.MOV R135, RZ, RZ, -R135 ;  /* 0x000000ffff877224 */ /* 0x000fe200078e0a87 */
[C---:B------:R-:W-:Y:S01]  /*7750*/  ISETP.GT.U32.AND P6, PT, R0.reuse, R136, PT ;  /* 0x000000880000720c */ /* 0x040fe20003fc4070 */
[----:B------:R-:W-:Y:S02]  /*7760*/  @!P5 IMAD.IADD R137, R137, 0x1, -R0 ;  /* 0x000000018989d824 */ /* 0x000fe400078e0a00 */
[----:B------:R-:W-:-:S02]  /*7770*/  IMAD R138, R0, R138, R141 ;  /* 0x0000008a008a7224 */ /* 0x000fc400078e028d */
[C---:B------:R-:W-:Y:S02]  /*7780*/  IMAD R141, R0.reuse, R135, R143 ;  /* 0x00000087008d7224 */ /* 0x040fe400078e028f */
[----:B------:R-:W-:Y:S01]  /*7790*/  IMAD.MOV.U32 R135, RZ, RZ, R137 ;  /* 0x000000ffff877224 */ /* 0x000fe200078e0089 */
[----:B------:R-:W-:Y:S01]  /*77a0*/  ISETP.GT.U32.AND P5, PT, R0, R138, PT ;  /* 0x0000008a0000720c */ /* 0x000fe20003fa4070 */
[----:B------:R-:W-:Y:S01]  /*77b0*/  @!P1 IMAD.MOV R134, RZ, RZ, -R134 ;  /* 0x000000ffff869224 */ /* 0x000fe200078e0a86 */
[----:B------:R-:W-:Y:S01]  /*77c0*/  ISETP.GE.AND P1, PT, R144, RZ, PT ;  /* 0x000000ff9000720c */ /* 0x000fe20003f26270 */
[----:B------:R-:W-:Y:S01]  /*77d0*/  @!P3 IMAD.MOV R135, RZ, RZ, -R135 ;  /* 0x000000ffff87b224 */ /* 0x000fe200078e0a87 */
[----:B------:R-:W-:Y:S01]  /*77e0*/  ISETP.GT.U32.AND P3, PT, R0, R141, PT ;  /* 0x0000008d0000720c */ /* 0x000fe20003f64070 */
[--C-:B------:R-:W-:Y:S01]  /*77f0*/  @!P0 IMAD.IADD R139, R139, 0x1, -R0.reuse ;  /* 0x000000018b8b8824 */ /* 0x100fe200078e0a00 */
[----:B------:R-:W-:Y:S01]  /*7800*/  LOP3.LUT R144, R245, 0x126, RZ, 0xfc, !PT ;  /* 0x00000126f5907812 */ /* 0x000fe200078efcff */
[----:B------:R-:W-:Y:S01]  /*7810*/  @!P6 IMAD.IADD R136, R136, 0x1, -R0 ;  /* 0x000000018888e824 */ /* 0x000fe200078e0a00 */
[----:B------:R-:W-:Y:S01]  /*7820*/  ISETP.GE.AND P6, PT, R140, RZ, PT ;  /* 0x000000ff8c00720c */ /* 0x000fe20003fc6270 */
[----:B------:R-:W-:Y:S01]  /*7830*/  IMAD.HI.U32 R142, R246, R147, RZ ;  /* 0x00000093f68e7227 */ /* 0x000fe200078e00ff */
[----:B------:R-:W-:-:S02]  /*7840*/  ISETP.GT.U32.AND P0, PT, R0, R139, PT ;  /* 0x0000008b0000720c */ /* 0x000fc40003f04070 */
[----:B------:R-:W-:Y:S01]  /*7850*/  LOP3.LUT R140, R245, 0x124, RZ, 0xfc, !PT ;  /* 0x00000124f58c7812 */ /* 0x000fe200078efcff */
[----:B------:R-:W-:Y:S01]  /*7860*/  @!P5 IMAD.IADD R138, R138, 0x1, -R0 ;  /* 0x000000018a8ad824 */ /* 0x000fe200078e0a00 */
[----:B------:R-:W-:Y:S01]  /*7870*/  IABS R145, R144 ;  /* 0x0000009000917213 */ /* 0x000fe20000000000 */
[----:B------:R-:W-:Y:S01]  /*7880*/  IMAD.MOV R142, RZ, RZ, -R142 ;  /* 0x000000ffff8e7224 */ /* 0x000fe200078e0a8e */
[----:B------:R-:W-:Y:S01]  /*7890*/  IABS R143, R140 ;  /* 0x0000008c008f7213 */ /* 0x000fe20000000000 */
[----:B------:R-:W-:Y:S01]  /*78a0*/  @!P3 IMAD.IADD R141, R141, 0x1, -R0 ;  /* 0x000000018d8db824 */ /* 0x000fe200078e0a00 */
[----:B------:R-:W-:Y:S01]  /*78b0*/  @!P4 IADD3 R136, -R136, RZ, RZ ;  /* 0x000000ff8888c210 */ /* 0x000fe20007ffe1ff */
[----:B------:R-:W-:Y:S01]  /*78c0*/  IMAD R142, R0, R142, R147 ;  /* 0x0000008e008e7224 */ /* 0x000fe200078e0293 */
[----:B------:R-:W-:Y:S01]  /*78d0*/  ISETP.GE.AND P4, PT, R140, RZ, PT ;  /* 0x000000ff8c00720c */ /* 0x000fe20003f86270 */
[----:B------:R-:W-:Y:S01]  /*78e0*/  IMAD.HI.U32 R137, R246, R143, RZ ;  /* 0x0000008ff6897227 */ /* 0x000fe200078e00ff */
[----:B------:R-:W-:-:S02]  /*78f0*/  ISETP.GT.U32.AND P3, PT, R0, R141, PT ;  /* 0x0000008d0000720c */ /* 0x000fc40003f64070 */
[----:B------:R-:W-:Y:S01]  /*7900*/  ISETP.GT.U32.AND P5, PT, R0, R138, PT ;  /* 0x0000008a0000720c */ /* 0x000fe20003fa4070 */
[----:B------:R-:W-:-:S04]  /*7910*/  IMAD.HI.U32 R140, R246, R145, RZ ;  /* 0x00000091f68c7227 */ /* 0x000fc800078e00ff */
[----:B------:R-:W-:Y:S01]  /*7920*/  @!P0 IMAD.IADD R139, R139, 0x1, -R0 ;  /* 0x000000018b8b8824 */ /* 0x000fe200078e0a00 */
[----:B------:R-:W-:Y:S01]  /*7930*/  ISETP.GE.AND P0, PT, R144, RZ, PT ;  /* 0x000000ff9000720c */ /* 0x000fe20003f06270 */
[----:B------:R-:W-:Y:S02]  /*7940*/  IMAD.MOV R137, RZ, RZ, -R137 ;  /* 0x000000ffff897224 */ /* 0x000fe400078e0a89 */
[----:B------:R-:W-:Y:S02]  /*7950*/  IMAD.MOV R144, RZ, RZ, -R140 ;  /* 0x000000ffff907224 */ /* 0x000fe400078e0a8c */
[C---:B------:R-:W-:Y:S02]  /*7960*/  IMAD R140, R0.reuse, R137, R143 ;  /* 0x00000089008c7224 */ /* 0x040fe400078e028f */
[C---:B------:R-:W-:Y:S02]  /*7970*/  IMAD R143, R0.reuse, R144, R145 ;  /* 0x00000090008f7224 */ /* 0x040fe400078e0291 */
[----:B------:R-:W-:Y:S01]  /*7980*/  IMAD.MOV.U32 R137, RZ, RZ, R139 ;  /* 0x000000ffff897224 */ /* 0x000fe200078e008b */
[----:B------:R-:W-:Y:S01]  /*7990*/  LOP3.LUT R139, R245, 0x12a, RZ, 0xfc, !PT ;  /* 0x0000012af58b7812 */ /* 0x000fe200078efcff */
[--C-:B------:R-:W-:Y:S01]  /*79a0*/  @!P3 IMAD.IADD R141, R141, 0x1, -R0.reuse ;  /* 0x000000018d8db824 */ /* 0x100fe200078e0a00 */
[----:B------:R-:W-:Y:S01]  /*79b0*/  ISETP.GT.U32.AND P3, PT, R0, R143, PT ;  /* 0x0000008f0000720c */ /* 0x000fe20003f64070 */
[----:B------:R-:W-:Y:S01]  /*79c0*/  @!P5 IMAD.IADD R138, R138, 0x1, -R0 ;  /* 0x000000018a8ad824 */ /* 0x000fe200078e0a00 */
[----:B------:R-:W-:Y:S01]  /*79d0*/  IABS R147, R139 ;  /* 0x0000008b00937213 */ /* 0x000fe20000000000 */
[----:B------:R-:W-:Y:S01]  /*79e0*/  @!P2 IMAD.MOV R137, RZ, RZ, -R137 ;  /* 0x000000ffff89a224 */ /* 0x000fe200078e0a89 */
[----:B------:R-:W-:Y:S01]  /*79f0*/  ISETP.GT.U32.AND P2, PT, R0, R140, PT ;  /* 0x0000008c0000720c */ /* 0x000fe20003f44070 */
[----:B------:R-:W-:Y:S01]  /*7a00*/  @!P1 IMAD.MOV R138, RZ, RZ, -R138 ;  /* 0x000000ffff8a9224 */ /* 0x000fe200078e0a8a */
[----:B------:R-:W-:Y:S01]  /*7a10*/  ISETP.GE.AND P1, PT, R139, RZ, PT ;  /* 0x000000ff8b00720c */ /* 0x000fe20003f26270 */
[----:B------:R-:W-:Y:S01]  /*7a20*/  IMAD.HI.U32 R139, R246, R147, RZ ;  /* 0x00000093f68b7227 */ /* 0x000fe200078e00ff */
[----:B------:R-:W-:-:S03]  /*7a30*/  ISETP.GE.AND P5, PT, R146, RZ, PT ;  /* 0x000000ff9200720c */ /* 0x000fc60003fa6270 */
[----:B------:R-:W-:Y:S01]  /*7a40*/  IMAD.MOV R148, RZ, RZ, -R139 ;  /* 0x000000ffff947224 */ /* 0x000fe200078e0a8b */
[----:B------:R-:W-:Y:S01]  /*7a50*/  MOV R139, R141 ;  /* 0x0000008d008b7202 */ /* 0x000fe20000000f00 */
[----:B------:R-:W-:Y:S02]  /*7a60*/  @!P3 IMAD.IADD R143, R143, 0x1, -R0 ;  /* 0x000000018f8fb824 */ /* 0x000fe400078e0a00 */
[----:B------:R-:W-:-:S03]  /*7a70*/  IMAD.HI.U32 R144, R246, R149, RZ ;  /* 0x00000095f6907227 */ /* 0x000fc600078e00ff */
[C---:B------:R-:W-:Y:S01]  /*7a80*/  ISETP.GT.U32.AND P3, PT, R0.reuse, R143, PT ;  /* 0x0000008f0000720c */ /* 0x040fe20003f64070 */
[----:B------:R-:W-:Y:S01]  /*7a90*/  @!P6 IMAD.MOV R139, RZ, RZ, -R139 ;  /* 0x000000ffff8be224 */ /* 0x000fe200078e0a8b */
[----:B------:R-:W-:Y:S01]  /*7aa0*/  ISETP.GT.U32.AND P6, PT, R0, R142, PT ;  /* 0x0000008e0000720c */ /* 0x000fe20003fc4070 */
[----:B------:R-:W-:-:S04]  /*7ab0*/  IMAD.HI.U32 R145, R246, R151, RZ ;  /* 0x00000097f6917227 */ /* 0x000fc800078e00ff */
[----:B------:R-:W-:Y:S02]  /*7ac0*/  IMAD.MOV R144, RZ, RZ, -R144 ;  /* 0x000000ffff907224 */ /* 0x000fe400078e0a90 */
[----:B------:R-:W-:Y:S02]  /*7ad0*/  IMAD.MOV R141, RZ, RZ, -R145 ;  /* 0x000000ffff8d7224 */ /* 0x000fe400078e0a91 */
[C---:B------:R-:W-:Y:S02]  /*7ae0*/  IMAD R145, R0.reuse, R148, R147 ;  /* 0x0000009400917224 */ /* 0x040fe400078e0293 */
[----:B------:R-:W-:Y:S02]  /*7af0*/  IMAD R144, R0, R144, R149 ;  /* 0x0000009000907224 */ /* 0x000fe400078e0295 */
[--C-:B------:R-:W-:Y:S02]  /*7b00*/  @!P2 IMAD.IADD R140, R140, 0x1, -R0.reuse ;  /* 0x000000018c8ca824 */ /* 0x100fe400078e0a00 */
[--C-:B------:R-:W-:Y:S01]  /*7b10*/  @!P3 IMAD.IADD R143, R143, 0x1, -R0.reuse ;  /* 0x000000018f8fb824 */ /* 0x100fe200078e0a00 */
[----:B------:R-:W-:Y:S01]  /*7b20*/  ISETP.GT.U32.AND P3, PT, R0, R145, PT ;  /* 0x000000910000720c */ /* 0x000fe20003f64070 */
[----:B------:R-:W-:Y:S01]  /*7b30*/  @!P6 IMAD.IADD R142, R142, 0x1, -R0 ;  /* 0x000000018e8ee824 */ /* 0x000fe200078e0a00 */
[----:B------:R-:W-:Y:S01]  /*7b40*/  ISETP.GT.U32.AND P6, PT, R0, R144, PT ;  /* 0x000000900000720c */ /* 0x000fe20003fc4070 */
[----:B------:R-:W-:Y:S01]  /*7b50*/  IMAD.HI.U32 R146, R246, R153, RZ ;  /* 0x00000099f6927227 */ /* 0x000fe200078e00ff */
[----:B------:R-:W-:-:S03]  /*7b60*/  ISETP.GT.U32.AND P2, PT, R0, R140, PT ;  /* 0x0000008c0000720c */ /* 0x000fc60003f44070 */
[----:B------:R-:W-:Y:S02]  /*7b70*/  IMAD.MOV R146, RZ, RZ, -R146 ;  /* 0x000000ffff927224 */ /* 0x000fe400078e0a92 */
[C---:B------:R-:W-:Y:S01]  /*7b80*/  IMAD R147, R0.reuse, R141, R151 ;  /* 0x0000008d00937224 */ /* 0x040fe200078e0297 */
[----:B------:R-:W-:Y:S01]  /*7b90*/  IABS R151, R158 ;  /* 0x0000009e00977213 */ /* 0x000fe20000000000 */
[C---:B------:R-:W-:Y:S01]  /*7ba0*/  IMAD R146, R0.reuse, R146, R153 ;  /* 0x0000009200927224 */ /* 0x040fe200078e0299 */
[----:B------:R-:W-:Y:S01]  /*7bb0*/  IABS R153, R159 ;  /* 0x0000009f00997213 */ /* 0x000fe20000000000 */
[--C-:B------:R-:W-:Y:S01]  /*7bc0*/  @!P3 IMAD.IADD R145, R145, 0x1, -R0.reuse ;  /* 0x000000019191b824 */ /* 0x100fe200078e0a00 */
[----:B------:R-:W-:Y:S01]  /*7bd0*/  ISETP.GT.U32.AND P3, PT, R0, R142, PT ;  /* 0x0000008e0000720c */ /* 0x000fe20003f64070 */
[--C-:B------:R-:W-:Y:S02]  /*7be0*/  @!P6 IMAD.IADD R144, R144, 0x1, -R0.reuse ;  /* 0x000000019090e824 */ /* 0x100fe400078e0a00 */
[----:B------:R-:W-:Y:S01]  /*7bf0*/  @!P2 IMAD.IADD R140, R140, 0x1, -R0 ;  /* 0x000000018c8ca824 */ /* 0x000fe200078e0a00 */
[----:B------:R-:W-:Y:S01]  /*7c00*/  ISETP.GE.AND P2, PT, R150, RZ, PT ;  /* 0x000000ff9600720c */ /* 0x000fe20003f46270 */
[----:B------:R-:W-:Y:S01]  /*7c10*/  IMAD.HI.U32 R148, R246, R151, RZ ;  /* 0x00000097f6947227 */ /* 0x000fe200078e00ff */
[----:B------:R-:W-:-:S03]  /*7c20*/  ISETP.GT.U32.AND P6, PT, R0, R144, PT ;  /* 0x000000900000720c */ /* 0x000fc60003fc4070 */
[----:B------:R-:W-:Y:S01]  /*7c30*/  @!P4 IMAD.MOV R140, RZ, RZ, -R140 ;  /* 0x000000ffff8cc224 */ /* 0x000fe200078e0a8c */
[----:B------:R-:W-:Y:S01]  /*7c40*/  ISETP.GT.U32.AND P4, PT, R0, R145, PT ;  /* 0x000000910000720c */ /* 0x000fe20003f84070 */
[----:B------:R-:W-:-:S04]  /*7c50*/  IMAD.HI.U32 R149, R246, R153, RZ ;  /* 0x00000099f6957227 */ /* 0x000fc800078e00ff */
[----:B------:R-:W-:Y:S02]  /*7c60*/  IMAD.MOV R148, RZ, RZ, -R148 ;  /* 0x000000ffff947224 */ /* 0x000fe400078e0a94 */
[----:B------:R-:W-:Y:S02]  /*7c70*/  IMAD.MOV R152, RZ, RZ, -R149 ;  /* 0x000000ffff987224 */ /* 0x000fe400078e0a95 */
[----:B------:R-:W-:Y:S02]  /*7c80*/  IMAD.MOV.U32 R141, RZ, RZ, R143 ;  /* 0x000000ffff8d7224 */ /* 0x000fe400078e008f */
[----:B------:R-:W-:Y:S02]  /*7c90*/  IMAD R149, R0, R148, R151 ;  /* 0x0000009400957224 */ /* 0x000fe400078e0297 */
[--C-:B------:R-:W-:Y:S01]  /*7ca0*/  @!P3 IMAD.IADD R142, R142, 0x1, -R0.reuse ;  /* 0x000000018e8eb824 */ /* 0x100fe200078e0a00 */
[C---:B------:R-:W-:Y:S01]  /*7cb0*/  ISETP.GT.U32.AND P3, PT, R0.reuse, R146, PT ;  /* 0x000000920000720c */ /* 0x040fe20003f64070 */
[C---:B------:R-:W-:Y:S01]  /*7cc0*/  IMAD R148, R0.reuse, R152, R153 ;  /* 0x0000009800947224 */ /* 0x040fe200078e0299 */
[----:B------:R-:W-:Y:S01]  /*7cd0*/  @!P4 IADD3 R145, R145, -R0, RZ ;  /* 0x800000009191c210 */ /* 0x000fe20007ffe0ff */
[----:B------:R-:W-:Y:S01]  /*7ce0*/  @!P0 IMAD.MOV R141, RZ, RZ, -R141 ;  /* 0x000000ffff8d8224 */ /* 0x000fe200078e0a8d */
[----:B------:R-:W-:Y:S01]  /*7cf0*/  ISETP.GT.U32.AND P0, PT, R0, R147, PT ;  /* 0x000000930000720c */ /* 0x000fe20003f04070 */
[----:B------:R-:W-:Y:S01]  /*7d00*/  @!P6 IMAD.IADD R144, R144, 0x1, -R0 ;  /* 0x000000019090e824 */ /* 0x000fe200078e0a00 */
[----:B------:R-:W-:Y:S01]  /*7d10*/  ISETP.GT.U32.AND P6, PT, R0, R148, PT ;  /* 0x000000940000720c */ /* 0x000fe20003fc4070 */
[----:B------:R-:W-:Y:S01]  /*7d20*/  IMAD.HI.U32 R143, R246, R155, RZ ;  /* 0x0000009bf68f7227 */ /* 0x000fe200078e00ff */
[----:B------:R-:W-:-:S03]  /*7d30*/  ISETP.GT.U32.AND P4, PT, R0, R149, PT ;  /* 0x000000950000720c */ /* 0x000fc60003f84070 */
[----:B------:R-:W-:-:S04]  /*7d40*/  IMAD.HI.U32 R150, R246, R157, RZ ;  /* 0x0000009df6967227 */ /* 0x000fc800078e00ff */
[--C-:B------:R-:W-:Y:S01]  /*7d50*/  @!P3 IMAD.IADD R146, R146, 0x1, -R0.reuse ;  /* 0x000000019292b824 */ /* 0x100fe200078e0a00 */
[----:B------:R-:W-:Y:S01]  /*7d60*/  ISETP.GE.AND P3, PT, R156, RZ, PT ;  /* 0x000000ff9c00720c */ /* 0x000fe20003f66270 */
[--C-:B------:R-:W-:Y:S01]  /*7d70*/  @!P0 IMAD.IADD R147, R147, 0x1, -R0.reuse ;  /* 0x0000000193938824 */ /* 0x100fe200078e0a00 */
[----:B------:R-:W-:Y:S01]  /*7d80*/  LOP3.LUT R156, R245, 0x13a, RZ, 0xfc, !PT ;  /* 0x0000013af59c7812 */ /* 0x000fe200078efcff */
[--C-:B------:R-:W-:Y:S01]  /*7d90*/  @!P6 IMAD.IADD R148, R148, 0x1, -R0.reuse ;  /* 0x000000019494e824 */ /* 0x100fe200078e0a00 */
[C---:B------:R-:W-:Y:S01]  /*7da0*/  ISETP.GT.U32.AND P6, PT, R0.reuse, R146, PT ;  /* 0x000000920000720c */ /* 0x040fe20003fc4070 */
[----:B------:R-:W-:Y:S01]  /*7db0*/  @!P4 IMAD.IADD R149, R149, 0x1, -R0 ;  /* 0x000000019595c824 */ /* 0x000fe200078e0a00 */
[C---:B------:R-:W-:Y:S01]  /*7dc0*/  ISETP.GT.U32.AND P4, PT, R0.reuse, R147, PT ;  /* 0x000000930000720c */ /* 0x040fe20003f84070 */
[----:B------:R-:W-:Y:S01]  /*7dd0*/  IMAD.MOV R143, RZ, RZ, -R143 ;  /* 0x000000ffff8f7224 */ /* 0x000fe200078e0a8f */
[----:B------:R-:W-:Y:S01]  /*7de0*/  IABS R153, R156 ;  /* 0x0000009c00997213 */ /* 0x000fe20000000000 */
[----:B------:R-:W-:Y:S01]  /*7df0*/  @!P5 IMAD.MOV R142, RZ, RZ, -R142 ;  /* 0x000000ffff8ed224 */ /* 0x000fe200078e0a8e */
[----:B------:R-:W-:Y:S01]  /*7e00*/  ISETP.GT.U32.AND P5, PT, R0, R149, PT ;  /* 0x000000950000720c */ /* 0x000fe20003fa4070 */
[----:B------:R-:W-:Y:S01]  /*7e10*/  IMAD.MOV R150, RZ, RZ, -R150 ;  /* 0x000000ffff967224 */ /* 0x000fe200078e0a96 */
[----:B------:R-:W-:Y:S01]  /*7e20*/  ISETP.GE.AND P0, PT, R154, RZ, PT ;  /* 0x000000ff9a00720c */ /* 0x000fe20003f06270 */
[----:B------:R-:W-:-:S02]  /*7e30*/  IMAD R151, R0, R143, R155 ;  /* 0x0000008f00977224 */ /* 0x000fc400078e029b */
[C---:B------:R-:W-:Y:S01]  /*7e40*/  IMAD R150, R0.reuse, R150, R157 ;  /* 0x0000009600967224 */ /* 0x040fe200078e029d */
[----:B------:R-:W-:Y:S01]  /*7e50*/  LOP3.LUT R157, R245, 0x13c, RZ, 0xfc, !PT ;  /* 0x0000013cf59d7812 */ /* 0x000fe200078efcff */
[----:B------:R-:W-:Y:S02]  /*7e60*/  IMAD.MOV.U32 R143, RZ, RZ, R145 ;  /* 0x000000ffff8f7224 */ /* 0x000fe400078e0091 */
[----:B------:R-:W-:Y:S01]  /*7e70*/  @!P2 IMAD.MOV R144, RZ, RZ, -R144 ;  /* 0x000000ffff90a224 */ /* 0x000fe200078e0a90 */
[C---:B------:R-:W-:Y:S01]  /*7e80*/  ISETP.GT.U32.AND P2, PT, R0.reuse, R151, PT ;  /* 0x000000970000720c */ /* 0x040fe20003f44070 */
[----:B------:R-:W-:Y:S01]  /*7e90*/  @!P1 IMAD.MOV R143, RZ, RZ, -R143 ;  /* 0x000000ffff8f9224 */ /* 0x000fe200078e0a8f */
[----:B------:R-:W-:Y:S01]  /*7ea0*/  ISETP.GT.U32.AND P1, PT, R0, R148, PT ;  /* 0x000000940000720c */ /* 0x000fe20003f24070 */
[--C-:B------:R-:W-:Y:S01]  /*7eb0*/  @!P6 IMAD.IADD R146, R146, 0x1, -R0.reuse ;  /* 0x000000019292e824 */ /* 0x100fe200078e0a00 */
[----:B------:R-:W-:Y:S01]  /*7ec0*/  ISETP.GT.U32.AND P6, PT, R0, R150, PT ;  /* 0x000000960000720c */ /* 0x000fe20003fc4070 */
[----:B------:R-:W-:Y:S01]  /*7ed0*/  @!P4 IMAD.IADD R147, R147, 0x1, -R0 ;  /* 0x000000019393c824 */ /* 0x000fe200078e0a00 */
[----:B------:R-:W-:Y:S01]  /*7ee0*/  IABS R155, R157 ;  /* 0x0000009d009b7213 */ /* 0x000fe20000000000 */
[----:B------:R-:W-:Y:S01]  /*7ef0*/  IMAD.HI.U32 R145, R246, R153, RZ ;  /* 0x00000099f6917227 */ /* 0x000fe200078e00ff */
[----:B------:R-:W-:-:S02]  /*7f00*/  ISETP.GE.AND P4, PT, R158, RZ, PT ;  /* 0x000000ff9e00720c */ /* 0x000fc40003f86270 */
[----:B------:R-:W-:Y:S01]  /*7f10*/  LOP3.LUT R158, R245, 0x146, RZ, 0xfc, !PT ;  /* 0x00000146f59e7812 */ /* 0x000fe200078efcff */
[----:B------:R-:W-:Y:S01]  /*7f20*/  @!P5 IMAD.IADD R149, R149, 0x1, -R0 ;  /* 0x000000019595d824 */ /* 0x000fe200078e0a00 */
[----:B------:R-:W-:Y:S01]  /*7f30*/  ISETP.GE.AND P5, PT, R159, RZ, PT ;  /* 0x000000ff9f00720c */ /* 0x000fe20003fa6270 */
[----:B------:R-:W-:Y:S02]  /*7f40*/  IMAD.HI.U32 R152, R246, R155, RZ ;  /* 0x0000009bf6987227 */ /* 0x000fe400078e00ff */
[----:B------:R-:W-:Y:S02]  /*7f50*/  @!P1 IADD3 R148, R148, -R0, RZ ;  /* 0x8000000094949210 */ /* 0x000fe40007ffe0ff */
[----:B------:R-:W-:Y:S01]  /*7f60*/  IMAD.MOV R154, RZ, RZ, -R145 ;  /* 0x000000ffff9a7224 */ /* 0x000fe200078e0a91 */
[----:B------:R-:W-:Y:S01]  /*7f70*/  ISETP.GE.AND P1, PT, R160, RZ, PT ;  /* 0x000000ffa000720c */ /* 0x000fe20003f26270 */
[----:B------:R-:W-:Y:S01]  /*7f80*/  IMAD.MOV.U32 R145, RZ, RZ, R147 ;  /* 0x000000ffff917224 */ /* 0x000fe200078e0093 */
[----:B------:R-:W-:Y:S01]  /*7f90*/  LOP3.LUT R160, R245, 0x148, RZ, 0xfc, !PT ;  /* 0x00000148f5a07812 */ /* 0x000fe200078efcff */
[----:B------:R-:W-:-:S02]  /*7fa0*/  IMAD.MOV R152, RZ, RZ, -R152 ;  /* 0x000000ffff987224 */ /* 0x000fc400078e0a98 */
[----:B------:R-:W-:Y:S01]  /*7fb0*/  IMAD R153, R0, R154, R153 ;  /* 0x0000009a00997224 */ /* 0x000fe200078e0299 */
[C---:B------:R-:W-:Y:S01]  /*7fc0*/  LOP3.LUT R154, R245.reuse, 0x140, RZ, 0xfc, !PT ;  /* 0x00000140f59a7812 */ /* 0x040fe200078efcff */
[----:B------:R-:W-:Y:S01]  /*7fd0*/  IMAD.MOV.U32 R147, RZ, RZ, R149 ;  /* 0x000000ffff937224 */ /* 0x000fe200078e0095 */
[----:B------:R-:W-:Y:S01]  /*7fe0*/  LOP3.LUT R149, R245, 0x13e, RZ, 0xfc, !PT ;  /* 0x0000013ef5957812 */ /* 0x000fe200078efcff */
[--C-:B------:R-:W-:Y:S01]  /*7ff0*/  @!P2 IMAD.IADD R151, R151, 0x1, -R0.reuse ;  /* 0x000000019797a824 */ /* 0x100fe200078e0a00 */
[----:B------:R-:W-:Y:S01]  /*8000*/  ISETP.GE.AND P2, PT, R161, RZ, PT ;  /* 0x000000ffa100720c */ /* 0x000fe20003f46270 */
[----:B------:R-:W-:Y:S01]  /*8010*/  @!P6 IMAD.IADD R150, R150, 0x1, -R0 ;  /* 0x000000019696e824 */ /* 0x000fe200078e0a00 */
[----:B------:R-:W-:Y:S01]  /*8020*/  IABS R161, R158 ;  /* 0x0000009e00a17213 */ /* 0x000fe20000000000 */
[C---:B------:R-:W-:Y:S01]  /*8030*/  IMAD R152, R0.reuse, R152, R155 ;  /* 0x0000009800987224 */ /* 0x040fe200078e029b */
[----:B------:R-:W-:Y:S01]  /*8040*/  IABS R155, R149 ;  /* 0x00000095009b7213 */ /* 0x000fe20000000000 */
[----:B------:R-:W-:Y:S01]  /*8050*/  @!P4 IMAD.MOV R147, RZ, RZ, -R147 ;  /* 0x000000ffff93c224 */ /* 0x000fe200078e0a93 */
[C---:B------:R-:W-:Y:S01]  /*8060*/  ISETP.GT.U32.AND P4, PT, R0.reuse, R153, PT ;  /* 0x000000990000720c */ /* 0x040fe20003f84070 */
[----:B------:R-:W-:Y:S01]  /*8070*/  @!P0 IMAD.MOV R145, RZ, RZ, -R145 ;  /* 0x000000ffff918224 */ /* 0x000fe200078e0a91 */
[C---:B------:R-:W-:Y:S01]  /*8080*/  ISETP.GT.U32.AND P0, PT, R0.reuse, R151, PT ;  /* 0x000000970000720c */ /* 0x040fe20003f04070 */
[----:B------:R-:W-:Y:S01]  /*8090*/  @!P5 IMAD.MOV R148, RZ, RZ, -R148 ;  /* 0x000000ffff94d224 */ /* 0x000fe200078e0a94 */
[C---:B------:R-:W-:Y:S01]  /*80a0*/  ISETP.GT.U32.AND P6, PT, R0.reuse, R150, PT ;  /* 0x000000960000720c */ /* 0x040fe20003fc4070 */
[----:B------:R-:W-:Y:S01]  /*80b0*/  @!P3 IMAD.MOV R146, RZ, RZ, -R146 ;  /* 0x000000ffff92b224 */ /* 0x000fe200078e0a92 */
[----:B------:R-:W-:-:S02]  /*80c0*/  ISETP.GT.U32.AND P5, PT, R0, R152, PT ;  /* 0x000000980000720c */ /* 0x000fc40003fa4070 */
[----:B------:R-:W-:Y:S02]  /*80d0*/  ISETP.GE.AND P3, PT, R156, RZ, PT ;  /* 0x000000ff9c00720c */ /* 0x000fe40003f66270 */
[----:B------:R-:W-:Y:S02]  /*80e0*/  LOP3.LUT R156, R245, 0x142, RZ, 0xfc, !PT ;  /* 0x00000142f59c7812 */ /* 0x000fe400078efcff */
[----:B------:R-:W-:Y:S01]  /*80f0*/  IABS R163, R160 ;  /* 0x000000a000a37213 */ /* 0x000fe20000000000 */
[--C-:B------:R-:W-:Y:S01]  /*8100*/  @!P4 IMAD.IADD R153, R153, 0x1, -R0.reuse ;  /* 0x000000019999c824 */ /* 0x100fe200078e0a00 */
[----:B------:R-:W-:Y:S01]  /*8110*/  ISETP.GE.AND P4, PT, R154, RZ, PT ;  /* 0x000000ff9a00720c */ /* 0x000fe20003f86270 */
[--C-:B------:R-:W-:Y:S01]  /*8120*/  @!P0 IMAD.IADD R151, R151, 0x1, -R0.reuse ;  /* 0x0000000197978824 */ /* 0x100fe200078e0a00 */
[----:B------:R-:W-:Y:S01]  /*8130*/  ISETP.GE.AND P0, PT, R157, RZ, PT ;  /* 0x000000ff9d00720c */ /* 0x000fe20003f06270 */
[----:B------:R-:W-:Y:S01]  /*8140*/  @!P6 IMAD.IADD R150, R150, 0x1, -R0 ;  /* 0x000000019696e824 */ /* 0x000fe200078e0a00 */
[----:B------:R-:W-:Y:S01]  /*8150*/  ISETP.GE.AND P6, PT, R149, RZ, PT ;  /* 0x000000ff9500720c */ /* 0x000fe20003fc6270 */
[----:B------:R-:W-:Y:S01]  /*8160*/  IMAD.MOV.U32 R149, RZ, RZ, R151 ;  /* 0x000000ffff957224 */ /* 0x000fe200078e0097 */
[----:B------:R-:W-:Y:S01]  /*8170*/  @!P5 IADD3 R152, R152, -R0, RZ ;  /* 0x800000009898d210 */ /* 0x000fe20007ffe0ff */
[----:B------:R-:W-:Y:S01]  /*8180*/  IMAD.HI.U32 R151, R246, R155, RZ ;  /* 0x0000009bf6977227 */ /* 0x000fe200078e00ff */
[----:B------:R-:W-:-:S02]  /*8190*/  ISETP.GT.U32.AND P5, PT, R0, R153, PT ;  /* 0x000000990000720c */ /* 0x000fc40003fa4070 */
[----:B------:R-:W-:Y:S01]  /*81a0*/  IABS R157, R154 ;  /* 0x0000009a009d7213 */ /* 0x000fe20000000000 */
[----:B------:R-:W-:Y:S02]  /*81b0*/  IMAD.MOV R151, RZ, RZ, -R151 ;  /* 0x000000ffff977224 */ /* 0x000fe400078e0a97 */
[----:B------:R-:W-:Y:S01]  /*81c0*/  @!P1 IMAD.MOV R149, RZ, RZ, -R149 ;  /* 0x000000ffff959224 */ /* 0x000fe200078e0a95 */
[C---:B------:R-:W-:Y:S01]  /*81d0*/  ISETP.GT.U32.AND P1, PT, R0.reuse, R152, PT ;  /* 0x000000980000720c */ /* 0x040fe20003f24070 */
[----:B------:R-:W-:Y:S01]  /*81e0*/  IMAD R155, R0, R151, R155 ;  /* 0x00000097009b7224 */ /* 0x000fe200078e029b */
[----:B------:R-:W-:Y:S01]  /*81f0*/  LOP3.LUT R151, R245, 0x144, RZ, 0xfc, !PT ;  /* 0x00000144f5977812 */ /* 0x000fe200078efcff */
[----:B------:R-:W-:-:S03]  /*8200*/  IMAD.HI.U32 R154, R246, R157, RZ ;  /* 0x0000009df69a7227 */ /* 0x000fc600078e00ff */
[----:B------:R-:W-:Y:S01]  /*8210*/  IABS R159, R151 ;  /* 0x00000097009f7213 */ /* 0x000fe20000000000 */
[----:B------:R-:W-:Y:S01]  /*8220*/  @!P5 IMAD.IADD R153, R153, 0x1, -R0 ;  /* 0x000000019999d824 */ /* 0x000fe200078e0a00 */
[----:B------:R-:W-:Y:S01]  /*8230*/  ISETP.GT.U32.AND P5, PT, R0, R155, PT ;  /* 0x0000009b0000720c */ /* 0x000fe20003fa4070 */
[----:B------:R-:W-:Y:S02]  /*8240*/  IMAD.MOV R154, RZ, RZ, -R154 ;  /* 0x000000ffff9a7224 */ /* 0x000fe400078e0a9a */
[----:B------:R-:W-:Y:S01]  /*8250*/  @!P2 IMAD.MOV R150, RZ, RZ, -R150 ;  /* 0x000000ffff96a224 */ /* 0x000fe200078e0a96 */
[----:B------:R-:W-:Y:S01]  /*8260*/  ISETP.GE.AND P2, PT, R156, RZ, PT ;  /* 0x000000ff9c00720c */ /* 0x000fe20003f46270 */
[----:B------:R-:W-:Y:S01]  /*8270*/  @!P1 IMAD.IADD R152, R152, 0x1, -R0 ;  /* 0x0000000198989824 */ /* 0x000fe200078e0a00 */
[----:B------:R-:W-:Y:S01]  /*8280*/  ISETP.GE.AND P1, PT, R151, RZ, PT ;  /* 0x000000ff9700720c */ /* 0x000fe20003f26270 */
[----:B------:R-:W-:Y:S01]  /*8290*/  IMAD R154, R0, R154, R157 ;  /* 0x0000009a009a7224 */ /* 0x000fe200078e029d */
[----:B------:R-:W-:Y:S01]  /*82a0*/  IABS R156, R156 ;  /* 0x0000009c009c7213 */ /* 0x000fe20000000000 */
[----:B------:R-:W-:-:S02]  /*82b0*/  IMAD.MOV.U32 R151, RZ, RZ, R153 ;  /* 0x000000ffff977224 */ /* 0x000fc400078e0099 */
[----:B------:R-:W-:-:S04]  /*82c0*/  IMAD.HI.U32 R153, R246, R159, RZ ;  /* 0x0000009ff6997227 */ /* 0x000fc800078e00ff */
[----:B------:R-:W-:Y:S01]  /*82d0*/  @!P3 IMAD.MOV R151, RZ, RZ, -R151 ;  /* 0x000000ffff97b224 */ /* 0x000fe200078e0a97 */
[C---:B------:R-:W-:Y:S01]  /*82e0*/  ISETP.GT.U32.AND P3, PT, R0.reuse, R154, PT ;  /* 0x0000009a0000720c */ /* 0x040fe20003f64070 */
[----:B------:R-:W-:Y:S02]  /*82f0*/  @!P5 IMAD.IADD R155, R155, 0x1, -R0 ;  /* 0x000000019b9bd824 */ /* 0x000fe400078e0a00 */
[----:B------:R-:W-:Y:S02]  /*8300*/  IMAD.MOV.U32 R157, RZ, RZ, R156 ;  /* 0x000000ffff9d7224 */ /* 0x000fe400078e009c */
[----:B------:R-:W-:Y:S01]  /*8310*/  IMAD.MOV R153, RZ, RZ, -R153 ;  /* 0x000000ffff997224 */ /* 0x000fe200078e0a99 */
[----:B------:R-:W-:Y:S01]  /*8320*/  ISETP.GT.U32.AND P5, PT, R0, R155, PT ;  /* 0x0000009b0000720c */ /* 0x000fe20003fa4070 */
[----:B------:R-:W-:-:S04]  /*8330*/  IMAD.HI.U32 R156, R246, R157, RZ ;  /* 0x0000009df69c7227 */ /* 0x000fc800078e00ff */
[----:B------:R-:W-:Y:S02]  /*8340*/  IMAD.MOV R156, RZ, RZ, -R156 ;  /* 0x000000ffff9c7224 */ /* 0x000fe400078e0a9c */
[----:B------:R-:W-:Y:S02]  /*8350*/  @!P3 IMAD.IADD R154, R154, 0x1, -R0 ;  /* 0x000000019a9ab824 */ /* 0x000fe400078e0a00 */
[C---:B------:R-:W-:Y:S02]  /*8360*/  IMAD R157, R0.reuse, R156, R157 ;  /* 0x0000009c009d7224 */ /* 0x040fe400078e029d */
[C---:B------:R-:W-:Y:S01]  /*8370*/  IMAD R156, R0.reuse, R153, R159 ;  /* 0x00000099009c7224 */ /* 0x040fe200078e029f */
[----:B------:R-:W-:Y:S01]  /*8380*/  ISETP.GT.U32.AND P3, PT, R0, R154, PT ;  /* 0x0000009a0000720c */ /* 0x000fe20003f64070 */
[----:B------:R-:W-:Y:S01]  /*8390*/  IMAD.HI.U32 R153, R246, R161, RZ ;  /* 0x000000a1f6997227 */ /* 0x000fe200078e00ff */
[----:B------:R-:W-:Y:S02]  /*83a0*/  @!P5 IADD3 R155, R155, -R0, RZ ;  /* 0x800000009b9bd210 */ /* 0x000fe40007ffe0ff */
[----:B------:R-:W-:Y:S01]  /*83b0*/  ISETP.GT.U32.AND P5, PT, R0, R157, PT ;  /* 0x0000009d0000720c */ /* 0x000fe20003fa4070 */
[----:B------:R-:W-:-:S02]  /*83c0*/  IMAD.MOV R159, RZ, RZ, -R153 ;  /* 0x000000ffff9f7224 */ /* 0x000fc400078e0a99 */
[----:B------:R-:W-:Y:S02]  /*83d0*/  IMAD.MOV.U32 R153, RZ, RZ, R155 ;  /* 0x000000ffff997224 */ /* 0x000fe400078e009b */
[C---:B------:R-:W-:Y:S02]  /*83e0*/  IMAD R159, R0.reuse, R159, R161 ;  /* 0x0000009f009f7224 */ /* 0x040fe400078e02a1 */
[----:B------:R-:W-:Y:S01]  /*83f0*/  @!P6 IMAD.MOV R153, RZ, RZ, -R153 ;  /* 0x000000ffff99e224 */ /* 0x000fe200078e0a99 */
[----:B------:R-:W-:Y:S01]  /*8400*/  ISETP.GT.U32.AND P6, PT, R0, R156, PT ;  /* 0x0000009c0000720c */ /* 0x000fe20003fc4070 */
[----:B------:R-:W-:Y:S01]  /*8410*/  @!P3 IMAD.IADD R154, R154, 0x1, -R0 ;  /* 0x000000019a9ab824 */ /* 0x000fe200078e0a00 */
[----:B------:R-:W-:Y:S01]  /*8420*/  ISETP.GT.U32.AND P3, PT, R0, R159, PT ;  /* 0x0000009f0000720c */ /* 0x000fe20003f64070 */
[----:B------:R-:W-:Y:S01]  /*8430*/  @!P0 IMAD.MOV R152, RZ, RZ, -R152 ;  /* 0x000000ffff988224 */ /* 0x000fe200078e0a98 */
[----:B------:R-:W-:Y:S01]  /*8440*/  ISETP.GE.AND P0, PT, R158, RZ, PT ;  /* 0x000000ff9e00720c */ /* 0x000fe20003f06270 */
[----:B------:R-:W-:-:S04]  /*8450*/  IMAD.HI.U32 R158, R246, R163, RZ ;  /* 0x000000a3f69e7227 */ /* 0x000fc800078e00ff */
[----:B------:R-:W-:Y:S02]  /*8460*/  IMAD.MOV R158, RZ, RZ, -R158 ;  /* 0x000000ffff9e7224 */ /* 0x000fe400078e0a9e */
[----:B------:R-:W-:-:S04]  /*8470*/  IMAD.HI.U32 R155, R246, R165, RZ ;  /* 0x000000a5f69b7227 */ /* 0x000fc800078e00ff */
[--C-:B------:R-:W-:Y:S02]  /*8480*/  @!P6 IMAD.IADD R156, R156, 0x1, -R0.reuse ;  /* 0x000000019c9ce824 */ /* 0x100fe400078e0a00 */
[----:B------:R-:W-:Y:S02]  /*8490*/  @!P3 IMAD.IADD R159, R159, 0x1, -R0 ;  /* 0x000000019f9fb824 */ /* 0x000fe400078e0a00 */
[C---:B------:R-:W-:Y:S01]  /*84a0*/  IMAD R158, R0.reuse, R158, R163 ;  /* 0x0000009e009e7224 */ /* 0x040fe200078e02a3 */
[C---:B------:R-:W-:Y:S01]  /*84b0*/  ISETP.GT.U32.AND P3, PT, R0.reuse, R156, PT ;  /* 0x0000009c0000720c */ /* 0x040fe20003f64070 */
[----:B------:R-:W-:Y:S01]  /*84c0*/  IMAD.MOV R155, RZ, RZ, -R155 ;  /* 0x000000ffff9b7224 */ /* 0x000fe200078e0a9b */
[----:B------:R-:W-:Y:S01]  /*84d0*/  IABS R163, R166 ;  /* 0x000000a600a37213 */ /* 0x000fe20000000000 */
[----:B------:R-:W-:Y:S01]  /*84e0*/  @!P4 IMAD.MOV R154, RZ, RZ, -R154 ;  /* 0x000000ffff9ac224 */ /* 0x000fe200078e0a9a */
[C---:B------:R-:W-:Y:S01]  /*84f0*/  ISETP.GT.U32.AND P4, PT, R0.reuse, R159, PT ;  /* 0x0000009f0000720c */ /* 0x040fe20003f84070 */
[----:B------:R-:W-:Y:S01]  /*8500*/  IMAD R161, R0, R155, R165 ;  /* 0x0000009b00a17224 */ /* 0x000fe200078e02a5 */
[----:B------:R-:W-:Y:S01]  /*8510*/  IABS R165, R168 ;  /* 0x000000a800a57213 */ /* 0x000fe20000000000 */
[----:B------:R-:W-:-:S04]  /*8520*/  IMAD.HI.U32 R155, R246, R163, RZ ;  /* 0x000000a3f69b7227 */ /* 0x000fc800078e00ff */
[--C-:B------:R-:W-:Y:S01]  /*8530*/  @!P5 IMAD.IADD R157, R157, 0x1, -R0.reuse ;  /* 0x000000019d9dd824 */ /* 0x100fe200078e0a00 */
[----:B------:R-:W-:Y:S01]  /*8540*/  ISETP.GT.U32.AND P5, PT, R0, R158, PT ;  /* 0x0000009e0000720c */ /* 0x000fe20003fa4070 */
[----:B------:R-:W-:Y:S02]  /*8550*/  IMAD.MOV R155, RZ, RZ, -R155 ;  /* 0x000000ffff9b7224 */ /* 0x000fe400078e0a9b */
[----:B------:R-:W-:Y:S01]  /*8560*/  @!P3 IMAD.IADD R156, R156, 0x1, -R0 ;  /* 0x000000019c9cb824 */ /* 0x000fe200078e0a00 */
[----:B------:R-:W-:Y:S01]  /*8570*/  ISETP.GE.AND P3, PT, R160, RZ, PT ;  /* 0x000000ffa000720c */ /* 0x000fe20003f66270 */
[C---:B------:R-:W-:Y:S01]  /*8580*/  IMAD R160, R0.reuse, R155, R163 ;  /* 0x0000009b00a07224 */ /* 0x040fe200078e02a3 */
[----:B------:R-:W-:Y:S01]  /*8590*/  ISETP.GT.U32.AND P6, PT, R0, R157, PT ;  /* 0x0000009d0000720c */ /* 0x000fe20003fc4070 */
[----:B------:R-:W-:Y:S01]  /*85a0*/  IMAD.HI.U32 R155, R246, R165, RZ ;  /* 0x000000a5f69b7227 */ /* 0x000fe200078e00ff */
[----:B------:R-:W-:Y:S02]  /*85b0*/  @!P4 IADD3 R159, R159, -R0, RZ ;  /* 0x800000009f9fc210 */ /* 0x000fe40007ffe0ff */
[----:B------:R-:W-:Y:S01]  /*85c0*/  ISETP.GT.U32.AND P4, PT, R0, R160, PT ;  /* 0x000000a00000720c */ /* 0x000fe20003f84070 */
[----:B------:R-:W-:-:S02]  /*85d0*/  IMAD.MOV R155, RZ, RZ, -R155 ;  /* 0x000000ffff9b7224 */ /* 0x000fc400078e0a9b */
[----:B------:R-:W-:Y:S02]  /*85e0*/  @!P5 IMAD.IADD R158, R158, 0x1, -R0 ;  /* 0x000000019e9ed824 */ /* 0x000fe400078e0a00 */
[C---:B------:R-:W-:Y:S02]  /*85f0*/  IMAD R163, R0.reuse, R155, R165 ;  /* 0x0000009b00a37224 */ /* 0x040fe400078e02a5 */
[----:B------:R-:W-:Y:S01]  /*8600*/  @!P1 IMAD.MOV R156, RZ, RZ, -R156 ;  /* 0x000000ffff9c9224 */ /* 0x000fe200078e0a9c */
[C---:B------:R-:W-:Y:S01]  /*8610*/  ISETP.GT.U32.AND P5, PT, R0.reuse, R158, PT ;  /* 0x0000009e0000720c */ /* 0x040fe20003fa4070 */
[--C-:B------:R-:W-:Y:S01]  /*8620*/  @!P6 IMAD.IADD R157, R157, 0x1, -R0.reuse ;  /* 0x000000019d9de824 */ /* 0x100fe200078e0a00 */
[C---:B------:R-:W-:Y:S02]  /*8630*/  ISETP.GT.U32.AND P6, PT, R0.reuse, R161, PT ;  /* 0x000000a10000720c */ /* 0x040fe40003fc4070 */
[----:B------:R-:W-:Y:S01]  /*8640*/  ISETP.GT.U32.AND P1, PT, R0, R163, PT ;  /* 0x000000a30000720c */ /* 0x000fe20003f24070 */
[----:B------:R-:W-:-:S02]  /*8650*/  @!P4 IMAD.IADD R160, R160, 0x1, -R0 ;  /* 0x00000001a0a0c824 */ /* 0x000fc400078e0a00 */
[----:B------:R-:W-:Y:S02]  /*8660*/  IMAD.MOV.U32 R155, RZ, RZ, R157 ;  /* 0x000000ffff9b7224 */ /* 0x000fe400078e009d */
[----:B------:R-:W-:Y:S01]  /*8670*/  IMAD.HI.U32 R157, R246, R169, RZ ;  /* 0x000000a9f69d7227 */ /* 0x000fe200078e00ff */
[----:B------:R-:W-:-:S03]  /*8680*/  ISETP.GT.U32.AND P4, PT, R0, R160, PT ;  /* 0x000000a00000720c */ /* 0x000fc60003f84070 */
[----:B------:R-:W-:Y:S02]  /*8690*/  IMAD.MOV R165, RZ, RZ, -R157 ;  /* 0x000000ffffa57224 */ /* 0x000fe400078e0a9d */
[--C-:B------:R-:W-:Y:S01]  /*86a0*/  @!P6 IMAD.IADD R161, R161, 0x1, -R0.reuse ;  /* 0x00000001a1a1e824 */ /* 0x100fe200078e0a00 */
[----:B------:R-:W-:Y:S01]  /*86b0*/  ISETP.GE.AND P6, PT, R166, RZ, PT ;  /* 0x000000ffa600720c */ /* 0x000fe20003fc6270 */
[----:B------:R-:W-:Y:S01]  /*86c0*/  @!P2 IMAD.MOV R155, RZ, RZ, -R155 ;  /* 0x000000ffff9ba224 */ /* 0x000fe200078e0a9b */
[----:B------:R-:W-:Y:S01]  /*86d0*/  LOP3.LUT R166, R245, 0x154, RZ, 0xfc, !PT ;  /* 0x00000154f5a67812 */ /* 0x000fe200078efcff */
[C---:B------:R-:W-:Y:S01]  /*86e0*/  IMAD R165, R0.reuse, R165, R169 ;  /* 0x000000a500a57224 */ /* 0x040fe200078e02a9 */
[----:B------:R-:W-:Y:S01]  /*86f0*/  ISETP.GT.U32.AND P2, PT, R0, R161, PT ;  /* 0x000000a10000720c */ /* 0x000fe20003f44070 */
[--C-:B------:R-:W-:Y:S01]  /*8700*/  @!P5 IMAD.IADD R158, R158, 0x1, -R0.reuse ;  /* 0x000000019e9ed824 */ /* 0x100fe200078e0a00 */
[----:B------:R-:W-:Y:S01]  /*8710*/  ISETP.GE.AND P5, PT, R164, RZ, PT ;  /* 0x000000ffa400720c */ /* 0x000fe20003fa6270 */
[----:B------:R-:W-:Y:S01]  /*8720*/  @!P4 IMAD.IADD R160, R160, 0x1, -R0 ;  /* 0x00000001a0a0c824 */ /* 0x000fe200078e0a00 */
[C---:B------:R-:W-:Y:S01]  /*8730*/  ISETP.GT.U32.AND P4, PT, R0.reuse, R165, PT ;  /* 0x000000a50000720c */ /* 0x040fe20003f84070 */
[----:B------:R-:W-:Y:S01]  /*8740*/  IMAD.MOV.U32 R157, RZ, RZ, R159 ;  /* 0x000000ffff9d7224 */ /* 0x000fe200078e009f */
[----:B------:R-:W-:Y:S01]  /*8750*/  IABS R167, R166 ;  /* 0x000000a600a77213 */ /* 0x000fe20000000000 */
[----:B------:R-:W-:Y:S01]  /*8760*/  @!P3 IMAD.MOV R158, RZ, RZ, -R158 ;  /* 0x000000ffff9eb224 */ /* 0x000fe200078e0a9e */
[----:B------:R-:W-:Y:S01]  /*8770*/  ISETP.GT.U32.AND P3, PT, R0, R162, PT ;  /* 0x000000a20000720c */ /* 0x000fe20003f64070 */
[----:B------:R-:W-:Y:S01]  /*8780*/  @!P0 IMAD.MOV R157, RZ, RZ, -R157 ;  /* 0x000000ffff9d8224 */ /* 0x000fe200078e0a9d */
[----:B------:R-:W-:-:S02]  /*8790*/  ISETP.GE.AND P0, PT, R168, RZ, PT ;  /* 0x000000ffa800720c */ /* 0x000fc40003f06270 */
[----:B------:R-:W-:Y:S01]  /*87a0*/  LOP3.LUT R168, R245, 0x156, RZ, 0xfc, !PT ;  /* 0x00000156f5a87812 */ /* 0x000fe200078efcff */
[--C-:B------:R-:W-:Y:S01]  /*87b0*/  @!P2 IMAD.IADD R161, R161, 0x1, -R0.reuse ;  /* 0x00000001a1a1a824 */ /* 0x100fe200078e0a00 */
[----:B------:R-:W-:Y:S02]  /*87c0*/  @!P1 IADD3 R163, R163, -R0, RZ ;  /* 0x80000000a3a39210 */ /* 0x000fe40007ffe0ff */
[----:B------:R-:W-:Y:S01]  /*87d0*/  IABS R169, R168 ;  /* 0x000000a800a97213 */ /* 0x000fe20000000000 */
[----:B------:R-:W-:Y:S01]  /*87e0*/  IMAD.MOV.U32 R159, RZ, RZ, R161 ;  /* 0x000000ffff9f7224 */ /* 0x000fe200078e00a1 */
[----:B------:R-:W-:Y:S01]  /*87f0*/  ISETP.GE.AND P2, PT, R170, RZ, PT ;  /* 0x000000ffaa00720c */ /* 0x000fe20003f46270 */
[----:B------:R-:W-:Y:S01]  /*8800*/  @!P4 IMAD.IADD R165, R165, 0x1, -R0 ;  /* 0x00000001a5a5c824 */ /* 0x000fe200078e0a00 */
[----:B------:R-:W-:Y:S01]  /*8810*/  LOP3.LUT R170, R245, 0x158, RZ, 0xfc, !PT ;  /* 0x00000158f5aa7812 */ /* 0x000fe200078efcff */
[----:B------:R-:W-:Y:S01]  /*8820*/  IMAD.HI.U32 R161, R246, R167, RZ ;  /* 0x000000a7f6a17227 */ /* 0x000fe200078e00ff */
[----:B------:R-:W-:-:S02]  /*8830*/  ISETP.GE.AND P1, PT, R171, RZ, PT ;  /* 0x000000ffab00720c */ /* 0x000fc40003f26270 */
[----:B------:R-:W-:Y:S01]  /*8840*/  ISETP.GT.U32.AND P4, PT, R0, R165, PT ;  /* 0x000000a50000720c */ /* 0x000fe20003f84070 */
[----:B------:R-:W-:Y:S01]  /*8850*/  IMAD.MOV R164, RZ, RZ, -R161 ;  /* 0x000000ffffa47224 */ /* 0x000fe200078e0aa1 */
[----:B------:R-:W-:Y:S01]  /*8860*/  IABS R171, R170 ;  /* 0x000000aa00ab7213 */ /* 0x000fe20000000000 */
[----:B------:R-:W-:Y:S01]  /*8870*/  @!P3 IMAD.IADD R162, R162, 0x1, -R0 ;  /* 0x00000001a2a2b824 */ /* 0x000fe200078e0a00 */
[----:B------:R-:W-:Y:S01]  /*8880*/  @!P6 IADD3 R160, -R160, RZ, RZ ;  /* 0x000000ffa0a0e210 */ /* 0x000fe20007ffe1ff */
[----:B------:R-:W-:-:S03]  /*8890*/  IMAD.HI.U32 R161, R246, R169, RZ ;  /* 0x000000a9f6a17227 */ /* 0x000fc600078e00ff */
[C---:B------:R-:W-:Y:S01]  /*88a0*/  ISETP.GT.U32.AND P3, PT, R0.reuse, R162, PT ;  /* 0x000000a20000720c */ /* 0x040fe20003f64070 */
[----:B------:R-:W-:Y:S01]  /*88b0*/  @!P5 IMAD.MOV R159, RZ, RZ, -R159 ;  /* 0x000000ffff9fd224 */ /* 0x000fe200078e0a9f */
[C---:B------:R-:W-:Y:S01]  /*88c0*/  ISETP.GT.U32.AND P5, PT, R0.reuse, R163, PT ;  /* 0x000000a30000720c */ /* 0x040fe20003fa4070 */
[----:B------:R-:W-:Y:S02]  /*88d0*/  IMAD.MOV R161, RZ, RZ, -R161 ;  /* 0x000000ffffa17224 */ /* 0x000fe400078e0aa1 */
[C---:B------:R-:W-:Y:S02]  /*88e0*/  IMAD R164, R0.reuse, R164, R167 ;  /* 0x000000a400a47224 */ /* 0x040fe400078e02a7 */
[----:B------:R-:W-:Y:S02]  /*88f0*/  IMAD R167, R0, R161, R169 ;  /* 0x000000a100a77224 */ /* 0x000fe400078e02a9 */
[----:B------:R-:W-:Y:S02]  /*8900*/  @!P4 IMAD.IADD R165, R165, 0x1, -R0 ;  /* 0x00000001a5a5c824 */ /* 0x000fe400078e0a00 */
[----:B------:R-:W-:Y:S01]  /*8910*/  IMAD.HI.U32 R161, R246, R171, RZ ;  /* 0x000000abf6a17227 */ /* 0x000fe200078e00ff */
[----:B------:R-:W-:-:S03]  /*8920*/  ISETP.GT.U32.AND P4, PT, R0, R167, PT ;  /* 0x000000a70000720c */ /* 0x000fc60003f84070 */
[--C-:B------:R-:W-:Y:S01]  /*8930*/  @!P5 IMAD.IADD R163, R163, 0x1, -R0.reuse ;  /* 0x00000001a3a3d824 */ /* 0x100fe200078e0a00 */
[----:B------:R-:W-:Y:S01]  /*8940*/  ISETP.GT.U32.AND P5, PT, R0, R164, PT ;  /* 0x000000a40000720c */ /* 0x000fe20003fa4070 */
[----:B------:R-:W-:Y:S01]  /*8950*/  @!P3 IMAD.IADD R162, R162, 0x1, -R0 ;  /* 0x00000001a2a2b824 */ /* 0x000fe200078e0a00 */
[----:B------:R-:W-:Y:S01]  /*8960*/  ISETP.GE.AND P3, PT, R166, RZ, PT ;  /* 0x000000ffa600720c */ /* 0x000fe20003f66270 */
[----:B------:R-:W-:-:S04]  /*8970*/  IMAD.HI.U32 R166, R246, R173, RZ ;  /* 0x000000adf6a67227 */ /* 0x000fc800078e00ff */
[----:B------:R-:W-:Y:S02]  /*8980*/  IMAD.MOV R161, RZ, RZ, -R161 ;  /* 0x000000ffffa17224 */ /* 0x000fe400078e0aa1 */
[----:B------:R-:W-:Y:S02]  /*8990*/  IMAD.MOV R169, RZ, RZ, -R166 ;  /* 0x000000ffffa97224 */ /* 0x000fe400078e0aa6 */
[C---:B------:R-:W-:Y:S01]  /*89a0*/  IMAD R166, R0.reuse, R161, R171 ;  /* 0x000000a100a67224 */ /* 0x040fe200078e02ab */
[----:B------:R-:W-:Y:S01]  /*89b0*/  IABS R171, R176 ;  /* 0x000000b000ab7213 */ /* 0x000fe20000000000 */
[--C-:B------:R-:W-:Y:S02]  /*89c0*/  @!P4 IMAD.IADD R167, R167, 0x1, -R0.reuse ;  /* 0x00000001a7a7c824 */ /* 0x100fe400078e0a00 */
[----:B------:R-:W-:Y:S01]  /*89d0*/  IMAD.MOV.U32 R161, RZ, RZ, R163 ;  /* 0x000000ffffa17224 */ /* 0x000fe200078e00a3 */
[----:B------:R-:W-:Y:S01]  /*89e0*/  ISETP.GT.U32.AND P6, PT, R0, R166, PT ;  /* 0x000000a60000720c */ /* 0x000fe20003fc4070 */
[----:B------:R-:W-:Y:S01]  /*89f0*/  @!P5 IMAD.IADD R164, R164, 0x1, -R0 ;  /* 0x00000001a4a4d824 */ /* 0x000fe200078e0a00 */
[----:B------:R-:W-:Y:S01]  /*8a00*/  ISETP.GE.AND P5, PT, R168, RZ, PT ;  /* 0x000000ffa800720c */ /* 0x000fe20003fa6270 */
[----:B------:R-:W-:-:S02]  /*8a10*/  IMAD R169, R0, R169, R173 ;  /* 0x000000a900a97224 */ /* 0x000fc400078e02ad */
[----:B------:R-:W-:Y:S01]  /*8a20*/  @!P0 IMAD.MOV R161, RZ, RZ, -R161 ;  /* 0x000000ffffa18224 */ /* 0x000fe200078e0aa1 */
[C---:B------:R-:W-:Y:S01]  /*8a30*/  ISETP.GT.U32.AND P0, PT, R0.reuse, R167, PT ;  /* 0x000000a70000720c */ /* 0x040fe20003f04070 */
[----:B------:R-:W-:Y:S01]  /*8a40*/  IMAD.MOV.U32 R163, RZ, RZ, R165 ;  /* 0x000000ffffa37224 */ /* 0x000fe200078e00a5 */
[----:B------:R-:W-:Y:S01]  /*8a50*/  ISETP.GT.U32.AND P4, PT, R0, R164, PT ;  /* 0x000000a40000720c */ /* 0x000fe20003f84070 */
[----:B------:R-:W-:-:S04]  /*8a60*/  IMAD.HI.U32 R168, R246, R175, RZ ;  /* 0x000000aff6a87227 */ /* 0x000fc800078e00ff */
[----:B------:R-:W-:Y:S01]  /*8a70*/  @!P1 IMAD.MOV R163, RZ, RZ, -R163 ;  /* 0x000000ffffa39224 */ /* 0x000fe200078e0aa3 */
[----:B------:R-:W-:Y:S01]  /*8a80*/  ISETP.GT.U32.AND P1, PT, R0, R169, PT ;  /* 0x000000a90000720c */ /* 0x000fe20003f24070 */
[----:B------:R-:W-:Y:S02]  /*8a90*/  IMAD.MOV R168, RZ, RZ, -R168 ;  /* 0x000000ffffa87224 */ /* 0x000fe400078e0aa8 */
[--C-:B------:R-:W-:Y:S01]  /*8aa0*/  @!P6 IMAD.IADD R166, R166, 0x1, -R0.reuse ;  /* 0x00000001a6a6e824 */ /* 0x100fe200078e0a00 */
[----:B------:R-:W-:Y:S01]  /*8ab0*/  ISETP.GE.AND P6, PT, R174, RZ, PT ;  /* 0x000000ffae00720c */ /* 0x000fe20003fc6270 */
[----:B------:R-:W-:Y:S01]  /*8ac0*/  IMAD R168, R0, R168, R175 ;  /* 0x000000a800a87224 */ /* 0x000fe200078e02af */
[----:B------:R-:W-:Y:S01]  /*8ad0*/  LOP3.LUT R174, R245, 0x162, RZ, 0xfc, !PT ;  /* 0x00000162f5ae7812 */ /* 0x000fe200078efcff */
[----:B------:R-:W-:Y:S02]  /*8ae0*/  @!P0 IMAD.IADD R167, R167, 0x1, -R0 ;  /* 0x00000001a7a78824 */ /* 0x000fe400078e0a00 */
[----:B------:R-:W-:Y:S01]  /*8af0*/  IMAD.HI.U32 R165, R246, R171, RZ ;  /* 0x000000abf6a57227 */ /* 0x000fe200078e00ff */
[----:B------:R-:W-:-:S02]  /*8b00*/  ISETP.GT.U32.AND P0, PT, R0, R168, PT ;  /* 0x000000a80000720c */ /* 0x000fc40003f04070 */
[----:B------:R-:W-:Y:S01]  /*8b10*/  IABS R175, R174 ;  /* 0x000000ae00af7213 */ /* 0x000fe20000000000 */
[----:B------:R-:W-:Y:S01]  /*8b20*/  @!P1 IMAD.IADD R169, R169, 0x1, -R0 ;  /* 0x00000001a9a99824 */ /* 0x000fe200078e0a00 */
[----:B------:R-:W-:Y:S01]  /*8b30*/  ISETP.GT.U32.AND P1, PT, R0, R166, PT ;  /* 0x000000a60000720c */ /* 0x000fe20003f24070 */
[----:B------:R-:W-:Y:S01]  /*8b40*/  @!P2 IMAD.MOV R162, RZ, RZ, -R162 ;  /* 0x000000ffffa2a224 */ /* 0x000fe200078e0aa2 */
[----:B------:R-:W-:Y:S01]  /*8b50*/  ISETP.GE.AND P2, PT, R170, RZ, PT ;  /* 0x000000ffaa00720c */ /* 0x000fe20003f46270 */
[----:B------:R-:W-:Y:S01]  /*8b60*/  @!P4 IMAD.IADD R164, R164, 0x1, -R0 ;  /* 0x00000001a4a4c824 */ /* 0x000fe200078e0a00 */
[----:B------:R-:W-:Y:S01]  /*8b70*/  LOP3.LUT R170, R245, 0x160, RZ, 0xfc, !PT ;  /* 0x00000160f5aa7812 */ /* 0x000fe200078efcff */
[----:B------:R-:W-:Y:S01]  /*8b80*/  IMAD.MOV R165, RZ, RZ, -R165 ;  /* 0x000000ffffa57224 */ /* 0x000fe200078e0aa5 */
[----:B------:R-:W-:Y:S01]  /*8b90*/  ISETP.GE.AND P4, PT, R172, RZ, PT ;  /* 0x000000ffac00720c */ /* 0x000fe20003f86270 */
[----:B------:R-:W-:Y:S01]  /*8ba0*/  @!P3 IMAD.MOV R164, RZ, RZ, -R164 ;  /* 0x000000ffffa4b224 */ /* 0x000fe200078e0aa4 */
[----:B------:R-:W-:Y:S01]  /*8bb0*/  IABS R173, R170 ;  /* 0x000000aa00ad7213 */ /* 0x000fe20000000000 */
[C---:B------:R-:W-:Y:S01]  /*8bc0*/  IMAD R171, R0.reuse, R165, R171 ;  /* 0x000000a500ab7224 */ /* 0x040fe200078e02ab */
[----:B------:R-:W-:Y:S01]  /*8bd0*/  ISETP.GT.U32.AND P3, PT, R0, R169, PT ;  /* 0x000000a90000720c */ /* 0x000fe20003f64070 */
[----:B------:R-:W-:Y:S01]  /*8be0*/  @!P0 IMAD.IADD R168, R168, 0x1, -R0 ;  /* 0x00000001a8a88824 */ /* 0x000fe200078e0a00 */
[----:B------:R-:W-:Y:S01]  /*8bf0*/  IABS R172, R178 ;  /* 0x000000b200ac7213 */ /* 0x000fe20000000000 */
[----:B------:R-:W-:-:S02]  /*8c00*/  IMAD.MOV.U32 R165, RZ, RZ, R167 ;  /* 0x000000ffffa57224 */ /* 0x000fc400078e00a7 */
[----:B------:R-:W-:Y:S01]  /*8c10*/  IMAD.HI.U32 R167, R246, R173, RZ ;  /* 0x000000adf6a77227 */ /* 0x000fe200078e00ff */
[----:B------:R-:W-:-:S03]  /*8c20*/  ISETP.GT.U32.AND P0, PT, R0, R168, PT ;  /* 0x000000a80000720c */ /* 0x000fc60003f04070 */
[--C-:B------:R-:W-:Y:S01]  /*8c30*/  @!P1 IMAD.IADD R166, R166, 0x1, -R0.reuse ;  /* 0x00000001a6a69824 */ /* 0x100fe200078e0a00 */
[----:B------:R-:W-:Y:S01]  /*8c40*/  ISETP.GT.U32.AND P1, PT, R0, R171, PT ;  /* 0x000000ab0000720c */ /* 0x000fe20003f24070 */
[----:B------:R-:W-:Y:S01]  /*8c50*/  @!P5 IMAD.MOV R165, RZ, RZ, -R165 ;  /* 0x000000ffffa5d224 */ /* 0x000fe200078e0aa5 */
[----:B------:R-:W-:Y:S01]  /*8c60*/  IADD3 R167, -R167, RZ, RZ ;  /* 0x000000ffa7a77210 */ /* 0x000fe20007ffe1ff */
[----:B------:R-:W-:Y:S01]  /*8c70*/  @!P3 IMAD.IADD R169, R169, 0x1, -R0 ;  /* 0x00000001a9a9b824 */ /* 0x000fe200078e0a00 */
[----:B------:R-:W-:Y:S01]  /*8c80*/  ISETP.GE.AND P3, PT, R170, RZ, PT ;  /* 0x000000ffaa00720c */ /* 0x000fe20003f66270 */
[----:B------:R-:W-:Y:S01]  /*8c90*/  @!P2 IMAD.MOV R166, RZ, RZ, -R166 ;  /* 0x000000ffffa6a224 */ /* 0x000fe200078e0aa6 */
[----:B------:R-:W-:Y:S01]  /*8ca0*/  ISETP.GE.AND P5, PT, R176, RZ, PT ;  /* 0x000000ffb000720c */ /* 0x000fe20003fa6270 */
[----:B------:R-:W-:Y:S01]  /*8cb0*/  IMAD R170, R0, R167, R173 ;  /* 0x000000a700aa7224 */ /* 0x000fe200078e02ad */
[----:B------:R-:W-:Y:S01]  /*8cc0*/  LOP3.LUT R176, R245, 0x164, RZ, 0xfc, !PT ;  /* 0x00000164f5b07812 */ /* 0x000fe200078efcff */
[----:B------:R-:W-:Y:S01]  /*8cd0*/  IMAD.HI.U32 R167, R246, R175, RZ ;  /* 0x000000aff6a77227 */ /* 0x000fe200078e00ff */
[----:B------:R-:W-:-:S02]  /*8ce0*/  ISETP.GE.AND P2, PT, R174, RZ, PT ;  /* 0x000000ffae00720c */ /* 0x000fc40003f46270 */
[----:B------:R-:W-:Y:S01]  /*8cf0*/  IABS R177, R176 ;  /* 0x000000b000b17213 */ /* 0x000fe20000000000 */
[--C-:B------:R-:W-:Y:S01]  /*8d00*/  @!P0 IMAD.IADD R168, R168, 0x1, -R0.reuse ;  /* 0x00000001a8a88824 */ /* 0x100fe200078e0a00 */
[C---:B------:R-:W-:Y:S01]  /*8d10*/  ISETP.GT.U32.AND P0, PT, R0.reuse, R170, PT ;  /* 0x000000aa0000720c */ /* 0x040fe20003f04070 */
[----:B------:R-:W-:Y:S01]  /*8d20*/  @!P1 IMAD.IADD R171, R171, 0x1, -R0 ;  /* 0x00000001abab9824 */ /* 0x000fe200078e0a00 */
[C---:B------:R-:W-:Y:S01]  /*8d30*/  LOP3.LUT R174, R245.reuse, 0x168, RZ, 0xfc, !PT ;  /* 0x00000168f5ae7812 */ /* 0x040fe200078efcff */
[----:B------:R-:W-:Y:S02]  /*8d40*/  IMAD.MOV R167, RZ, RZ, -R167 ;  /* 0x000000ffffa77224 */ /* 0x000fe400078e0aa7 */
[----:B------:R-:W-:Y:S01]  /*8d50*/  @!P6 IMAD.MOV R168, RZ, RZ, -R168 ;  /* 0x000000ffffa8e224 */ /* 0x000fe200078e0aa8 */
[C---:B------:R-:W-:Y:S01]  /*8d60*/  ISETP.GT.U32.AND P1, PT, R0.reuse, R171, PT ;  /* 0x000000ab0000720c */ /* 0x040fe20003f24070 */
[----:B------:R-:W-:Y:S01]  /*8d70*/  IMAD R173, R0, R167, R175 ;  /* 0x000000a700ad7224 */ /* 0x000fe200078e02af */
[----:B------:R-:W-:Y:S01]  /*8d80*/  ISETP.GE.AND P6, PT, R176, RZ, PT ;  /* 0x000000ffb000720c */ /* 0x000fe20003fc6270 */
[----:B------:R-:W-:Y:S01]  /*8d90*/  IMAD.MOV.U32 R175, RZ, RZ, R172 ;  /* 0x000000ffffaf7224 */ /* 0x000fe200078e00ac */
[----:B------:R-:W-:Y:S01]  /*8da0*/  IABS R179, R174 ;  /* 0x000000ae00b37213 */ /* 0x000fe20000000000 */
[----:B------:R-:W-:Y:S01]  /*8db0*/  IMAD.MOV.U32 R167, RZ, RZ, R169 ;  /* 0x000000ffffa77224 */ /* 0x000fe200078e00a9 */
[----:B------:R-:W-:Y:S01]  /*8dc0*/  LOP3.LUT R176, R245, 0x16a, RZ, 0xfc, !PT ;  /* 0x0000016af5b07812 */ /* 0x000fe200078efcff */
[----:B------:R-:W-:-:S03]  /*8dd0*/  IMAD.HI.U32 R169, R246, R175, RZ ;  /* 0x000000aff6a97227 */ /* 0x000fc600078e00ff */
[----:B------:R-:W-:Y:S01]  /*8de0*/  IABS R181, R176 ;  /* 0x000000b000b57213 */ /* 0x000fe20000000000 */
[--C-:B------:R-:W-:Y:S02]  /*8df0*/  @!P0 IMAD.IADD R170, R170, 0x1, -R0.reuse ;  /* 0x00000001aaaa8824 */ /* 0x100fe400078e0a00 */
[----:B------:R-:W-:Y:S01]  /*8e00*/  @!P4 IMAD.MOV R167, RZ, RZ, -R167 ;  /* 0x000000ffffa7c224 */ /* 0x000fe200078e0aa7 */
[C---:B------:R-:W-:Y:S01]  /*8e10*/  ISETP.GT.U32.AND P4, PT, R0.reuse, R173, PT ;  /* 0x000000ad0000720c */ /* 0x040fe20003f84070 */
[----:B------:R-:W-:Y:S01]  /*8e20*/  IMAD.MOV R169, RZ, RZ, -R169 ;  /* 0x000000ffffa97224 */ /* 0x000fe200078e0aa9 */
[----:B------:R-:W-:Y:S01]  /*8e30*/  ISETP.GT.U32.AND P0, PT, R0, R170, PT ;  /* 0x000000aa0000720c */ /* 0x000fe20003f04070 */
[----:B------:R-:W-:Y:S01]  /*8e40*/  @!P1 IMAD.IADD R171, R171, 0x1, -R0 ;  /* 0x00000001abab9824 */ /* 0x000fe200078e0a00 */
[----:B------:R-:W-:Y:S01]  /*8e50*/  ISETP.GE.AND P1, PT, R178, RZ, PT ;  /* 0x000000ffb200720c */ /* 0x000fe20003f26270 */
[----:B------:R-:W-:Y:S01]  /*8e60*/  IMAD.HI.U32 R172, R246, R177, RZ ;  /* 0x000000b1f6ac7227 */ /* 0x000fe200078e00ff */
[----:B------:R-:W-:-:S03]  /*8e70*/  LOP3.LUT R178, R245, 0x16c, RZ, 0xfc, !PT ;  /* 0x0000016cf5b27812 */ /* 0x000fc600078efcff */
[C---:B------:R-:W-:Y:S01]  /*8e80*/  IMAD R175, R0.reuse, R169, R175 ;  /* 0x000000a900af7224 */ /* 0x040fe200078e02af */
[----:B------:R-:W-:Y:S01]  /*8e90*/  IABS R183, R178 ;  /* 0x000000b200b77213 */ /* 0x000fe20000000000 */
[----:B------:R-:W-:Y:S02]  /*8ea0*/  IMAD.MOV.U32 R169, RZ, RZ, R171 ;  /* 0x000000ffffa97224 */ /* 0x000fe400078e00ab */
[----:B------:R-:W-:Y:S02]  /*8eb0*/  IMAD.MOV R172, RZ, RZ, -R172 ;  /* 0x000000ffffac7224 */ /* 0x000fe400078e0aac */
[----:B------:R-:W-:Y:S01]  /*8ec0*/  @!P5 IMAD.MOV R169, RZ, RZ, -R169 ;  /* 0x000000ffffa9d224 */ /* 0x000fe200078e0aa9 */
[C---:B------:R-:W-:Y:S01]  /*8ed0*/  ISETP.GT.U32.AND P5, PT, R0.reuse, R175, PT ;  /* 0x000000af0000720c */ /* 0x040fe20003fa4070 */
[----:B------:R-:W-:Y:S01]  /*8ee0*/  IMAD R172, R0, R172, R177 ;  /* 0x000000ac00ac7224 */ /* 0x000fe200078e02b1 */
[----:B------:R-:W-:Y:S01]  /*8ef0*/  @!P0 IADD3 R170, R170, -R0, RZ ;  /* 0x80000000aaaa8210 */ /* 0x000fe20007ffe0ff */
[----:B------:R-:W-:-:S02]  /*8f00*/  @!P4 IMAD.IADD R173, R173, 0x1, -R0 ;  /* 0x00000001adadc824 */ /* 0x000fc400078e0a00 */
[----:B------:R-:W-:Y:S01]  /*8f10*/  IMAD.HI.U32 R171, R246, R179, RZ ;  /* 0x000000b3f6ab7227 */ /* 0x000fe200078e00ff */
[C---:B------:R-:W-:Y:S02]  /*8f20*/  ISETP.GT.U32.AND P0, PT, R0.reuse, R172, PT ;  /* 0x000000ac0000720c */ /* 0x040fe40003f04070 */
[----:B------:R-:W-:Y:S01]  /*8f30*/  ISETP.GT.U32.AND P4, PT, R0, R173, PT ;  /* 0x000000ad0000720c */ /* 0x000fe20003f84070 */
[----:B------:R-:W-:Y:S02]  /*8f40*/  IMAD.MOV R171, RZ, RZ, -R171 ;  /* 0x000000ffffab7224 */ /* 0x000fe400078e0aab */
[----:B------:R-:W-:Y:S01]  /*8f50*/  @!P3 IMAD.MOV R170, RZ, RZ, -R170 ;  /* 0x000000ffffaab224 */ /* 0x000fe200078e0aaa */
[----:B------:R-:W-:Y:S01]  /*8f60*/  ISETP.GE.AND P3, PT, R174, RZ, PT ;  /* 0x000000ffae00720c */ /* 0x000fe20003f66270 */
[----:B------:R-:W-:Y:S02]  /*8f70*/  @!P5 IMAD.IADD R175, R175, 0x1, -R0 ;  /* 0x00000001afafd824 */ /* 0x000fe400078e0a00 */
[----:B------:R-:W-:-:S03]  /*8f80*/  IMAD.HI.U32 R177, R246, R183, RZ ;  /* 0x000000b7f6b17227 */ /* 0x000fc600078e00ff */
[----:B------:R-:W-:Y:S01]  /*8f90*/  ISETP.GT.U32.AND P5, PT, R0, R175, PT ;  /* 0x000000af0000720c */ /* 0x000fe20003fa4070 */
[--C-:B------:R-:W-:Y:S02]  /*8fa0*/  @!P0 IMAD.IADD R172, R172, 0x1, -R0.reuse ;  /* 0x00000001acac8824 */ /* 0x100fe400078e0a00 */
[----:B------:R-:W-:Y:S01]  /*8fb0*/  @!P4 IMAD.IADD R173, R173, 0x1, -R0 ;  /* 0x00000001adadc824 */ /* 0x000fe200078e0a00 */
[----:B------:R-:W-:Y:S01]  /*8fc0*/  ISETP.GE.AND P4, PT, R176, RZ, PT ;  /* 0x000000ffb000720c */ /* 0x000fe20003f86270 */
[----:B------:R-:W-:Y:S01]  /*8fd0*/  IMAD.HI.U32 R176, R246, R181, RZ ;  /* 0x000000b5f6b07227 */ /* 0x000fe200078e00ff */
[----:B------:R-:W-:-:S03]  /*8fe0*/  ISETP.GT.U32.AND P0, PT, R0, R172, PT ;  /* 0x000000ac0000720c */ /* 0x000fc60003f04070 */
[C---:B------:R-:W-:Y:S02]  /*8ff0*/  IMAD R174, R0.reuse, R171, R179 ;  /* 0x000000ab00ae7224 */ /* 0x040fe400078e02b3 */
[----:B------:R-:W-:Y:S02]  /*9000*/  IMAD.MOV.U32 R171, RZ, RZ, R173 ;  /* 0x000000ffffab7224 */ /* 0x000fe400078e00ad */
[----:B------:R-:W-:Y:S01]  /*9010*/  IMAD.MOV R176, RZ, RZ, -R176 ;  /* 0x000000ffffb07224 */ /* 0x000fe200078e0ab0 */
[----:B------:R-:W-:Y:S01]  /*9020*/  @!P5 IADD3 R175, R175, -R0, RZ ;  /* 0x80000000afafd210 */ /* 0x000fe20007ffe0ff */
[----:B------:R-:W-:Y:S02]  /*9030*/  IMAD.MOV R173, RZ, RZ, -R177 ;  /* 0x000000ffffad7224 */ /* 0x000fe400078e0ab1 */
[C---:B------:R-:W-:Y:S01]  /*9040*/  IMAD R177, R0.reuse, R176, R181 ;  /* 0x000000b000b17224 */ /* 0x040fe200078e02b5 */
[----:B------:R-:W-:Y:S01]  /*9050*/  IABS R181, R182 ;  /* 0x000000b600b57213 */ /* 0x000fe20000000000 */
[----:B------:R-:W-:Y:S01]  /*9060*/  IMAD R176, R0, R173, R183 ;  /* 0x000000ad00b07224 */ /* 0x000fe200078e02b7 */
[----:B------:R-:W-:Y:S01]  /*9070*/  LOP3.LUT R173, R245, 0x16e, RZ, 0xfc, !PT ;  /* 0x0000016ef5ad7812 */ /* 0x000fe200078efcff */
[----:B------:R-:W-:Y:S01]  /*9080*/  @!P0 IMAD.IADD R172, R172, 0x1, -R0 ;  /* 0x00000001acac8824 */ /* 0x000fe200078e0a00 */
[C---:B------:R-:W-:Y:S01]  /*9090*/  ISETP.GT.U32.AND P0, PT, R0.reuse, R174, PT ;  /* 0x000000ae0000720c */ /* 0x040fe20003f04070 */
[----:B------:R-:W-:Y:S01]  /*90a0*/  @!P2 IMAD.MOV R171, RZ, RZ, -R171 ;  /* 0x000000ffffaba224 */ /* 0x000fe200078e0aab */
[----:B------:R-:W-:Y:S01]  /*90b0*/  ISETP.GE.AND P5, PT, R173, RZ, PT ;  /* 0x000000ffad00720c */ /* 0x000fe20003fa6270 */
[----:B------:R-:W-:Y:S01]  /*90c0*/  @!P6 IMAD.MOV R172, RZ, RZ, -R172 ;  /* 0x000000fffface224 */ /* 0x000fe200078e0aac */
[----:B------:R-:W-:Y:S01]  /*90d0*/  IABS R179, R173 ;  /* 0x000000ad00b37213 */ /* 0x000fe20000000000 */
[----:B------:R-:W-:Y:S01]  /*90e0*/  IMAD.MOV.U32 R173, RZ, RZ, R175 ;  /* 0x000000ffffad7224 */ /* 0x000fe200078e00af */
[----:B------:R-:W-:-:S02]  /*90f0*/  ISETP.GT.U32.AND P6, PT, R0, R177, PT ;  /* 0x000000b10000720c */ /* 0x000fc40003fc4070 */
[----:B------:R-:W-:Y:S01]  /*9100*/  ISETP.GE.AND P2, PT, R178, RZ, PT ;  /* 0x000000ffb200720c */ /* 0x000fe20003f46270 */
[----:B------:R-:W-:Y:S01]  /*9110*/  @!P1 IMAD.MOV R173, RZ, RZ, -R173 ;  /* 0x000000ffffad9224 */ /* 0x000fe200078e0aad */
[----:B------:R-:W-:Y:S01]  /*9120*/  ISETP.GT.U32.AND P1, PT, R0, R176, PT ;  /* 0x000000b00000720c */ /* 0x000fe20003f24070 */
[----:B------:R-:W-:Y:S01]  /*9130*/  IMAD.HI.U32 R175, R246, R179, RZ ;  /* 0x000000b3f6af7227 */ /* 0x000fe200078e00ff */
[----:B------:R-:W-:-:S03]  /*9140*/  IABS R183, R184 ;  /* 0x000000b800b77213 */ /* 0x000fc60000000000 */
[--C-:B------:R-:W-:Y:S02]  /*9150*/  @!P0 IMAD.IADD R174, R174, 0x1, -R0.reuse ;  /* 0x00000001aeae8824 */ /* 0x100fe400078e0a00 */
[----:B------:R-:W-:Y:S02]  /*9160*/  IMAD.MOV R180, RZ, RZ, -R175 ;  /* 0x000000ffffb47224 */ /* 0x000fe400078e0aaf */
[----:B------:R-:W-:Y:S01]  /*9170*/  @!P6 IMAD.IADD R177, R177, 0x1, -R0 ;  /* 0x00000001b1b1e824 */ /* 0x000fe200078e0a00 */
[----:B------:R-:W-:Y:S01]  /*9180*/  ISETP.GT.U32.AND P0, PT, R0, R174, PT ;  /* 0x000000ae0000720c */ /* 0x000fe20003f04070 */
[----:B------:R-:W-:-:S03]  /*9190*/  IMAD.HI.U32 R178, R246, R181, RZ ;  /* 0x000000b5f6b27227 */ /* 0x000fc600078e00ff */
[----:B------:R-:W-:Y:S01]  /*91a0*/  ISETP.GT.U32.AND P6, PT, R0, R177, PT ;  /* 0x000000b10000720c */ /* 0x000fe20003fc4070 */
[----:B------:R-:W-:Y:S02]  /*91b0*/  @!P1 IMAD.IADD R176, R176, 0x1, -R0 ;  /* 0x00000001b0b09824 */ /* 0x000fe400078e0a00 */
[----:B------:R-:W-:Y:S02]  /*91c0*/  IMAD R179, R0, R180, R179 ;  /* 0x000000b400b37224 */ /* 0x000fe400078e02b3 */
[----:B------:R-:W-:Y:S01]  /*91d0*/  IMAD.HI.U32 R180, R246, R185, RZ ;  /* 0x000000b9f6b47227 */ /* 0x000fe200078e00ff */
[----:B------:R-:W-:-:S03]  /*91e0*/  ISETP.GT.U32.AND P1, PT, R0, R176, PT ;  /* 0x000000b00000720c */ /* 0x000fc60003f24070 */
[----:B------:R-:W-:Y:S02]  /*91f0*/  IMAD.MOV R178, RZ, RZ, -R178 ;  /* 0x000000ffffb27224 */ /* 0x000fe400078e0ab2 */
[----:B------:R-:W-:Y:S02]  /*9200*/  IMAD.MOV R180, RZ, RZ, -R180 ;  /* 0x000000ffffb47224 */ /* 0x000fe400078e0ab4 */
[--C-:B------:R-:W-:Y:S01]  /*9210*/  @!P0 IMAD.IADD R174, R174, 0x1, -R0.reuse ;  /* 0x00000001aeae8824 */ /* 0x100fe200078e0a00 */
[----:B------:R-:W-:Y:S01]  /*9220*/  ISETP.GE.AND P0, PT, R182, RZ, PT ;  /* 0x000000ffb600720c */ /* 0x000fe20003f06270 */
[C---:B------:R-:W-:Y:S02]  /*9230*/  IMAD R178, R0.reuse, R178, R181 ;  /* 0x000000b200b27224 */ /* 0x040fe400078e02b5 */
[----:B------:R-:W-:Y:S02]  /*9240*/  IMAD R180, R0, R180, R185 ;  /* 0x000000b400b47224 */ /* 0x000fe400078e02b9 */
[----:B------:R-:W-:-:S02]  /*9250*/  @!P1 IMAD.IADD R176, R176, 0x1, -R0 ;  /* 0x00000001b0b09824 */ /* 0x000fc400078e0a00 */
[----:B------:R-:W-:-:S04]  /*9260*/  IMAD.HI.U32 R175, R246, R183, RZ ;  /* 0x000000b7f6af7227 */ /* 0x000fc800078e00ff */
[----:B------:R-:W-:Y:S01]  /*9270*/  @!P3 IMAD.MOV R174, RZ, RZ, -R174 ;  /* 0x000000ffffaeb224 */ /* 0x000fe200078e0aae */
[C---:B------:R-:W-:Y:S01]  /*9280*/  ISETP.GT.U32.AND P3, PT, R0.reuse, R178, PT ;  /* 0x000000b20000720c */ /* 0x040fe20003f64070 */
[----:B------:R-:W-:Y:S01]  /*9290*/  @!P6 IMAD.IADD R177, R177, 0x1, -R0 ;  /* 0x00000001b1b1e824 */ /* 0x000fe200078e0a00 */
[C---:B------:R-:W-:Y:S01]  /*92a0*/  ISETP.GT.U32.AND P6, PT, R0.reuse, R179, PT ;  /* 0x000000b30000720c */ /* 0x040fe20003fc4070 */
[----:B------:R-:W-:Y:S01]  /*92b0*/  @!P2 IMAD.MOV R176, RZ, RZ, -R176 ;  /* 0x000000ffffb0a224 */ /* 0x000fe200078e0ab0 */
[C---:B------:R-:W-:Y:S01]  /*92c0*/  ISETP.GT.U32.AND P2, PT, R0.reuse, R180, PT ;  /* 0x000000b40000720c */ /* 0x040fe20003f44070 */
[----:B------:R-:W-:Y:S02]  /*92d0*/  IMAD.MOV R181, RZ, RZ, -R175 ;  /* 0x000000ffffb57224 */ /* 0x000fe400078e0aaf */
[----:B------:R-:W-:Y:S02]  /*92e0*/  IMAD.MOV.U32 R175, RZ, RZ, R177 ;  /* 0x000000ffffaf7224 */ /* 0x000fe400078e00b1 */
[----:B------:R-:W-:Y:S01]  /*92f0*/  IMAD R181, R0, R181, R183 ;  /* 0x000000b500b57224 */ /* 0x000fe200078e02b7 */
[----:B------:R-:W-:Y:S01]  /*9300*/  IABS R183, R188 ;  /* 0x000000bc00b77213 */ /* 0x000fe20000000000 */
[----:B------:R-:W-:Y:S01]  /*9310*/  @!P4 IMAD.MOV R175, RZ, RZ, -R175 ;  /* 0x000000ffffafc224 */ /* 0x000fe200078e0aaf */
[----:B------:R-:W-:Y:S01]  /*9320*/  ISETP.GE.AND P4, PT, R184, RZ, PT ;  /* 0x000000ffb800720c */ /* 0x000fe20003f86270 */
[----:B------:R-:W-:Y:S01]  /*9330*/  @!P3 IMAD.IADD R178, R178, 0x1, -R0 ;  /* 0x00000001b2b2b824 */ /* 0x000fe200078e0a00 */
[----:B------:R-:W-:Y:S01]  /*9340*/  LOP3.LUT R184, R245, 0x176, RZ, 0xfc, !PT ;  /* 0x00000176f5b87812 */ /* 0x000fe200078efcff */
[----:B------:R-:W-:Y:S01]  /*9350*/  IMAD.HI.U32 R182, R246, R183, RZ ;  /* 0x000000b7f6b67227 */ /* 0x000fe200078e00ff */
[----:B------:R-:W-:-:S02]  /*9360*/  ISETP.GT.U32.AND P1, PT, R0, R181, PT ;  /* 0x000000b50000720c */ /* 0x000fc40003f24070 */
[----:B------:R-:W-:Y:S01]  /*9370*/  IABS R185, R184 ;  /* 0x000000b800b97213 */ /* 0x000fe20000000000 */
[----:B------:R-:W-:Y:S01]  /*9380*/  @!P2 IMAD.IADD R180, R180, 0x1, -R0 ;  /* 0x00000001b4b4a824 */ /* 0x000fe200078e0a00 */
[----:B------:R-:W-:Y:S01]  /*9390*/  @!P6 IADD3 R179, R179, -R0, RZ ;  /* 0x80000000b3b3e210 */ /* 0x000fe20007ffe0ff */
[----:B------:R-:W-:Y:S01]  /*93a0*/  IMAD.MOV R182, RZ, RZ, -R182 ;  /* 0x000000ffffb67224 */ /* 0x000fe200078e0ab6 */
[----:B------:R-:W-:Y:S01]  /*93b0*/  ISETP.GT.U32.AND P3, PT, R0, R178, PT ;  /* 0x000000b20000720c */ /* 0x000fe20003f64070 */
[----:B------:R-:W-:Y:S01]  /*93c0*/  IMAD.HI.U32 R177, R246, R185, RZ ;  /* 0x000000b9f6b17227 */ /* 0x000fe200078e00ff */
[C---:B------:R-:W-:Y:S02]  /*93d0*/  ISETP.GT.U32.AND P6, PT, R0.reuse, R179, PT ;  /* 0x000000b30000720c */ /* 0x040fe40003fc4070 */
[----:B------:R-:W-:Y:S01]  /*93e0*/  ISETP.GT.U32.AND P2, PT, R0, R180, PT ;  /* 0x000000b40000720c */ /* 0x000fe20003f44070 */
[----:B------:R-:W-:Y:S02]  /*93f0*/  IMAD.MOV R177, RZ, RZ, -R177 ;  /* 0x000000ffffb17224 */ /* 0x000fe400078e0ab1 */
[----:B------:R-:W-:-:S02]  /*9400*/  @!P1 IMAD.IADD R181, R181, 0x1, -R0 ;  /* 0x00000001b5b59824 */ /* 0x000fc400078e0a00 */
[C---:B------:R-:W-:Y:S02]  /*9410*/  IMAD R185, R0.reuse, R177, R185 ;  /* 0x000000b100b97224 */ /* 0x040fe400078e02b9 */
[C---:B------:R-:W-:Y:S01]  /*9420*/  IMAD R182, R0.reuse, R182, R183 ;  /* 0x000000b600b67224 */ /* 0x040fe200078e02b7 */
[----:B------:R-:W-:Y:S01]  /*9430*/  ISETP.GT.U32.AND P1, PT, R0, R181, PT ;  /* 0x000000b50000720c */ /* 0x000fe20003f24070 */
[--C-:B------:R-:W-:Y:S01]  /*9440*/  @!P3 IMAD.IADD R178, R178, 0x1, -R0.reuse ;  /* 0x00000001b2b2b824 */ /* 0x100fe200078e0a00 */
[----:B------:R-:W-:Y:S01]  /*9450*/  ISETP.GT.U32.AND P3, PT, R0, R185, PT ;  /* 0x000000b90000720c */ /* 0x000fe20003f64070 */
[--C-:B------:R-:W-:Y:S01]  /*9460*/  @!P6 IMAD.IADD R179, R179, 0x1, -R0.reuse ;  /* 0x00000001b3b3e824 */ /* 0x100fe200078e0a00 */
[----:B------:R-:W-:Y:S01]  /*9470*/  ISETP.GE.AND P6, PT, R186, RZ, PT ;  /* 0x000000ffba00720c */ /* 0x000fe20003fc6270 */
[----:B------:R-:W-:Y:S01]  /*9480*/  @!P2 IMAD.IADD R180, R180, 0x1, -R0 ;  /* 0x00000001b4b4a824 */ /* 0x000fe200078e0a00 */
[----:B------:R-:W-:Y:S01]  /*9490*/  ISETP.GT.U32.AND P2, PT, R0, R182, PT ;  /* 0x000000b60000720c */ /* 0x000fe20003f44070 */
[----:B------:R-:W-:-:S02]  /*94a0*/  IMAD.MOV.U32 R177, RZ, RZ, R179 ;  /* 0x000000ffffb17224 */ /* 0x000fc400078e00b3 */
[----:B------:R-:W-:-:S04]  /*94b0*/  IMAD.HI.U32 R179, R246, R187, RZ ;  /* 0x000000bbf6b37227 */ /* 0x000fc800078e00ff */
[----:B------:R-:W-:Y:S02]  /*94c0*/  IMAD.MOV R179, RZ, RZ, -R179 ;  /* 0x000000ffffb37224 */ /* 0x000fe400078e0ab3 */
[----:B------:R-:W-:Y:S01]  /*94d0*/  @!P5 IMAD.MOV R177, RZ, RZ, -R177 ;  /* 0x000000ffffb1d224 */ /* 0x000fe200078e0ab1 */
[----:B------:R-:W-:Y:S01]  /*94e0*/  ISETP.GE.AND P5, PT, R184, RZ, PT ;  /* 0x000000ffb800720c */ /* 0x000fe20003fa6270 */
[--C-:B------:R-:W-:Y:S01]  /*94f0*/  @!P1 IMAD.IADD R181, R181, 0x1, -R0.reuse ;  /* 0x00000001b5b59824 */ /* 0x100fe200078e0a00 */
[----:B------:R-:W-:Y:S01]  /*9500*/  @!P3 IADD3 R185, R185, -R0, RZ ;  /* 0x80000000b9b9b210 */ /* 0x000fe20007ffe0ff */
[----:B------:R-:W-:Y:S01]  /*9510*/  IMAD R183, R0, R179, R187 ;  /* 0x000000b300b77224 */ /* 0x000fe200078e02bb */
[C---:B------:R-:W-:Y:S01]  /*9520*/  LOP3.LUT R184, R245.reuse, 0x17c, RZ, 0xfc, !PT ;  /* 0x0000017cf5b87812 */ /* 0x040fe200078efcff */
[----:B------:R-:W-:Y:S01]  /*9530*/  IMAD.MOV.U32 R179, RZ, RZ, R181 ;  /* 0x000000ffffb37224 */ /* 0x000fe200078e00b5 */
[----:B------:R-:W-:Y:S01]  /*9540*/  LOP3.LUT R181, R245, 0x17e, RZ, 0xfc, !PT ;  /* 0x0000017ef5b57812 */ /* 0x000fe200078efcff */
[----:B------:R-:W-:Y:S01]  /*9550*/  @!P2 IMAD.IADD R182, R182, 0x1, -R0 ;  /* 0x00000001b6b6a824 */ /* 0x000fe200078e0a00 */
[----:B------:R-:W-:Y:S01]  /*9560*/  ISETP.GT.U32.AND P3, PT, R0, R185, PT ;  /* 0x000000b90000720c */ /* 0x000fe20003f64070 */
[----:B------:R-:W-:Y:S01]  /*9570*/  @!P6 IMAD.MOV R180, RZ, RZ, -R180 ;  /* 0x000000ffffb4e224 */ /* 0x000fe200078e0ab4 */
[----:B------:R-:W-:Y:S01]  /*9580*/  IABS R187, R184 ;  /* 0x000000b800bb7213 */ /* 0x000fe20000000000 */
[----:B------:R-:W-:Y:S01]  /*9590*/  @!P4 IMAD.MOV R179, RZ, RZ, -R179 ;  /* 0x000000ffffb3c224 */ /* 0x000fe200078e0ab3 */
[----:B------:R-:W-:Y:S01]  /*95a0*/  ISETP.GE.AND P1, PT, R189, RZ, PT ;  /* 0x000000ffbd00720c */ /* 0x000fe20003f26270 */
[----:B------:R-:W-:Y:S01]  /*95b0*/  @!P0 IMAD.MOV R178, RZ, RZ, -R178 ;  /* 0x000000ffffb28224 */ /* 0x000fe200078e0ab2 */
[----:B------:R-:W-:-:S02]  /*95c0*/  IABS R189, R181 ;  /* 0x000000b500bd7213 */ /* 0x000fc40000000000 */
[----:B------:R-:W-:Y:S01]  /*95d0*/  ISETP.GE.AND P6, PT, R181, RZ, PT ;  /* 0x000000ffb500720c */ /* 0x000fe20003fc6270 */
[----:B------:R-:W-:Y:S01]  /*95e0*/  IMAD.HI.U32 R181, R246, R187, RZ ;  /* 0x000000bbf6b57227 */ /* 0x000fe200078e00ff */
[----:B------:R-:W-:Y:S02]  /*95f0*/  ISETP.GT.U32.AND P2, PT, R0, R182, PT ;  /* 0x000000b60000720c */ /* 0x000fe40003f44070 */
[----:B------:R-:W-:Y:S01]  /*9600*/  ISETP.GE.AND P4, PT, R184, RZ, PT ;  /* 0x000000ffb800720c */ /* 0x000fe20003f86270 */
[----:B------:R-:W-:Y:S01]  /*9610*/  IMAD.HI.U32 R184, R246, R189, RZ ;  /* 0x000000bdf6b87227 */ /* 0x000fe200078e00ff */
[----:B------:R-:W-:-:S03]  /*9620*/  ISETP.GE.AND P0, PT, R188, RZ, PT ;  /* 0x000000ffbc00720c */ /* 0x000fc60003f06270 */
[----:B------:R-:W-:Y:S02]  /*9630*/  IMAD.MOV R181, RZ, RZ, -R181 ;  /* 0x000000ffffb57224 */ /* 0x000fe400078e0ab5 */
[----:B------:R-:W-:Y:S02]  /*9640*/  IMAD.MOV R186, RZ, RZ, -R184 ;  /* 0x000000ffffba7224 */ /* 0x000fe400078e0ab8 */
[--C-:B------:R-:W-:Y:S01]  /*9650*/  @!P3 IMAD.IADD R185, R185, 0x1, -R0.reuse ;  /* 0x00000001b9b9b824 */ /* 0x100fe200078e0a00 */
[C---:B------:R-:W-:Y:S01]  /*9660*/  ISETP.GT.U32.AND P3, PT, R0.reuse, R183, PT ;  /* 0x000000b70000720c */ /* 0x040fe20003f64070 */
[C---:B------:R-:W-:Y:S02]  /*9670*/  IMAD R184, R0.reuse, R181, R187 ;  /* 0x000000b500b87224 */ /* 0x040fe400078e02bb */
[----:B------:R-:W-:Y:S02]  /*9680*/  IMAD R187, R0, R186, R189 ;  /* 0x000000ba00bb7224 */ /* 0x000fe400078e02bd */
[----:B------:R-:W-:Y:S01]  /*9690*/  @!P2 IMAD.IADD R182, R182, 0x1, -R0 ;  /* 0x00000001b6b6a824 */ /* 0x000fe200078e0a00 */
[----:B------:R-:W-:Y:S01]  /*96a0*/  ISETP.GT.U32.AND P2, PT, R0, R184, PT ;  /* 0x000000b80000720c */ /* 0x000fe20003f44070 */
[----:B------:R-:W-:-:S02]  /*96b0*/  IMAD.MOV.U32 R181, RZ, RZ, R185 ;  /* 0x000000ffffb57224 */ /* 0x000fc400078e00b9 */
[----:B------:R-:W-:Y:S01]  /*96c0*/  IMAD.HI.U32 R186, R246, R191, RZ ;  /* 0x000000bff6ba7227 */ /* 0x000fe200078e00ff */
[----:B------:R-:W-:Y:S02]  /*96d0*/  @!P0 IADD3 R182, -R182, RZ, RZ ;  /* 0x000000ffb6b68210 */ /* 0x000fe40007ffe1ff */
[----:B------:R-:W-:Y:S01]  /*96e0*/  ISETP.GE.AND P0, PT, R190, RZ, PT ;  /* 0x000000ffbe00720c */ /* 0x000fe20003f06270 */
[----:B------:R-:W-:Y:S01]  /*96f0*/  @!P5 IMAD.MOV R181, RZ, RZ, -R181 ;  /* 0x000000ffffb5d224 */ /* 0x000fe200078e0ab5 */
[----:B------:R-:W-:Y:S01]  /*9700*/  ISETP.GT.U32.AND P5, PT, R0, R187, PT ;  /* 0x000000bb0000720c */ /* 0x000fe20003fa4070 */
[----:B------:R-:W-:Y:S02]  /*9710*/  IMAD.MOV R186, RZ, RZ, -R186 ;  /* 0x000000ffffba7224 */ /* 0x000fe400078e0aba */
[----:B------:R-:W-:-:S04]  /*9720*/  IMAD.HI.U32 R188, R246, R193, RZ ;  /* 0x000000c1f6bc7227 */ /* 0x000fc800078e00ff */
[----:B------:R-:W-:Y:S02]  /*9730*/  @!P2 IMAD.IADD R184, R184, 0x1, -R0 ;  /* 0x00000001b8b8a824 */ /* 0x000fe400078e0a00 */
[C---:B------:R-:W-:Y:S01]  /*9740*/  IMAD R186, R0.reuse, R186, R191 ;  /* 0x000000ba00ba7224 */ /* 0x040fe200078e02bf */
[----:B------:R-:W-:Y:S01]  /*9750*/  IABS R191, R194 ;  /* 0x000000c200bf7213 */ /* 0x000fe20000000000 */
[----:B------:R-:W-:Y:S01]  /*9760*/  IMAD.MOV R188, RZ, RZ, -R188 ;  /* 0x000000ffffbc7224 */ /* 0x000fe200078e0abc */
[C---:B------:R-:W-:Y:S01]  /*9770*/  ISETP.GT.U32.AND P2, PT, R0.reuse, R184, PT ;  /* 0x000000b80000720c */ /* 0x040fe20003f44070 */
[----:B------:R-:W-:Y:S02]  /*9780*/  @!P5 IMAD.IADD R187, R187, 0x1, -R0 ;  /* 0x00000001bbbbd824 */ /* 0x000fe400078e0a00 */
[----:B------:R-:W-:Y:S01]  /*9790*/  IMAD R189, R0, R188, R193 ;  /* 0x000000bc00bd7224 */ /* 0x000fe200078e02c1 */
[----:B------:R-:W-:Y:S01]  /*97a0*/  IABS R193, R198 ;  /* 0x000000c600c17213 */ /* 0x000fe20000000000 */
[----:B------:R-:W-:Y:S01]  /*97b0*/  IMAD.HI.U32 R185, R246, R191, RZ ;  /* 0x000000bff6b97227 */ /* 0x000fe200078e00ff */
[----:B------:R-:W-:-:S03]  /*97c0*/  ISETP.GT.U32.AND P5, PT, R0, R187, PT ;  /* 0x000000bb0000720c */ /* 0x000fc60003fa4070 */
[--C-:B------:R-:W-:Y:S02]  /*97d0*/  @!P3 IMAD.IADD R183, R183, 0x1, -R0.reuse ;  /* 0x00000001b7b7b824 */ /* 0x100fe400078e0a00 */
[----:B------:R-:W-:Y:S02]  /*97e0*/  IMAD.MOV R188, RZ, RZ, -R185 ;  /* 0x000000ffffbc7224 */ /* 0x000fe400078e0ab9 */
[----:B------:R-:W-:Y:S01]  /*97f0*/  @!P2 IMAD.IADD R184, R184, 0x1, -R0 ;  /* 0x00000001b8b8a824 */ /* 0x000fe200078e0a00 */
[----:B------:R-:W-:Y:S01]  /*9800*/  ISETP.GT.U32.AND P2, PT, R0, R186, PT ;  /* 0x000000ba0000720c */ /* 0x000fe20003f44070 */
[----:B------:R-:W-:Y:S01]  /*9810*/  IMAD.HI.U32 R185, R246, R193, RZ ;  /* 0x000000c1f6b97227 */ /* 0x000fe200078e00ff */
[----:B------:R-:W-:-:S03]  /*9820*/  ISETP.GT.U32.AND P3, PT, R0, R183, PT ;  /* 0x000000b70000720c */ /* 0x000fc60003f64070 */
[----:B------:R-:W-:Y:S01]  /*9830*/  @!P5 IMAD.IADD R187, R187, 0x1, -R0 ;  /* 0x00000001bbbbd824 */ /* 0x000fe200078e0a00 */
[C---:B------:R-:W-:Y:S01]  /*9840*/  ISETP.GT.U32.AND P5, PT, R0.reuse, R189, PT ;  /* 0x000000bd0000720c */ /* 0x040fe20003fa4070 */
[----:B------:R-:W-:Y:S02]  /*9850*/  IMAD R188, R0, R188, R191 ;  /* 0x000000bc00bc7224 */ /* 0x000fe400078e02bf */
[----:B------:R-:W-:Y:S02]  /*9860*/  IMAD.MOV R191, RZ, RZ, -R185 ;  /* 0x000000ffffbf7224 */ /* 0x000fe400078e0ab9 */
[----:B------:R-:W-:-:S04]  /*9870*/  IMAD.HI.U32 R185, R246, R199, RZ ;  /* 0x000000c7f6b97227 */ /* 0x000fc800078e00ff */
[--C-:B------:R-:W-:Y:S01]  /*9880*/  @!P2 IMAD.IADD R186, R186, 0x1, -R0.reuse ;  /* 0x00000001babaa824 */ /* 0x100fe200078e0a00 */
[C---:B------:R-:W-:Y:S01]  /*9890*/  ISETP.GT.U32.AND P2, PT, R0.reuse, R188, PT ;  /* 0x000000bc0000720c */ /* 0x040fe20003f44070 */
[C---:B------:R-:W-:Y:S02]  /*98a0*/  IMAD R191, R0.reuse, R191, R193 ;  /* 0x000000bf00bf7224 */ /* 0x040fe400078e02c1 */
[--C-:B------:R-:W-:Y:S02]  /*98b0*/  @!P5 IMAD.IADD R189, R189, 0x1, -R0.reuse ;  /* 0x00000001bdbdd824 */ /* 0x100fe400078e0a00 */
[----:B------:R-:W-:Y:S01]  /*98c0*/  @!P3 IMAD.IADD R183, R183, 0x1, -R0 ;  /* 0x00000001b7b7b824 */ /* 0x000fe200078e0a00 */
[----:B------:R-:W-:Y:S01]  /*98d0*/  ISETP.GT.U32.AND P5, PT, R0, R191, PT ;  /* 0x000000bf0000720c */ /* 0x000fe20003fa4070 */
[----:B------:R-:W-:Y:S01]  /*98e0*/  IMAD.HI.U32 R190, R246, R195, RZ ;  /* 0x000000c3f6be7227 */ /* 0x000fe200078e00ff */
[----:B------:R-:W-:-:S03]  /*98f0*/  ISETP.GE.AND P3, PT, R192, RZ, PT ;  /* 0x000000ffc000720c */ /* 0x000fc60003f66270 */
[----:B------:R-:W-:-:S04]  /*9900*/  IMAD.HI.U32 R192, R246, R197, RZ ;  /* 0x000000c5f6c07227 */ /* 0x000fc800078e00ff */
[----:B------:R-:W-:Y:S02]  /*9910*/  IMAD.MOV R192, RZ, RZ, -R192 ;  /* 0x000000ffffc07224 */ /* 0x000fe400078e0ac0 */
[----:B------:R-:W-:Y:S02]  /*9920*/  IMAD.MOV R185, RZ, RZ, -R185 ;  /* 0x000000ffffb97224 */ /* 0x000fe400078e0ab9 */
[----:B------:R-:W-:Y:S01]  /*9930*/  IMAD.MOV R190, RZ, RZ, -R190 ;  /* 0x000000ffffbe7224 */ /* 0x000fe200078e0abe */
[----:B------:R-:W-:Y:S01]  /*9940*/  @!P5 IADD3 R191, R191, -R0, RZ ;  /* 0x80000000bfbfd210 */ /* 0x000fe20007ffe0ff */
[----:B------:R-:W-:Y:S01]  /*9950*/  @!P2 IMAD.IADD R188, R188, 0x1, -R0 ;  /* 0x00000001bcbca824 */ /* 0x000fe200078e0a00 */
[C---:B------:R-:W-:Y:S01]  /*9960*/  ISETP.GT.U32.AND P2, PT, R0.reuse, R189, PT ;  /* 0x000000bd0000720c */ /* 0x040fe20003f44070 */
[C---:B------:R-:W-:Y:S01]  /*9970*/  IMAD R193, R0.reuse, R192, R197 ;  /* 0x000000c000c17224 */ /* 0x040fe200078e02c5 */
[----:B------:R-:W-:Y:S01]  /*9980*/  IABS R197, R203 ;  /* 0x000000cb00c57213 */ /* 0x000fe20000000000 */
[C---:B------:R-:W-:Y:S01]  /*9990*/  IMAD R192, R0.reuse, R185, R199 ;  /* 0x000000b900c07224 */ /* 0x040fe200078e02c7 */
[C---:B------:R-:W-:Y:S01]  /*99a0*/  ISETP.GT.U32.AND P5, PT, R0.reuse, R188, PT ;  /* 0x000000bc0000720c */ /* 0x040fe20003fa4070 */
[----:B------:R-:W-:Y:S01]  /*99b0*/  IMAD R190, R0, R190, R195 ;  /* 0x000000be00be7224 */ /* 0x000fe200078e02c3 */
[----:B------:R-:W-:Y:S01]  /*99c0*/  IABS R195, R202 ;  /* 0x000000ca00c37213 */ /* 0x000fe20000000000 */
[----:B------:R-:W-:-:S02]  /*99d0*/  IMAD.MOV.U32 R185, RZ, RZ, R187 ;  /* 0x000000ffffb97224 */ /* 0x000fc400078e00bb */
[----:B------:R-:W-:Y:S01]  /*99e0*/  @!P1 IMAD.MOV R183, RZ, RZ, -R183 ;  /* 0x000000ffffb79224 */ /* 0x000fe200078e0ab7 */
[C---:B------:R-:W-:Y:S01]  /*99f0*/  ISETP.GT.U32.AND P1, PT, R0.reuse, R186, PT ;  /* 0x000000ba0000720c */ /* 0x040fe20003f24070 */
[----:B------:R-:W-:Y:S01]  /*9a00*/  @!P6 IMAD.MOV R185, RZ, RZ, -R185 ;  /* 0x000000ffffb9e224 */ /* 0x000fe200078e0ab9 */
[C---:B------:R-:W-:Y:S01]  /*9a10*/  ISETP.GT.U32.AND P6, PT, R0.reuse, R190, PT ;  /* 0x000000be0000720c */ /* 0x040fe20003fc4070 */
[----:B------:R-:W-:Y:S01]  /*9a20*/  @!P4 IMAD.MOV R184, RZ, RZ, -R184 ;  /* 0x000000ffffb8c224 */ /* 0x000fe200078e0ab8 */
[----:B------:R-:W-:Y:S01]  /*9a30*/  ISETP.GT.U32.AND P4, PT, R0, R191, PT ;  /* 0x000000bf0000720c */ /* 0x000fe20003f84070 */
[----:B------:R-:W-:Y:S01]  /*9a40*/  @!P2 IMAD.IADD R189, R189, 0x1, -R0 ;  /* 0x00000001bdbda824 */ /* 0x000fe200078e0a00 */
[----:B------:R-:W-:Y:S01]  /*9a50*/  ISETP.GE.AND P2, PT, R194, RZ, PT ;  /* 0x000000ffc200720c */ /* 0x000fe20003f46270 */
[----:B------:R-:W-:-:S04]  /*9a60*/  IMAD.HI.U32 R187, R246, R195, RZ ;  /* 0x000000c3f6bb7227 */ /* 0x000fc800078e00ff */
[--C-:B------:R-:W-:Y:S01]  /*9a70*/  @!P5 IMAD.IADD R188, R188, 0x1, -R0.reuse ;  /* 0x00000001bcbcd824 */ /* 0x100fe200078e0a00 */
[----:B------:R-:W-:Y:S01]  /*9a80*/  ISETP.GT.U32.AND P5, PT, R0, R192, PT ;  /* 0x000000c00000720c */ /* 0x000fe20003fa4070 */
[--C-:B------:R-:W-:Y:S01]  /*9a90*/  @!P1 IMAD.IADD R186, R186, 0x1, -R0.reuse ;  /* 0x00000001baba9824 */ /* 0x100fe200078e0a00 */
[----:B------:R-:W-:Y:S01]  /*9aa0*/  ISETP.GT.U32.AND P1, PT, R0, R193, PT ;  /* 0x000000c10000720c */ /* 0x000fe20003f24070 */
[----:B------:R-:W-:Y:S02]  /*9ab0*/  IMAD.MOV R187, RZ, RZ, -R187 ;  /* 0x000000ffffbb7224 */ /* 0x000fe400078e0abb */
[--C-:B------:R-:W-:Y:S01]  /*9ac0*/  @!P6 IMAD.IADD R190, R190, 0x1, -R0.reuse ;  /* 0x00000001bebee824 */ /* 0x100fe200078e0a00 */
[----:B------:R-:W-:Y:S01]  /*9ad0*/  ISETP.GE.AND P6, PT, R200, RZ, PT ;  /* 0x000000ffc800720c */ /* 0x000fe20003fc6270 */
[----:B------:R-:W-:Y:S01]  /*9ae0*/  @!P4 IMAD.IADD R191, R191, 0x1, -R0 ;  /* 0x00000001bfbfc824 */ /* 0x000fe200078e0a00 */
[----:B------:R-:W-:Y:S01]  /*9af0*/  ISETP.GE.AND P4, PT, R198, RZ, PT ;  /* 0x000000ffc600720c */ /* 0x000fe20003f86270 */
[C---:B------:R-:W-:Y:S01]  /*9b00*/  IMAD R195, R0.reuse, R187, R195 ;  /* 0x000000bb00c37224 */ /* 0x040fe200078e02c3 */
[C---:B------:R-:W-:Y:S01]  /*9b10*/  LOP3.LUT R198, R245.reuse, 0x192, RZ, 0xfc, !PT ;  /* 0x00000192f5c67812 */ /* 0x040fe200078efcff */
[----:B------:R-:W-:Y:S01]  /*9b20*/  @!P0 IMAD.MOV R186, RZ, RZ, -R186 ;  /* 0x000000ffffba8224 */ /* 0x000fe200078e0aba */
[----:B------:R-:W-:Y:S01]  /*9b30*/  ISETP.GT.U32.AND P0, PT, R0, R190, PT ;  /* 0x000000be0000720c */ /* 0x000fe20003f04070 */
[----:B------:R-:W-:Y:S01]  /*9b40*/  IMAD.HI.U32 R194, R246, R197, RZ ;  /* 0x000000c5f6c27227 */ /* 0x000fe200078e00ff */
[----:B------:R-:W-:-:S03]  /*9b50*/  LOP3.LUT R200, R245, 0x194, RZ, 0xfc, !PT ;  /* 0x00000194f5c87812 */ /* 0x000fc600078efcff */
[----:B------:R-:W-:Y:S01]  /*9b60*/  @!P2 IMAD.MOV R188, RZ, RZ, -R188 ;  /* 0x000000ffffbca224 */ /* 0x000fe200078e0abc */
[----:B------:R-:W-:Y:S01]  /*9b70*/  ISETP.GT.U32.AND P2, PT, R0, R195, PT ;  /* 0x000000c30000720c */ /* 0x000fe20003f44070 */
[----:B------:R-:W-:Y:S01]  /*9b80*/  IMAD.MOV R194, RZ, RZ, -R194 ;  /* 0x000000ffffc27224 */ /* 0x000fe200078e0ac2 */
[----:B------:R-:W-:Y:S01]  /*9b90*/  IABS R199, R200 ;  /* 0x000000c800c77213 */ /* 0x000fe20000000000 */
[--C-:B------:R-:W-:Y:S02]  /*9ba0*/  @!P5 IMAD.IADD R192, R192, 0x1, -R0.reuse ;  /* 0x00000001c0c0d824 */ /* 0x100fe400078e0a00 */
[----:B------:R-:W-:Y:S02]  /*9bb0*/  IMAD.MOV.U32 R187, RZ, RZ, R189 ;  /* 0x000000ffffbb7224 */ /* 0x000fe400078e00bd */
[C---:B------:R-:W-:Y:S01]  /*9bc0*/  IMAD R194, R0.reuse, R194, R197 ;  /* 0x000000c200c27224 */ /* 0x040fe200078e02c5 */
[----:B------:R-:W-:Y:S01]  /*9bd0*/  ISETP.GT.U32.AND P5, PT, R0, R192, PT ;  /* 0x000000c00000720c */ /* 0x000fe20003fa4070 */
[----:B------:R-:W-:Y:S01]  /*9be0*/  IMAD.MOV.U32 R189, RZ, RZ, R191 ;  /* 0x000000ffffbd7224 */ /* 0x000fe200078e00bf */
[----:B------:R-:W-:Y:S01]  /*9bf0*/  IABS R197, R198 ;  /* 0x000000c600c57213 */ /* 0x000fe20000000000 */
[--C-:B------:R-:W-:Y:S01]  /*9c00*/  @!P1 IMAD.IADD R193, R193, 0x1, -R0.reuse ;  /* 0x00000001c1c19824 */ /* 0x100fe200078e0a00 */
[----:B------:R-:W-:Y:S01]  /*9c10*/  @!P3 IADD3 R187, -R187, RZ, RZ ;  /* 0x000000ffbbbbb210 */ /* 0x000fe20007ffe1ff */
[----:B------:R-:W-:Y:S01]  /*9c20*/  @!P4 IMAD.MOV R189, RZ, RZ, -R189 ;  /* 0x000000ffffbdc224 */ /* 0x000fe200078e0abd */
[----:B------:R-:W-:Y:S01]  /*9c30*/  ISETP.GE.AND P4, PT, R196, RZ, PT ;  /* 0x000000ffc400720c */ /* 0x000fe20003f86270 */
[----:B------:R-:W-:Y:S01]  /*9c40*/  @!P0 IMAD.IADD R190, R190, 0x1, -R0 ;  /* 0x00000001bebe8824 */ /* 0x000fe200078e0a00 */
[----:B------:R-:W-:Y:S01]  /*9c50*/  ISETP.GT.U32.AND P0, PT, R0, R194, PT ;  /* 0x000000c20000720c */ /* 0x000fe20003f04070 */
[----:B------:R-:W-:Y:S01]  /*9c60*/  IMAD.HI.U32 R191, R246, R197, RZ ;  /* 0x000000c5f6bf7227 */ /* 0x000fe200078e00ff */
[----:B------:R-:W-:-:S02]  /*9c70*/  ISETP.GT.U32.AND P3, PT, R0, R193, PT ;  /* 0x000000c10000720c */ /* 0x000fc40003f64070 */
[----:B------:R-:W-:Y:S01]  /*9c80*/  ISETP.GE.AND P1, PT, R201, RZ, PT ;  /* 0x000000ffc900720c */ /* 0x000fe20003f26270 */
[--C-:B------:R-:W-:Y:S01]  /*9c90*/  @!P2 IMAD.IADD R195, R195, 0x1, -R0.reuse ;  /* 0x00000001c3c3a824 */ /* 0x100fe200078e0a00 */
[----:B------:R-:W-:Y:S01]  /*9ca0*/  ISETP.GE.AND P2, PT, R198, RZ, PT ;  /* 0x000000ffc600720c */ /* 0x000fe20003f46270 */
[----:B------:R-:W-:Y:S02]  /*9cb0*/  IMAD.MOV R198, RZ, RZ, -R191 ;  /* 0x000000ffffc67224 */ /* 0x000fe400078e0abf */
[--C-:B------:R-:W-:Y:S01]  /*9cc0*/  @!P5 IMAD.IADD R192, R192, 0x1, -R0.reuse ;  /* 0x00000001c0c0d824 */ /* 0x100fe200078e0a00 */
[----:B------:R-:W-:Y:S01]  /*9cd0*/  ISETP.GE.AND P5, PT, R203, RZ, PT ;  /* 0x000000ffcb00720c */ /* 0x000fe20003fa6270 */
[----:B------:R-:W-:Y:S01]  /*9ce0*/  IMAD R197, R0, R198, R197 ;  /* 0x000000c600c57224 */ /* 0x000fe200078e02c5 */
[----:B------:R-:W-:Y:S01]  /*9cf0*/  LOP3.LUT R198, R245, 0x198, RZ, 0xfc, !PT ;  /* 0x00000198f5c67812 */ /* 0x000fe200078efcff */
[----:B------:R-:W-:Y:S01]  /*9d00*/  @!P0 IMAD.IADD R194, R194, 0x1, -R0 ;  /* 0x00000001c2c28824 */ /* 0x000fe200078e0a00 */
[C---:B------:R-:W-:Y:S01]  /*9d10*/  ISETP.GT.U32.AND P0, PT, R0.reuse, R195, PT ;  /* 0x000000c30000720c */ /* 0x040fe20003f04070 */
[----:B------:R-:W-:Y:S01]  /*9d20*/  @!P4 IMAD.MOV R192, RZ, RZ, -R192 ;  /* 0x000000ffffc0c224 */ /* 0x000fe200078e0ac0 */
[----:B------:R-:W-:Y:S01]  /*9d30*/  ISETP.GT.U32.AND P4, PT, R0, R197, PT ;  /* 0x000000c50000720c */ /* 0x000fe20003f84070 */
[----:B------:R-:W-:Y:S01]  /*9d40*/  @!P3 IMAD.IADD R193, R193, 0x1, -R0 ;  /* 0x00000001c1c1b824 */ /* 0x000fe200078e0a00 */
[----:B------:R-:W-:Y:S01]  /*9d50*/  ISETP.GE.AND P3, PT, R202, RZ, PT ;  /* 0x000000ffca00720c */ /* 0x000fe20003f66270 */
[----:B------:R-:W-:Y:S01]  /*9d60*/  IMAD.HI.U32 R196, R246, R199, RZ ;  /* 0x000000c7f6c47227 */ /* 0x000fe200078e00ff */
[----:B------:R-:W-:-:S02]  /*9d70*/  LOP3.LUT R202, R245, 0x19a, RZ, 0xfc, !PT ;  /* 0x0000019af5ca7812 */ /* 0x000fc400078efcff */
[----:B------:R-:W-:Y:S01]  /*9d80*/  IABS R201, R198 ;  /* 0x000000c600c97213 */ /* 0x000fe20000000000 */
[----:B------:R-:W-:Y:S01]  /*9d90*/  IMAD.MOV.U32 R191, RZ, RZ, R193 ;  /* 0x000000ffffbf7224 */ /* 0x000fe200078e00c1 */
[----:B------:R-:W-:Y:S01]  /*9da0*/  LOP3.LUT R193, R245, 0x196, RZ, 0xfc, !PT ;  /* 0x00000196f5c17812 */ /* 0x000fe200078efcff */
[----:B------:R-:W-:Y:S01]  /*9db0*/  IMAD.MOV R196, RZ, RZ, -R196 ;  /* 0x000000ffffc47224 */ /* 0x000fe200078e0ac4 */
[----:B------:R-:W-:Y:S01]  /*9dc0*/  IABS R205, R202 ;  /* 0x000000ca00cd7213 */ /* 0x000fe20000000000 */
[----:B------:R-:W-:Y:S01]  /*9dd0*/  @!P1 IMAD.MOV R191, RZ, RZ, -R191 ;  /* 0x000000ffffbf9224 */ /* 0x000fe200078e0abf */
[C---:B------:R-:W-:Y:S01]  /*9de0*/  ISETP.GT.U32.AND P1, PT, R0.reuse, R194, PT ;  /* 0x000000c20000720c */ /* 0x040fe20003f24070 */
[C---:B------:R-:W-:Y:S01]  /*9df0*/  IMAD R196, R0.reuse, R196, R199 ;  /* 0x000000c400c47224 */ /* 0x040fe200078e02c7 */
[----:B------:R-:W-:Y:S01]  /*9e00*/  @!P0 IADD3 R195, R195, -R0, RZ ;  /* 0x80000000c3c38210 */ /* 0x000fe20007ffe0ff */
[----:B------:R-:W-:Y:S01]  /*9e10*/  @!P4 IMAD.IADD R197, R197, 0x1, -R0 ;  /* 0x00000001c5c5c824 */ /* 0x000fe200078e0a00 */
[----:B------:R-:W-:Y:S01]  /*9e20*/  IABS R199, R193 ;  /* 0x000000c100c77213 */ /* 0x000fe20000000000 */
[----:B------:R-:W-:Y:S01]  /*9e30*/  @!P6 IMAD.MOV R190, RZ, RZ, -R190 ;  /* 0x000000ffffbee224 */ /* 0x000fe200078e0abe */
[----:B------:R-:W-:Y:S01]  /*9e40*/  ISETP.GE.AND P0, PT, R193, RZ, PT ;  /* 0x000000ffc100720c */ /* 0x000fe20003f06270 */
[----:B------:R-:W-:Y:S01]  /*9e50*/  IMAD.MOV.U32 R193, RZ, RZ, R195 ;  /* 0x000000ffffc17224 */ /* 0x000fe200078e00c3 */
[----:B------:R-:W-:Y:S01]  /*9e60*/  ISETP.GT.U32.AND P4, PT, R0, R197, PT ;  /* 0x000000c50000720c */ /* 0x000fe20003f84070 */
[----:B------:R-:W-:Y:S01]  /*9e70*/  IMAD.HI.U32 R195, R246, R199, RZ ;  /* 0x000000c7f6c37227 */ /* 0x000fe200078e00ff */
[----:B------:R-:W-:-:S02]  /*9e80*/  ISETP.GE.AND P6, PT, R200, RZ, PT ;  /* 0x000000ffc800720c */ /* 0x000fc40003fc6270 */
[----:B------:R-:W-:Y:S01]  /*9e90*/  IABS R203, R206 ;  /* 0x000000ce00cb7213 */ /* 0x000fe20000000000 */
[--C-:B------:R-:W-:Y:S01]  /*9ea0*/  @!P1 IMAD.IADD R194, R194, 0x1, -R0.reuse ;  /* 0x00000001c2c29824 */ /* 0x100fe200078e0a00 */
[----:B------:R-:W-:Y:S01]  /*9eb0*/  ISETP.GT.U32.AND P1, PT, R0, R196, PT ;  /* 0x000000c40000720c */ /* 0x000fe20003f24070 */
[----:B------:R-:W-:Y:S02]  /*9ec0*/  IMAD.MOV R195, RZ, RZ, -R195 ;  /* 0x000000ffffc37224 */ /* 0x000fe400078e0ac3 */
[----:B------:R-:W-:Y:S01]  /*9ed0*/  @!P3 IMAD.MOV R193, RZ, RZ, -R193 ;  /* 0x000000ffffc1b224 */ /* 0x000fe200078e0ac1 */
[----:B------:R-:W-:Y:S01]  /*9ee0*/  ISETP.GE.AND P3, PT, R198, RZ, PT ;  /* 0x000000ffc600720c */ /* 0x000fe20003f66270 */
[----:B------:R-:W-:Y:S02]  /*9ef0*/  IMAD R199, R0, R195, R199 ;  /* 0x000000c300c77224 */ /* 0x000fe400078e02c7 */
[----:B------:R-:W-:Y:S02]  /*9f00*/  @!P4 IMAD.IADD R197, R197, 0x1, -R0 ;  /* 0x00000001c5c5c824 */ /* 0x000fe400078e0a00 */
[----:B------:R-:W-:Y:S01]  /*9f10*/  IMAD.HI.U32 R198, R246, R201, RZ ;  /* 0x000000c9f6c67227 */ /* 0x000fe200078e00ff */
[----:B------:R-:W-:-:S03]  /*9f20*/  ISETP.GT.U32.AND P4, PT, R0, R199, PT ;  /* 0x000000c70000720c */ /* 0x000fc60003f84070 */
[----:B------:R-:W-:-:S04]  /*9f30*/  IMAD.HI.U32 R200, R246, R205, RZ ;  /* 0x000000cdf6c87227 */ /* 0x000fc800078e00ff */
[----:B------:R-:W-:Y:S02]  /*9f40*/  @!P1 IMAD.IADD R196, R196, 0x1, -R0 ;  /* 0x00000001c4c49824 */ /* 0x000fe400078e0a00 */
[----:B------:R-:W-:Y:S01]  /*9f50*/  @!P5 IMAD.MOV R194, RZ, RZ, -R194 ;  /* 0x000000ffffc2d224 */ /* 0x000fe200078e0ac2 */
[----:B------:R-:W-:Y:S01]  /*9f60*/  ISETP.GE.AND P5, PT, R202, RZ, PT ;  /* 0x000000ffca00720c */ /* 0x000fe20003fa6270 */
[----:B------:R-:W-:Y:S01]  /*9f70*/  IMAD.MOV R198, RZ, RZ, -R198 ;  /* 0x000000ffffc67224 */ /* 0x000fe200078e0ac6 */
[C---:B------:R-:W-:Y:S01]  /*9f80*/  ISETP.GT.U32.AND P1, PT, R0.reuse, R196, PT ;  /* 0x000000c40000720c */ /* 0x040fe20003f24070 */
[----:B------:R-:W-:Y:S01]  /*9f90*/  IMAD.MOV R200, RZ, RZ, -R200 ;  /* 0x000000ffffc87224 */ /* 0x000fe200078e0ac8 */
[----:B------:R-:W-:Y:S01]  /*9fa0*/  LOP3.LUT R202, R245, 0x19c, RZ, 0xfc, !PT ;  /* 0x0000019cf5ca7812 */ /* 0x000fe200078efcff */
[C---:B------:R-:W-:Y:S02]  /*9fb0*/  IMAD R198, R0.reuse, R198, R201 ;  /* 0x000000c600c67224 */ /* 0x040fe400078e02c9 */
[----:B------:R-:W-:Y:S01]  /*9fc0*/  IMAD R205, R0, R200, R205 ;  /* 0x000000c800cd7224 */ /* 0x000fe200078e02cd */
[----:B------:R-:W-:Y:S01]  /*9fd0*/  IABS R201, R202 ;  /* 0x000000ca00c97213 */ /* 0x000fe20000000000 */
[----:B------:R-:W-:-:S02]  /*9fe0*/  IMAD.MOV.U32 R195, RZ, RZ, R197 ;  /* 0x000000ffffc37224 */ /* 0x000fc400078e00c5 */
[----:B------:R-:W-:Y:S01]  /*9ff0*/  @!P4 IMAD.IADD R199, R199, 0x1, -R0 ;  /* 0x00000001c7c7c824 */ /* 0x000fe200078e0a00 */
[----:B------:R-:W-:Y:S01]  /*a000*/  ISETP.GT.U32.AND P4, PT, R0, R205, PT ;  /* 0x000000cd0000720c */ /* 0x000fe20003f84070 */
[----:B------:R-:W-:Y:S02]  /*a010*/  @!P2 IMAD.MOV R195, RZ, RZ, -R195 ;  /* 0x000000ffffc3a224 */ /* 0x000fe400078e0ac3 */
[----:B------:R-:W-:Y:S01]  /*a020*/  IMAD.HI.U32 R197, R246, R201, RZ ;  /* 0x000000c9f6c57227 */ /* 0x000fe200078e00ff */
[----:B------:R-:W-:-:S03]  /*a030*/  ISETP.GT.U32.AND P2, PT, R0, R199, PT ;  /* 0x000000c70000720c */ /* 0x000fc60003f44070 */
[----:B------:R-:W-:Y:S01]  /*a040*/  @!P1 IMAD.IADD R196, R196, 0x1, -R0 ;  /* 0x00000001c4c49824 */ /* 0x000fe200078e0a00 */
[----:B------:R-:W-:Y:S01]  /*a050*/  ISETP.GT.U32.AND P1, PT, R0, R198, PT ;  /* 0x000000c60000720c */ /* 0x000fe20003f24070 */
[----:B------:R-:W-:Y:S02]  /*a060*/  IMAD.MOV R197, RZ, RZ, -R197 ;  /* 0x000000ffffc57224 */ /* 0x000fe400078e0ac5 */
[----:B------:R-:W-:Y:S01]  /*a070*/  @!P6 IMAD.MOV R196, RZ, RZ, -R196 ;  /* 0x000000ffffc4e224 */ /* 0x000fe200078e0ac4 */
[----:B------:R-:W-:Y:S01]  /*a080*/  ISETP.GE.AND P6, PT, R202, RZ, PT ;  /* 0x000000ffca00720c */ /* 0x000fe20003fc6270 */
[C---:B------:R-:W-:Y:S02]  /*a090*/  IMAD R200, R0.reuse, R197, R201 ;  /* 0x000000c500c87224 */ /* 0x040fe400078e02c9 */
[--C-:B------:R-:W-:Y:S02]  /*a0a0*/  @!P4 IMAD.IADD R205, R205, 0x1, -R0.reuse ;  /* 0x00000001cdcdc824 */ /* 0x100fe400078e0a00 */
[----:B------:R-:W-:Y:S01]  /*a0b0*/  @!P2 IMAD.IADD R199, R199, 0x1, -R0 ;  /* 0x00000001c7c7a824 */ /* 0x000fe200078e0a00 */
[----:B------:R-:W-:Y:S01]  /*a0c0*/  ISETP.GT.U32.AND P2, PT, R0, R200, PT ;  /* 0x000000c80000720c */ /* 0x000fe20003f44070 */
[----:B------:R-:W-:Y:S01]  /*a0d0*/  IMAD.HI.U32 R197, R246, R203, RZ ;  /* 0x000000cbf6c57227 */ /* 0x000fe200078e00ff */
[----:B------:R-:W-:-:S02]  /*a0e0*/  ISETP.GT.U32.AND P4, PT, R0, R205, PT ;  /* 0x000000cd0000720c */ /* 0x000fc40003f84070 */
[----:B------:R-:W-:Y:S01]  /*a0f0*/  @!P1 IADD3 R198, R198, -R0, RZ ;  /* 0x80000000c6c69210 */ /* 0x000fe20007ffe0ff */
[----:B------:R-:W-:-:S03]  /*a100*/  IMAD.HI.U32 R201, R246, R207, RZ ;  /* 0x000000cff6c97227 */ /* 0x000fc600078e00ff */
[----:B------:R-:W-:Y:S01]  /*a110*/  ISETP.GT.U32.AND P1, PT, R0, R198, PT ;  /* 0x000000c60000720c */ /* 0x000fe20003f24070 */
[----:B------:R-:W-:Y:S02]  /*a120*/  IMAD.MOV R197, RZ, RZ, -R197 ;  /* 0x000000ffffc57224 */ /* 0x000fe400078e0ac5 */
[----:B------:R-:W-:-:S04]  /*a130*/  IMAD.HI.U32 R202, R246, R209, RZ ;  /* 0x000000d1f6ca7227 */ /* 0x000fc800078e00ff */
[----:B------:R-:W-:Y:S02]  /*a140*/  IMAD.MOV R204, RZ, RZ, -R201 ;  /* 0x000000ffffcc7224 */ /* 0x000fe400078e0ac9 */
[C---:B------:R-:W-:Y:S02]  /*a150*/  IMAD R201, R0.reuse, R197, R203 ;  /* 0x000000c500c97224 */ /* 0x040fe400078e02cb */
[----:B------:R-:W-:Y:S02]  /*a160*/  IMAD.MOV R203, RZ, RZ, -R202 ;  /* 0x000000ffffcb7224 */ /* 0x000fe400078e0aca */
[----:B------:R-:W-:Y:S02]  /*a170*/  IMAD R202, R0, R204, R207 ;  /* 0x000000cc00ca7224 */ /* 0x000fe400078e02cf */
[----:B------:R-:W-:Y:S02]  /*a180*/  IMAD.MOV.U32 R197, RZ, RZ, R199 ;  /* 0x000000ffffc57224 */ /* 0x000fe400078e00c7 */
[----:B------:R-:W-:Y:S01]  /*a190*/  @!P2 IMAD.IADD R200, R200, 0x1, -R0 ;  /* 0x00000001c8c8a824 */ /* 0x000fe200078e0a00 */
[----:B------:R-:W-:Y:S01]  /*a1a0*/  ISETP.GT.U32.AND P2, PT, R0, R201, PT ;  /* 0x000000c90000720c */ /* 0x000fe20003f44070 */
[----:B------:R-:W-:-:S02]  /*a1b0*/  @!P0 IMAD.MOV R197, RZ, RZ, -R197 ;  /* 0x000000ffffc58224 */ /* 0x000fc400078e0ac5 */
[--C-:B------:R-:W-:Y:S01]  /*a1c0*/  @!P4 IMAD.IADD R205, R205, 0x1, -R0.reuse ;  /* 0x00000001cdcdc824 */ /* 0x100fe200078e0a00 */
[----:B------:R-:W-:Y:S01]  /*a1d0*/  ISETP.GT.U32.AND P0, PT, R0, R200, PT ;  /* 0x000000c80000720c */ /* 0x000fe20003f04070 */
[----:B------:R-:W-:Y:S01]  /*a1e0*/  @!P1 IMAD.IADD R198, R198, 0x1, -R0 ;  /* 0x00000001c6c69824 */ /* 0x000fe200078e0a00 */
[----:B------:R-:W-:Y:S01]  /*a1f0*/  ISETP.GT.U32.AND P4, PT, R0, R202, PT ;  /* 0x000000ca0000720c */ /* 0x000fe20003f84070 */
[----:B------:R-:W-:Y:S01]  /*a200*/  IMAD.MOV.U32 R199, RZ, RZ, R205 ;  /* 0x000000ffffc77224 */ /* 0x000fe200078e00cd */
[----:B------:R-:W-:Y:S01]  /*a210*/  ISETP.GE.AND P1, PT, R206, RZ, PT ;  /* 0x000000ffce00720c */ /* 0x000fe20003f26270 */
[----:B------:R-:W-:Y:S01]  /*a220*/  IMAD R203, R0, R203, R209 ;  /* 0x000000cb00cb7224 */ /* 0x000fe200078e02d1 */
[----:B------:R-:W-:Y:S01]  /*a230*/  LOP3.LUT R206, R245, 0x1a4, RZ, 0xfc, !PT ;  /* 0x000001a4f5ce7812 */ /* 0x000fe200078efcff */
[----:B------:R-:W-:Y:S01]  /*a240*/  @!P3 IMAD.MOV R198, RZ, RZ, -R198 ;  /* 0x000000ffffc6b224 */ /* 0x000fe200078e0ac6 */
[----:B------:R-:W-:Y:S01]  /*a250*/  ISETP.GE.AND P3, PT, R208, RZ, PT ;  /* 0x000000ffd000720c */ /* 0x000fe20003f66270 */
[----:B------:R-:W-:Y:S01]  /*a260*/  @!P2 IMAD.IADD R201, R201, 0x1, -R0 ;  /* 0x00000001c9c9a824 */ /* 0x000fe200078e0a00 */
[----:B------:R-:W-:-:S02]  /*a270*/  LOP3.LUT R208, R245, 0x1a6, RZ, 0xfc, !PT ;  /* 0x000001a6f5d07812 */ /* 0x000fc400078efcff */
[----:B------:R-:W-:Y:S01]  /*a280*/  @!P5 IADD3 R199, -R199, RZ, RZ ;  /* 0x000000ffc7c7d210 */ /* 0x000fe20007ffe1ff */
[--C-:B------:R-:W-:Y:S01]  /*a290*/  @!P0 IMAD.IADD R200, R200, 0x1, -R0.reuse ;  /* 0x00000001c8c88824 */ /* 0x100fe200078e0a00 */
[----:B------:R-:W-:Y:S01]  /*a2a0*/  ISETP.GT.U32.AND P5, PT, R0, R203, PT ;  /* 0x000000cb0000720c */ /* 0x000fe20003fa4070 */
[----:B------:R-:W-:Y:S01]  /*a2b0*/  @!P4 IMAD.IADD R202, R202, 0x1, -R0 ;  /* 0x00000001cacac824 */ /* 0x000fe200078e0a00 */
[----:B------:R-:W-:Y:S01]  /*a2c0*/  IABS R209, R208 ;  /* 0x000000d000d17213 */ /* 0x000fe20000000000 */
[----:B------:R-:W-:Y:S01]  /*a2d0*/  @!P6 IMAD.MOV R200, RZ, RZ, -R200 ;  /* 0x000000ffffc8e224 */ /* 0x000fe200078e0ac8 */
[----:B------:R-:W-:Y:S02]  /*a2e0*/  ISETP.GE.AND P0, PT, R210, RZ, PT ;  /* 0x000000ffd200720c */ /* 0x000fe40003f06270 */
[----:B------:R-:W-:Y:S01]  /*a2f0*/  ISETP.GT.U32.AND P6, PT, R0, R202, PT ;  /* 0x000000ca0000720c */ /* 0x000fe20003fc4070 */
[----:B------:R-:W-:Y:S01]  /*a300*/  IMAD.HI.U32 R205, R246, R209, RZ ;  /* 0x000000d1f6cd7227 */ /* 0x000fe200078e00ff */
[----:B------:R-:W-:-:S02]  /*a310*/  LOP3.LUT R210, R245, 0x1a8, RZ, 0xfc, !PT ;  /* 0x000001a8f5d27812 */ /* 0x000fc400078efcff */
[----:B------:R-:W-:Y:S01]  /*a320*/  IABS R207, R206 ;  /* 0x000000ce00cf7213 */ /* 0x000fe20000000000 */
[----:B------:R-:W-:Y:S01]  /*a330*/  IMAD.MOV R205, RZ, RZ, -R205 ;  /* 0x000000ffffcd7224 */ /* 0x000fe200078e0acd */
[----:B------:R-:W-:Y:S01]  /*a340*/  ISETP.GE.AND P2, PT, R206, RZ, PT ;  /* 0x000000ffce00720c */ /* 0x000fe20003f46270 */
[----:B------:R-:W-:Y:S01]  /*a350*/  @!P5 IMAD.IADD R203, R203, 0x1, -R0 ;  /* 0x00000001cbcbd824 */ /* 0x000fe200078e0a00 */
[----:B------:R-:W-:Y:S01]  /*a360*/  IABS R206, R210 ;  /* 0x000000d200ce7213 */ /* 0x000fe20000000000 */
[----:B------:R-:W-:Y:S01]  /*a370*/  IMAD.HI.U32 R204, R246, R207, RZ ;  /* 0x000000cff6cc7227 */ /* 0x000fe200078e00ff */
[C---:B------:R-:W-:Y:S02]  /*a380*/  ISETP.GT.U32.AND P4, PT, R0.reuse, R201, PT ;  /* 0x000000c90000720c */ /* 0x040fe40003f84070 */
[C---:B------:R-:W-:Y:S01]  /*a390*/  ISETP.GT.U32.AND P5, PT, R0.reuse, R203, PT ;  /* 0x000000cb0000720c */ /* 0x040fe20003fa4070 */
[----:B------:R-:W-:Y:S02]  /*a3a0*/  IMAD R205, R0, R205, R209 ;  /* 0x000000cd00cd7224 */ /* 0x000fe400078e02d1 */
[----:B------:R-:W-:-:S02]  /*a3b0*/  IMAD.MOV.U32 R209, RZ, RZ, R206 ;  /* 0x000000ffffd17224 */ /* 0x000fc400078e00ce */
[----:B------:R-:W-:Y:S02]  /*a3c0*/  IMAD.MOV R204, RZ, RZ, -R204 ;  /* 0x000000ffffcc7224 */ /* 0x000fe400078e0acc */
[----:B------:R-:W-:Y:S01]  /*a3d0*/  @!P6 IMAD.IADD R202, R202, 0x1, -R0 ;  /* 0x00000001cacae824 */ /* 0x000fe200078e0a00 */
[----:B------:R-:W-:Y:S01]  /*a3e0*/  ISETP.GT.U32.AND P6, PT, R0, R205, PT ;  /* 0x000000cd0000720c */ /* 0x000fe20003fc4070 */
[----:B------:R-:W-:-:S04]  /*a3f0*/  IMAD.HI.U32 R206, R246, R209, RZ ;  /* 0x000000d1f6ce7227 */ /* 0x000fc800078e00ff */
[----:B------:R-:W-:Y:S02]  /*a400*/  IMAD R204, R0, R204, R207 ;  /* 0x000000cc00cc7224 */ /* 0x000fe400078e02cf */
[----:B------:R-:W-:-:S04]  /*a410*/  IMAD.HI.U32 R207, R246, R211, RZ ;  /* 0x000000d3f6cf7227 */ /* 0x000fc800078e00ff */
[----:B------:R-:W-:Y:S02]  /*a420*/  IMAD.MOV R206, RZ, RZ, -R206 ;  /* 0x000000ffffce7224 */ /* 0x000fe400078e0ace */
[----:B------:R-:W-:Y:S01]  /*a430*/  IMAD.MOV R207, RZ, RZ, -R207 ;  /* 0x000000ffffcf7224 */ /* 0x000fe200078e0acf */
[----:B------:R-:W-:Y:S01]  /*a440*/  @!P6 IADD3 R205, R205, -R0, RZ ;  /* 0x80000000cdcde210 */ /* 0x000fe20007ffe0ff */
[----:B------:R-:W-:Y:S02]  /*a450*/  IMAD R206, R0, R206, R209 ;  /* 0x000000ce00ce7224 */ /* 0x000fe400078e02d1 */
[----:B------:R-:W-:Y:S01]  /*a460*/  @!P5 IMAD.IADD R203, R203, 0x1, -R0 ;  /* 0x00000001cbcbd824 */ /* 0x000fe200078e0a00 */
[----:B------:R-:W-:Y:S01]  /*a470*/  ISETP.GE.AND P5, PT, R208, RZ, PT ;  /* 0x000000ffd000720c */ /* 0x000fe20003fa6270 */
[C---:B------:R-:W-:Y:S01]  /*a480*/  IMAD R207, R0.reuse, R207, R211 ;  /* 0x000000cf00cf7224 */ /* 0x040fe200078e02d3 */
[C---:B------:R-:W-:Y:S01]  /*a490*/  ISETP.GT.U32.AND P6, PT, R0.reuse, R205, PT ;  /* 0x000000cd0000720c */ /* 0x040fe20003fc4070 */
[----:B------:R-:W-:Y:S01]  /*a4a0*/  @!P3 IMAD.MOV R202, RZ, RZ, -R202 ;  /* 0x000000ffffcab224 */ /* 0x000fe200078e0aca */
[C---:B------:R-:W-:Y:S01]  /*a4b0*/  ISETP.GT.U32.AND P3, PT, R0.reuse, R206, PT ;  /* 0x000000ce0000720c */ /* 0x040fe20003f64070 */
[----:B------:R-:W-:Y:S01]  /*a4c0*/  @!P0 IMAD.MOV R203, RZ, RZ, -R203 ;  /* 0x000000ffffcb8224 */ /* 0x000fe200078e0acb */
[----:B------:R-:W-:Y:S01]  /*a4d0*/  ISETP.GT.U32.AND P0, PT, R0, R207, PT ;  /* 0x000000cf0000720c */ /* 0x000fe20003f04070 */
[----:B------:R-:W-:Y:S01]  /*a4e0*/  IMAD.HI.U32 R208, R246, R213, RZ ;  /* 0x000000d5f6d07227 */ /* 0x000fe200078e00ff */
[----:B------:R-:W-:-:S03]  /*a4f0*/  IABS R211, R216 ;  /* 0x000000d800d37213 */ /* 0x000fc60000000000 */
[----:B------:R-:W-:Y:S02]  /*a500*/  IMAD.MOV R208, RZ, RZ, -R208 ;  /* 0x000000ffffd07224 */ /* 0x000fe400078e0ad0 */
[--C-:B------:R-:W-:Y:S01]  /*a510*/  @!P4 IMAD.IADD R201, R201, 0x1, -R0.reuse ;  /* 0x00000001c9c9c824 */ /* 0x100fe200078e0a00 */
[C---:B------:R-:W-:Y:S01]  /*a520*/  ISETP.GT.U32.AND P4, PT, R0.reuse, R204, PT ;  /* 0x000000cc0000720c */ /* 0x040fe20003f84070 */
[----:B------:R-:W-:Y:S01]  /*a530*/  IMAD R208, R0, R208, R213 ;  /* 0x000000d000d07224 */ /* 0x000fe200078e02d5 */
[----:B------:R-:W-:Y:S01]  /*a540*/  IABS R213, R218 ;  /* 0x000000da00d57213 */ /* 0x000fe20000000000 */
[--C-:B------:R-:W-:Y:S01]  /*a550*/  @!P3 IMAD.IADD R206, R206, 0x1, -R0.reuse ;  /* 0x00000001ceceb824 */ /* 0x100fe200078e0a00 */
[----:B------:R-:W-:Y:S01]  /*a560*/  ISETP.GE.AND P3, PT, R214, RZ, PT ;  /* 0x000000ffd600720c */ /* 0x000fe20003f66270 */
[--C-:B------:R-:W-:Y:S01]  /*a570*/  @!P6 IMAD.IADD R205, R205, 0x1, -R0.reuse ;  /* 0x00000001cdcde824 */ /* 0x100fe200078e0a00 */
[C---:B------:R-:W-:Y:S01]  /*a580*/  ISETP.GT.U32.AND P6, PT, R0.reuse, R208, PT ;  /* 0x000000d00000720c */ /* 0x040fe20003fc4070 */
[----:B------:R-:W-:Y:S01]  /*a590*/  @!P0 IMAD.IADD R207, R207, 0x1, -R0 ;  /* 0x00000001cfcf8824 */ /* 0x000fe200078e0a00 */
[----:B------:R-:W-:Y:S01]  /*a5a0*/  ISETP.GT.U32.AND P0, PT, R0, R206, PT ;  /* 0x000000ce0000720c */ /* 0x000fe20003f04070 */
[----:B------:R-:W-:Y:S01]  /*a5b0*/  IMAD.HI.U32 R209, R246, R211, RZ ;  /* 0x000000d3f6d17227 */ /* 0x000fe200078e00ff */
[----:B------:R-:W-:-:S03]  /*a5c0*/  LOP3.LUT R214, R245, 0x1b2, RZ, 0xfc, !PT ;  /* 0x000001b2f5d67812 */ /* 0x000fc600078efcff */
[----:B------:R-:W-:Y:S01]  /*a5d0*/  IMAD.MOV R209, RZ, RZ, -R209 ;  /* 0x000000ffffd17224 */ /* 0x000fe200078e0ad1 */
[----:B------:R-:W-:Y:S01]  /*a5e0*/  IABS R215, R214 ;  /* 0x000000d600d77213 */ /* 0x000fe20000000000 */
[--C-:B------:R-:W-:Y:S01]  /*a5f0*/  @!P4 IMAD.IADD R204, R204, 0x1, -R0.reuse ;  /* 0x00000001ccccc824 */ /* 0x100fe200078e0a00 */
[----:B------:R-:W-:Y:S01]  /*a600*/  ISETP.GE.AND P4, PT, R210, RZ, PT ;  /* 0x000000ffd200720c */ /* 0x000fe20003f86270 */
[----:B------:R-:W-:Y:S02]  /*a610*/  IMAD R209, R0, R209, R211 ;  /* 0x000000d100d17224 */ /* 0x000fe400078e02d3 */
[--C-:B------:R-:W-:Y:S01]  /*a620*/  @!P6 IMAD.IADD R208, R208, 0x1, -R0.reuse ;  /* 0x00000001d0d0e824 */ /* 0x100fe200078e0a00 */
[----:B------:R-:W-:Y:S01]  /*a630*/  ISETP.GT.U32.AND P6, PT, R0, R207, PT ;  /* 0x000000cf0000720c */ /* 0x000fe20003fc4070 */
[----:B------:R-:W-:Y:S01]  /*a640*/  @!P0 IMAD.IADD R206, R206, 0x1, -R0 ;  /* 0x00000001cece8824 */ /* 0x000fe200078e0a00 */
[C---:B------:R-:W-:Y:S01]  /*a650*/  ISETP.GT.U32.AND P0, PT, R0.reuse, R209, PT ;  /* 0x000000d10000720c */ /* 0x040fe20003f04070 */
[----:B------:R-:W-:Y:S01]  /*a660*/  @!P1 IMAD.MOV R201, RZ, RZ, -R201 ;  /* 0x000000ffffc99224 */ /* 0x000fe200078e0ac9 */
[----:B------:R-:W-:Y:S01]  /*a670*/  ISETP.GT.U32.AND P1, PT, R0, R204, PT ;  /* 0x000000cc0000720c */ /* 0x000fe20003f24070 */
[----:B------:R-:W-:-:S04]  /*a680*/  IMAD.HI.U32 R210, R246, R213, RZ ;  /* 0x000000d5f6d27227 */ /* 0x000fc800078e00ff */
[----:B------:R-:W-:Y:S02]  /*a690*/  IMAD.MOV R210, RZ, RZ, -R210 ;  /* 0x000000ffffd27224 */ /* 0x000fe400078e0ad2 */
[----:B------:R-:W-:-:S04]  /*a6a0*/  IMAD.HI.U32 R211, R246, R215, RZ ;  /* 0x000000d7f6d37227 */ /* 0x000fc800078e00ff */
[C---:B------:R-:W-:Y:S01]  /*a6b0*/  IMAD R210, R0.reuse, R210, R213 ;  /* 0x000000d200d27224 */ /* 0x040fe200078e02d5 */
[----:B------:R-:W-:Y:S01]  /*a6c0*/  IABS R213, R220 ;  /* 0x000000dc00d57213 */ /* 0x000fe20000000000 */
[--C-:B------:R-:W-:Y:S02]  /*a6d0*/  @!P6 IMAD.IADD R207, R207, 0x1, -R0.reuse ;  /* 0x00000001cfcfe824 */ /* 0x100fe400078e0a00 */
[--C-:B------:R-:W-:Y:S01]  /*a6e0*/  @!P0 IMAD.IADD R209, R209, 0x1, -R0.reuse ;  /* 0x00000001d1d18824 */ /* 0x100fe200078e0a00 */
[----:B------:R-:W-:Y:S01]  /*a6f0*/  ISETP.GT.U32.AND P6, PT, R0, R210, PT ;  /* 0x000000d20000720c */ /* 0x000fe20003fc4070 */
[----:B------:R-:W-:Y:S01]  /*a700*/  @!P1 IMAD.IADD R204, R204, 0x1, -R0 ;  /* 0x00000001cccc9824 */ /* 0x000fe200078e0a00 */
[----:B------:R-:W-:Y:S01]  /*a710*/  ISETP.GE.AND P1, PT, R212, RZ, PT ;  /* 0x000000ffd400720c */ /* 0x000fe20003f26270 */
[----:B------:R-:W-:Y:S01]  /*a720*/  @!P5 IMAD.MOV R205, RZ, RZ, -R205 ;  /* 0x000000ffffcdd224 */ /* 0x000fe200078e0acd */
[C---:B------:R-:W-:Y:S01]  /*a730*/  ISETP.GT.U32.AND P5, PT, R0.reuse, R209, PT ;  /* 0x000000d10000720c */ /* 0x040fe20003fa4070 */
[----:B------:R-:W-:Y:S01]  /*a740*/  @!P2 IMAD.MOV R204, RZ, RZ, -R204 ;  /* 0x000000ffffcca224 */ /* 0x000fe200078e0acc */
[----:B------:R-:W-:Y:S01]  /*a750*/  ISETP.GT.U32.AND P2, PT, R0, R208, PT ;  /* 0x000000d00000720c */ /* 0x000fe20003f44070 */
[----:B------:R-:W-:Y:S01]  /*a760*/  IMAD.MOV R211, RZ, RZ, -R211 ;  /* 0x000000ffffd37224 */ /* 0x000fe200078e0ad3 */
[----:B------:R-:W-:Y:S01]  /*a770*/  ISETP.GE.AND P0, PT, R218, RZ, PT ;  /* 0x000000ffda00720c */ /* 0x000fe20003f06270 */
[----:B------:R-:W-:Y:S01]  /*a780*/  IMAD.HI.U32 R212, R246, R217, RZ ;  /* 0x000000d9f6d47227 */ /* 0x000fe200078e00ff */
[----:B------:R-:W-:-:S03]  /*a790*/  LOP3.LUT R218, R245, 0x1bc, RZ, 0xfc, !PT ;  /* 0x000001bcf5da7812 */ /* 0x000fc600078efcff */
[----:B------:R-:W-:Y:S01]  /*a7a0*/  IMAD R211, R0, R211, R215 ;  /* 0x000000d300d37224 */ /* 0x000fe200078e02d7 */
[----:B------:R-:W-:Y:S01]  /*a7b0*/  IABS R221, R218 ;  /* 0x000000da00dd7213 */ /* 0x000fe20000000000 */
[----:B------:R-:W-:Y:S02]  /*a7c0*/  IMAD.MOV R212, RZ, RZ, -R212 ;  /* 0x000000ffffd47224 */ /* 0x000fe400078e0ad4 */
[--C-:B------:R-:W-:Y:S01]  /*a7d0*/  @!P6 IMAD.IADD R210, R210, 0x1, -R0.reuse ;  /* 0x00000001d2d2e824 */ /* 0x100fe200078e0a00 */
[C---:B------:R-:W-:Y:S01]  /*a7e0*/  ISETP.GT.U32.AND P6, PT, R0.reuse, R211, PT ;  /* 0x000000d30000720c */ /* 0x040fe20003fc4070 */
[----:B------:R-:W-:Y:S01]  /*a7f0*/  IMAD R212, R0, R212, R217 ;  /* 0x000000d400d47224 */ /* 0x000fe200078e02d9 */
[----:B------:R-:W-:Y:S01]  /*a800*/  @!P2 IADD3 R208, R208, -R0, RZ ;  /* 0x80000000d0d0a210 */ /* 0x000fe20007ffe0ff */
[----:B------:R-:W-:Y:S01]  /*a810*/  IMAD.MOV.U32 R215, RZ, RZ, R213 ;  /* 0x000000ffffd77224 */ /* 0x000fe200078e00d5 */
[----:B------:R-:W-:Y:S01]  /*a820*/  ISETP.GE.AND P2, PT, R216, RZ, PT ;  /* 0x000000ffd800720c */ /* 0x000fe20003f46270 */
[----:B------:R-:W-:Y:S01]  /*a830*/  @!P5 IMAD.IADD R209, R209, 0x1, -R0 ;  /* 0x00000001d1d1d824 */ /* 0x000fe200078e0a00 */
[----:B------:R-:W-:Y:S01]  /*a840*/  ISETP.GT.U32.AND P5, PT, R0, R212, PT ;  /* 0x000000d40000720c */ /* 0x000fe20003fa4070 */
[----:B------:R-:W-:Y:S01]  /*a850*/  IMAD.HI.U32 R213, R246, R215, RZ ;  /* 0x000000d7f6d57227 */ /* 0x000fe200078e00ff */
[----:B------:R-:W-:-:S02]  /*a860*/  LOP3.LUT R216, R245, 0x1b8, RZ, 0xfc, !PT ;  /* 0x000001b8f5d87812 */ /* 0x000fc400078efcff */
[----:B------:R-:W-:Y:S01]  /*a870*/  LOP3.LUT R217, R245, 0x1ba, RZ, 0xfc, !PT ;  /* 0x000001baf5d97812 */ /* 0x000fe200078efcff */
[----:B------:R-:W-:Y:S01]  /*a880*/  @!P1 IMAD.MOV R207, RZ, RZ, -R207 ;  /* 0x000000ffffcf9224 */ /* 0x000fe200078e0acf */
[----:B------:R-:W-:Y:S01]  /*a890*/  ISETP.GE.AND P1, PT, R214, RZ, PT ;  /* 0x000000ffd600720c */ /* 0x000fe20003f26270 */
[----:B------:R-:W-:Y:S01]  /*a8a0*/  @!P4 IMAD.MOV R206, RZ, RZ, -R206 ;  /* 0x000000ffffcec224 */ /* 0x000fe200078e0ace */
[----:B------:R-:W-:Y:S01]  /*a8b0*/  ISETP.GT.U32.AND P4, PT, R0, R210, PT ;  /* 0x000000d20000720c */ /* 0x000fe20003f84070 */
[----:B------:R-:W-:Y:S01]  /*a8c0*/  IMAD.MOV R213, RZ, RZ, -R213 ;  /* 0x000000ffffd57224 */ /* 0x000fe200078e0ad5 */
[----:B------:R-:W-:Y:S01]  /*a8d0*/  IABS R214, R216 ;  /* 0x000000d800d67213 */ /* 0x000fe20000000000 */
[----:B------:R-:W-:Y:S01]  /*a8e0*/  @!P6 IMAD.IADD R211, R211, 0x1, -R0 ;  /* 0x00000001d3d3e824 */ /* 0x000fe200078e0a00 */
[----:B------:R-:W-:Y:S01]  /*a8f0*/  ISETP.GE.AND P6, PT, R216, RZ, PT ;  /* 0x000000ffd800720c */ /* 0x000fe20003fc6270 */
[----:B------:R-:W-:Y:S01]  /*a900*/  IMAD R213, R0, R213, R215 ;  /* 0x000000d500d57224 */ /* 0x000fe200078e02d7 */
[----:B------:R-:W-:Y:S01]  /*a910*/  @!P5 IADD3 R212, R212, -R0, RZ ;  /* 0x80000000d4d4d210 */ /* 0x000fe20007ffe0ff */
[----:B------:R-:W-:Y:S01]  /*a920*/  IMAD.MOV.U32 R215, RZ, RZ, R214 ;  /* 0x000000ffffd77224 */ /* 0x000fe200078e00d6 */
[----:B------:R-:W-:Y:S01]  /*a930*/  ISETP.GT.U32.AND P5, PT, R0, R211, PT ;  /* 0x000000d30000720c */ /* 0x000fe20003fa4070 */
[----:B------:R-:W-:Y:S01]  /*a940*/  @!P3 IMAD.MOV R208, RZ, RZ, -R208 ;  /* 0x000000ffffd0b224 */ /* 0x000fe200078e0ad0 */
[----:B------:R-:W-:Y:S01]  /*a950*/  ISETP.GE.AND P3, PT, R219, RZ, PT ;  /* 0x000000ffdb00720c */ /* 0x000fe20003f66270 */
[----:B------:R-:W-:Y:S01]  /*a960*/  IMAD.HI.U32 R214, R246, R215, RZ ;  /* 0x000000d7f6d67227 */ /* 0x000fe200078e00ff */
[----:B------:R-:W-:-:S03]  /*a970*/  IABS R219, R217 ;  /* 0x000000d900db7213 */ /* 0x000fc60000000000 */
        /* <DEDUP_REMOVED lines=8> */
[----:B------:R-:W-:Y:S02]  /*aa00*/  @!P5 IMAD.IADD R211, R211, 0x1, -R0 ;  /* 0x00000001d3d3d824 */ /* 0x000fe400078e0a00 */
[----:B------:R-:W-:Y:S01]  /*aa10*/  @!P2 IMAD.MOV R209, RZ, RZ, -R209 ;  /* 0x000000ffffd1a224 */ /* 0x000fe200078e0ad1 */
[----:B------:R-:W-:Y:S01]  /*aa20*/  ISETP.GT.U32.AND P5, PT, R0, R214, PT ;  /* 0x000000d60000720c */ /* 0x000fe20003fa4070 */
[----:B------:R-:W-:Y:S01]  /*aa30*/  IMAD.HI.U32 R215, R246, R219, RZ ;  /* 0x000000dbf6d77227 */ /* 0x000fe200078e00ff */
[----:B------:R-:W-:-:S03]  /*aa40*/  ISETP.GT.U32.AND P2, PT, R0, R212, PT ;  /* 0x000000d40000720c */ /* 0x000fc60003f44070 */
[----:B------:R-:W-:-:S04]  /*aa50*/  IMAD.HI.U32 R216, R246, R221, RZ ;  /* 0x000000ddf6d87227 */ /* 0x000fc800078e00ff */
[--C-:B------:R-:W-:Y:S01]  /*aa60*/  @!P0 IMAD.IADD R213, R213, 0x1, -R0.reuse ;  /* 0x00000001d5d58824 */ /* 0x100fe200078e0a00 */
[----:B------:R-:W-:Y:S01]  /*aa70*/  ISETP.GE.AND P0, PT, R218, RZ, PT ;  /* 0x000000ffda00720c */ /* 0x000fe20003f06270 */
[----:B------:R-:W-:Y:S02]  /*aa80*/  IMAD.MOV R215, RZ, RZ, -R215 ;  /* 0x000000ffffd77224 */ /* 0x000fe400078e0ad7 */
[----:B------:R-:W-:Y:S01]  /*aa90*/  @!P5 IMAD.IADD R214, R214, 0x1, -R0 ;  /* 0x00000001d6d6d824 */ /* 0x000fe200078e0a00 */
[----:B------:R-:W-:Y:S01]  /*aaa0*/  ISETP.GT.U32.AND P5, PT, R0, R213, PT ;  /* 0x000000d50000720c */ /* 0x000fe20003fa4070 */
[----:B------:R-:W-:Y:S02]  /*aab0*/  IMAD.MOV R216, RZ, RZ, -R216 ;  /* 0x000000ffffd87224 */ /* 0x000fe400078e0ad8 */
[----:B------:R-:W-:Y:S01]  /*aac0*/  @!P2 IMAD.IADD R212, R212, 0x1, -R0 ;  /* 0x00000001d4d4a824 */ /* 0x000fe200078e0a00 */
[----:B------:R-:W-:Y:S01]  /*aad0*/  ISETP.GE.AND P2, PT, R217, RZ, PT ;  /* 0x000000ffd900720c */ /* 0x000fe20003f46270 */
[C---:B------:R-:W-:Y:S01]  /*aae0*/  IMAD R215, R0.reuse, R215, R219 ;  /* 0x000000d700d77224 */ /* 0x040fe200078e02db */
[----:B------:R-:W-:Y:S01]  /*aaf0*/  IABS R219, R226 ;  /* 0x000000e200db7213 */ /* 0x000fe20000000000 */
[C---:B------:R-:W-:Y:S01]  /*ab00*/  IMAD R216, R0.reuse, R216, R221 ;  /* 0x000000d800d87224 */ /* 0x040fe200078e02dd */
[----:B------:R-:W-:Y:S01]  /*ab10*/  IABS R221, R224 ;  /* 0x000000e000dd7213 */ /* 0x000fe20000000000 */
[----:B------:R-:W-:Y:S01]  /*ab20*/  @!P3 IMAD.MOV R212, RZ, RZ, -R212 ;  /* 0x000000ffffd4b224 */ /* 0x000fe200078e0ad4 */
[C---:B------:R-:W-:Y:S01]  /*ab30*/  ISETP.GT.U32.AND P3, PT, R0.reuse, R215, PT ;  /* 0x000000d70000720c */ /* 0x040fe20003f64070 */
[----:B------:R-:W-:Y:S01]  /*ab40*/  @!P1 IMAD.MOV R211, RZ, RZ, -R211 ;  /* 0x000000ffffd39224 */ /* 0x000fe200078e0ad3 */
[C---:B------:R-:W-:Y:S01]  /*ab50*/  ISETP.GT.U32.AND P1, PT, R0.reuse, R214, PT ;  /* 0x000000d60000720c */ /* 0x040fe20003f24070 */
[----:B------:R-:W-:Y:S01]  /*ab60*/  @!P5 IMAD.IADD R213, R213, 0x1, -R0 ;  /* 0x00000001d5d5d824 */ /* 0x000fe200078e0a00 */
[----:B------:R-:W-:Y:S01]  /*ab70*/  ISETP.GT.U32.AND P5, PT, R0, R216, PT ;  /* 0x000000d80000720c */ /* 0x000fe20003fa4070 */
[----:B------:R-:W-:-:S04]  /*ab80*/  IMAD.HI.U32 R217, R246, R223, RZ ;  /* 0x000000dff6d97227 */ /* 0x000fc800078e00ff */
[----:B------:R-:W-:Y:S02]  /*ab90*/  IMAD.MOV R217, RZ, RZ, -R217 ;  /* 0x000000ffffd97224 */ /* 0x000fe400078e0ad9 */
[----:B------:R-:W-:Y:S02]  /*aba0*/  IMAD.HI.U32 R218, R246, R225, RZ ;  /* 0x000000e1f6da7227 */ /* 0x000fe400078e00ff */
[----:B------:R-:W-:Y:S02]  /*abb0*/  @!P3 IADD3 R215, R215, -R0, RZ ;  /* 0x80000000d7d7b210 */ /* 0x000fe40007ffe0ff */
[----:B------:R-:W-:Y:S01]  /*abc0*/  IMAD R217, R0, R217, R223 ;  /* 0x000000d900d97224 */ /* 0x000fe200078e02df */
[----:B------:R-:W-:Y:S01]  /*abd0*/  ISETP.GE.AND P3, PT, R220, RZ, PT ;  /* 0x000000ffdc00720c */ /* 0x000fe20003f66270 */
[--C-:B------:R-:W-:Y:S01]  /*abe0*/  @!P5 IMAD.IADD R216, R216, 0x1, -R0.reuse ;  /* 0x00000001d8d8d824 */ /* 0x100fe200078e0a00 */
[----:B------:R-:W-:Y:S01]  /*abf0*/  ISETP.GT.U32.AND P5, PT, R0, R215, PT ;  /* 0x000000d70000720c */ /* 0x000fe20003fa4070 */
[----:B------:R-:W-:Y:S01]  /*ac00*/  @!P1 IMAD.IADD R214, R214, 0x1, -R0 ;  /* 0x00000001d6d69824 */ /* 0x000fe200078e0a00 */
[----:B------:R-:W-:Y:S01]  /*ac10*/  ISETP.GT.U32.AND P1, PT, R0, R217, PT ;  /* 0x000000d90000720c */ /* 0x000fe20003f24070 */
[----:B------:R-:W-:Y:S01]  /*ac20*/  IMAD.MOV R218, RZ, RZ, -R218 ;  /* 0x000000ffffda7224 */ /* 0x000fe200078e0ada */
[----:B------:R-:W-:Y:S01]  /*ac30*/  IABS R223, R222 ;  /* 0x000000de00df7213 */ /* 0x000fe20000000000 */
[----:B------:R-:W-:-:S04]  /*ac40*/  IMAD.HI.U32 R220, R246, R219, RZ ;  /* 0x000000dbf6dc7227 */ /* 0x000fc800078e00ff */
[C---:B------:R-:W-:Y:S02]  /*ac50*/  IMAD R218, R0.reuse, R218, R225 ;  /* 0x000000da00da7224 */ /* 0x040fe400078e02e1 */
[----:B------:R-:W-:Y:S01]  /*ac60*/  @!P4 IMAD.MOV R213, RZ, RZ, -R213 ;  /* 0x000000ffffd5c224 */ /* 0x000fe200078e0ad5 */
[C---:B------:R-:W-:Y:S01]  /*ac70*/  ISETP.GT.U32.AND P4, PT, R0.reuse, R216, PT ;  /* 0x000000d80000720c */ /* 0x040fe20003f84070 */
[----:B------:R-:W-:Y:S01]  /*ac80*/  @!P5 IMAD.IADD R215, R215, 0x1, -R0 ;  /* 0x00000001d7d7d824 */ /* 0x000fe200078e0a00 */
[----:B------:R-:W-:Y:S01]  /*ac90*/  ISETP.GT.U32.AND P5, PT, R0, R218, PT ;  /* 0x000000da0000720c */ /* 0x000fe20003fa4070 */
[----:B------:R-:W-:Y:S02]  /*aca0*/  IMAD.MOV R227, RZ, RZ, -R220 ;  /* 0x000000ffffe37224 */ /* 0x000fe400078e0adc */
[----:B------:R-:W-:-:S04]  /*acb0*/  IMAD.HI.U32 R220, R246, R223, RZ ;  /* 0x000000dff6dc7227 */ /* 0x000fc800078e00ff */
[----:B------:R-:W-:Y:S02]  /*acc0*/  @!P1 IMAD.IADD R217, R217, 0x1, -R0 ;  /* 0x00000001d9d99824 */ /* 0x000fe400078e0a00 */
[----:B------:R-:W-:Y:S02]  /*acd0*/  IMAD.MOV R220, RZ, RZ, -R220 ;  /* 0x000000ffffdc7224 */ /* 0x000fe400078e0adc */
[C---:B------:R-:W-:Y:S01]  /*ace0*/  IMAD R219, R0.reuse, R227, R219 ;  /* 0x000000e300db7224 */ /* 0x040fe200078e02db */
[C---:B------:R-:W-:Y:S01]  /*acf0*/  ISETP.GT.U32.AND P1, PT, R0.reuse, R217, PT ;  /* 0x000000d90000720c */ /* 0x040fe20003f24070 */
[----:B------:R-:W-:Y:S02]  /*ad00*/  IMAD R220, R0, R220, R223 ;  /* 0x000000dc00dc7224 */ /* 0x000fe400078e02df */
[--C-:B------:R-:W-:Y:S01]  /*ad10*/  @!P4 IMAD.IADD R216, R216, 0x1, -R0.reuse ;  /* 0x00000001d8d8c824 */ /* 0x100fe200078e0a00 */
[----:B------:R-:W-:Y:S01]  /*ad20*/  ISETP.GT.U32.AND P4, PT, R0, R219, PT ;  /* 0x000000db0000720c */ /* 0x000fe20003f84070 */
[----:B------:R-:W-:Y:S01]  /*ad30*/  @!P5 IMAD.IADD R218, R218, 0x1, -R0 ;  /* 0x00000001dadad824 */ /* 0x000fe200078e0a00 */
[----:B------:R-:W-:Y:S01]  /*ad40*/  ISETP.GT.U32.AND P5, PT, R0, R220, PT ;  /* 0x000000dc0000720c */ /* 0x000fe20003fa4070 */
[----:B------:R-:W-:Y:S01]  /*ad50*/  IMAD.HI.U32 R225, R246, R221, RZ ;  /* 0x000000ddf6e17227 */ /* 0x000fe200078e00ff */
[----:B------:R-:W-:-:S03]  /*ad60*/  @!P0 IADD3 R216, -R216, RZ, RZ ;  /* 0x000000ffd8d88210 */ /* 0x000fc60007ffe1ff */
[----:B------:R-:W-:Y:S01]  /*ad70*/  IMAD.MOV R227, RZ, RZ, -R225 ;  /* 0x000000ffffe37224 */ /* 0x000fe200078e0ae1 */
[----:B------:R-:W-:Y:S01]  /*ad80*/  LOP3.LUT R225, R245, 0x1ca, RZ, 0xfc, !PT ;  /* 0x000001caf5e17812 */ /* 0x000fe200078efcff */
[--C-:B------:R-:W-:Y:S01]  /*ad90*/  @!P1 IMAD.IADD R217, R217, 0x1, -R0.reuse ;  /* 0x00000001d9d99824 */ /* 0x100fe200078e0a00 */
[----:B------:R-:W-:Y:S01]  /*ada0*/  ISETP.GE.AND P1, PT, R226, RZ, PT ;  /* 0x000000ffe200720c */ /* 0x000fe20003f26270 */
[----:B------:R-:W-:Y:S01]  /*adb0*/  @!P2 IMAD.MOV R215, RZ, RZ, -R215 ;  /* 0x000000ffffd7a224 */ /* 0x000fe200078e0ad7 */
[----:B------:R-:W-:Y:S01]  /*adc0*/  LOP3.LUT R226, R245, 0x1c8, RZ, 0xfc, !PT ;  /* 0x000001c8f5e27812 */ /* 0x000fe200078efcff */
[C---:B------:R-:W-:Y:S01]  /*add0*/  IMAD R221, R0.reuse, R227, R221 ;  /* 0x000000e300dd7224 */ /* 0x040fe200078e02dd */
[----:B------:R-:W-:Y:S01]  /*ade0*/  ISETP.GT.U32.AND P2, PT, R0, R218, PT ;  /* 0x000000da0000720c */ /* 0x000fe20003f44070 */
[--C-:B------:R-:W-:Y:S01]  /*adf0*/  @!P4 IMAD.IADD R219, R219, 0x1, -R0.reuse ;  /* 0x00000001dbdbc824 */ /* 0x100fe200078e0a00 */
[----:B------:R-:W-:Y:S01]  /*ae00*/  IABS R227, R226 ;  /* 0x000000e200e37213 */ /* 0x000fe20000000000 */
[----:B------:R-:W-:Y:S01]  /*ae10*/  @!P5 IMAD.IADD R220, R220, 0x1, -R0 ;  /* 0x00000001dcdcd824 */ /* 0x000fe200078e0a00 */
[----:B------:R-:W-:Y:S01]  /*ae20*/  IABS R229, R225 ;  /* 0x000000e100e57213 */ /* 0x000fe20000000000 */
[----:B------:R-:W-:Y:S01]  /*ae30*/  @!P3 IMAD.MOV R217, RZ, RZ, -R217 ;  /* 0x000000ffffd9b224 */ /* 0x000fe200078e0ad9 */
[----:B------:R-:W-:Y:S01]  /*ae40*/  ISETP.GT.U32.AND P4, PT, R0, R219, PT ;  /* 0x000000db0000720c */ /* 0x000fe20003f84070 */
[----:B------:R-:W-:Y:S01]  /*ae50*/  IMAD.HI.U32 R223, R246, R227, RZ ;  /* 0x000000e3f6df7227 */ /* 0x000fe200078e00ff */
[----:B------:R-:W-:-:S02]  /*ae60*/  ISETP.GT.U32.AND P0, PT, R0, R221, PT ;  /* 0x000000dd0000720c */ /* 0x000fc40003f04070 */
[----:B------:R-:W-:Y:S01]  /*ae70*/  ISETP.GT.U32.AND P3, PT, R0, R220, PT ;  /* 0x000000dc0000720c */ /* 0x000fe20003f64070 */
[----:B------:R-:W-:Y:S01]  /*ae80*/  IMAD.MOV R223, RZ, RZ, -R223 ;  /* 0x000000ffffdf7224 */ /* 0x000fe200078e0adf */
[----:B------:R-:W-:Y:S01]  /*ae90*/  ISETP.GE.AND P5, PT, R222, RZ, PT ;  /* 0x000000ffde00720c */ /* 0x000fe20003fa6270 */
[----:B------:R-:W-:-:S04]  /*aea0*/  IMAD.HI.U32 R222, R246, R229, RZ ;  /* 0x000000e5f6de7227 */ /* 0x000fc800078e00ff */
[----:B------:R-:W-:Y:S01]  /*aeb0*/  @!P2 IMAD.IADD R218, R218, 0x1, -R0 ;  /* 0x00000001dadaa824 */ /* 0x000fe200078e0a00 */
[----:B------:R-:W-:Y:S01]  /*aec0*/  ISETP.GE.AND P2, PT, R224, RZ, PT ;  /* 0x000000ffe000720c */ /* 0x000fe20003f46270 */
[----:B------:R-:W-:Y:S02]  /*aed0*/  IMAD.MOV R224, RZ, RZ, -R222 ;  /* 0x000000ffffe07224 */ /* 0x000fe400078e0ade */
[----:B------:R-:W-:Y:S02]  /*aee0*/  IMAD R222, R0, R223, R227 ;  /* 0x000000df00de7224 */ /* 0x000fe400078e02e3 */
[--C-:B------:R-:W-:Y:S01]  /*aef0*/  @!P4 IMAD.IADD R219, R219, 0x1, -R0.reuse ;  /* 0x00000001dbdbc824 */ /* 0x100fe200078e0a00 */
[----:B------:R-:W-:Y:S01]  /*af00*/  ISETP.GE.AND P4, PT, R226, RZ, PT ;  /* 0x000000ffe200720c */ /* 0x000fe20003f86270 */
[--C-:B------:R-:W-:Y:S01]  /*af10*/  @!P0 IMAD.IADD R221, R221, 0x1, -R0.reuse ;  /* 0x00000001dddd8824 */ /* 0x100fe200078e0a00 */
[C---:B------:R-:W-:Y:S01]  /*af20*/  LOP3.LUT R226, R245.reuse, 0x1d0, RZ, 0xfc, !PT ;  /* 0x000001d0f5e27812 */ /* 0x040fe200078efcff */
[----:B------:R-:W-:Y:S01]  /*af30*/  IMAD R223, R0, R224, R229 ;  /* 0x000000e000df7224 */ /* 0x000fe200078e02e5 */
[----:B------:R-:W-:Y:S01]  /*af40*/  LOP3.LUT R224, R245, 0x1cc, RZ, 0xfc, !PT ;  /* 0x000001ccf5e07812 */ /* 0x000fe200078efcff */
[----:B------:R-:W-:Y:S01]  /*af50*/  @!P3 IMAD.IADD R220, R220, 0x1, -R0 ;  /* 0x00000001dcdcb824 */ /* 0x000fe200078e0a00 */
[----:B------:R-:W-:Y:S01]  /*af60*/  ISETP.GT.U32.AND P3, PT, R0, R222, PT ;  /* 0x000000de0000720c */ /* 0x000fe20003f64070 */
[----:B------:R-:W-:Y:S01]  /*af70*/  @!P6 IMAD.MOV R214, RZ, RZ, -R214 ;  /* 0x000000ffffd6e224 */ /* 0x000fe200078e0ad6 */
[----:B------:R-:W-:Y:S01]  /*af80*/  ISETP.GE.AND P6, PT, R228, RZ, PT ;  /* 0x000000ffe400720c */ /* 0x000fe20003fc6270 */
[----:B------:R-:W-:Y:S01]  /*af90*/  @!P1 IMAD.MOV R219, RZ, RZ, -R219 ;  /* 0x000000ffffdb9224 */ /* 0x000fe200078e0adb */
[C---:B------:R-:W-:Y:S01]  /*afa0*/  ISETP.GT.U32.AND P0, PT, R0.reuse, R221, PT ;  /* 0x000000dd0000720c */ /* 0x040fe20003f04070 */
[----:B------:R-:W-:Y:S01]  /*afb0*/  @!P5 IMAD.MOV R220, RZ, RZ, -R220 ;  /* 0x000000ffffdcd224 */ /* 0x000fe200078e0adc */
[----:B------:R-:W-:-:S02]  /*afc0*/  ISETP.GT.U32.AND P1, PT, R0, R223, PT ;  /* 0x000000df0000720c */ /* 0x000fc40003f24070 */
[----:B------:R-:W-:Y:S02]  /*afd0*/  IABS R227, R224 ;  /* 0x000000e000e37213 */ /* 0x000fe40000000000 */
[----:B------:R-:W-:Y:S02]  /*afe0*/  ISETP.GE.AND P5, PT, R224, RZ, PT ;  /* 0x000000ffe000720c */ /* 0x000fe40003fa6270 */
[----:B------:R-:W-:Y:S01]  /*aff0*/  LOP3.LUT R224, R245, 0x1ce, RZ, 0xfc, !PT ;  /* 0x000001cef5e07812 */ /* 0x000fe200078efcff */
[----:B------:R-:W-:Y:S01]  /*b000*/  @!P3 IMAD.IADD R222, R222, 0x1, -R0 ;  /* 0x00000001dedeb824 */ /* 0x000fe200078e0a00 */
[----:B------:R-:W-:Y:S01]  /*b010*/  IABS R229, R226 ;  /* 0x000000e200e57213 */ /* 0x000fe20000000000 */
[----:B------:R-:W-:Y:S01]  /*b020*/  @!P6 IMAD.MOV R218, RZ, RZ, -R218 ;  /* 0x000000ffffdae224 */ /* 0x000fe200078e0ada */
[----:B------:R-:W-:Y:S01]  /*b030*/  ISETP.GE.AND P6, PT, R225, RZ, PT ;  /* 0x000000ffe100720c */ /* 0x000fe20003fc6270 */
[--C-:B------:R-:W-:Y:S01]  /*b040*/  @!P0 IMAD.IADD R221, R221, 0x1, -R0.reuse ;  /* 0x00000001dddd8824 */ /* 0x100fe200078e0a00 */
[----:B------:R-:W-:Y:S01]  /*b050*/  ISETP.GE.AND P0, PT, R224, RZ, PT ;  /* 0x000000ffe000720c */ /* 0x000fe20003f06270 */
[----:B------:R-:W-:Y:S01]  /*b060*/  @!P1 IMAD.IADD R223, R223, 0x1, -R0 ;  /* 0x00000001dfdf9824 */ /* 0x000fe200078e0a00 */
[----:B------:R-:W-:Y:S01]  /*b070*/  IABS R225, R224 ;  /* 0x000000e000e17213 */ /* 0x000fe20000000000 */
[----:B------:R-:W-:Y:S01]  /*b080*/  IMAD.HI.U32 R224, R246, R227, RZ ;  /* 0x000000e3f6e07227 */ /* 0x000fe200078e00ff */
[----:B------:R-:W-:-:S02]  /*b090*/  ISETP.GT.U32.AND P3, PT, R0, R222, PT ;  /* 0x000000de0000720c */ /* 0x000fc40003f64070 */
[----:B------:R-:W-:Y:S01]  /*b0a0*/  ISETP.GT.U32.AND P1, PT, R0, R223, PT ;  /* 0x000000df0000720c */ /* 0x000fe20003f24070 */
[----:B------:R-:W-:Y:S01]  /*b0b0*/  @!P2 IMAD.MOV R221, RZ, RZ, -R221 ;  /* 0x000000ffffdda224 */ /* 0x000fe200078e0add */
[----:B------:R-:W-:Y:S02]  /*b0c0*/  IADD3 R224, -R224, RZ, RZ ;  /* 0x000000ffe0e07210 */ /* 0x000fe40007ffe1ff */
[----:B------:R-:W-:Y:S01]  /*b0d0*/  ISETP.GE.AND P2, PT, R226, RZ, PT ;  /* 0x000000ffe200720c */ /* 0x000fe20003f46270 */
[----:B------:R-:W-:-:S04]  /*b0e0*/  IMAD.HI.U32 R226, R246, R225, RZ ;  /* 0x000000e1f6e27227 */ /* 0x000fc800078e00ff */
[----:B------:R-:W-:Y:S02]  /*b0f0*/  IMAD R224, R0, R224, R227 ;  /* 0x000000e000e07224 */ /* 0x000fe400078e02e3 */
[----:B------:R-:W-:Y:S02]  /*b100*/  IMAD.MOV R226, RZ, RZ, -R226 ;  /* 0x000000ffffe27224 */ /* 0x000fe400078e0ae2 */
[--C-:B------:R-:W-:Y:S01]  /*b110*/  @!P3 IMAD.IADD R222, R222, 0x1, -R0.reuse ;  /* 0x00000001dedeb824 */ /* 0x100fe200078e0a00 */
[C---:B------:R-:W-:Y:S01]  /*b120*/  ISETP.GT.U32.AND P3, PT, R0.reuse, R224, PT ;  /* 0x000000e00000720c */ /* 0x040fe20003f64070 */
[----:B------:R-:W-:Y:S01]  /*b130*/  @!P1 IMAD.IADD R223, R223, 0x1, -R0 ;  /* 0x00000001dfdf9824 */ /* 0x000fe200078e0a00 */
[----:B------:R-:W-:Y:S01]  /*b140*/  ISETP.GE.AND P1, PT, R231, RZ, PT ;  /* 0x000000ffe700720c */ /* 0x000fe20003f26270 */
[----:B------:R-:W-:Y:S01]  /*b150*/  IMAD R225, R0, R226, R225 ;  /* 0x000000e200e17224 */ /* 0x000fe200078e02e1 */
[----:B------:R-:W-:Y:S01]  /*b160*/  LOP3.LUT R231, R245, 0x1d6, RZ, 0xfc, !PT ;  /* 0x000001d6f5e77812 */ /* 0x000fe200078efcff */
[----:B------:R-:W-:-:S02]  /*b170*/  @!P6 IMAD.MOV R223, RZ, RZ, -R223 ;  /* 0x000000ffffdfe224 */ /* 0x000fc400078e0adf */
[----:B------:R-:W-:Y:S01]  /*b180*/  IMAD.HI.U32 R227, R246, R229, RZ ;  /* 0x000000e5f6e37227 */ /* 0x000fe200078e00ff */
[----:B------:R-:W-:-:S03]  /*b190*/  ISETP.GT.U32.AND P6, PT, R0, R225, PT ;  /* 0x000000e10000720c */ /* 0x000fc60003fc4070 */
[----:B------:R-:W-:Y:S02]  /*b1a0*/  IMAD.MOV R228, RZ, RZ, -R227 ;  /* 0x000000ffffe47224 */ /* 0x000fe400078e0ae3 */
[----:B------:R-:W-:Y:S02]  /*b1b0*/  IMAD.MOV.U32 R227, RZ, RZ, R230 ;  /* 0x000000ffffe37224 */ /* 0x000fe400078e00e6 */
[----:B------:R-:W-:Y:S02]  /*b1c0*/  @!P3 IMAD.IADD R224, R224, 0x1, -R0 ;  /* 0x00000001e0e0b824 */ /* 0x000fe400078e0a00 */
[----:B------:R-:W-:Y:S01]  /*b1d0*/  IMAD R226, R0, R228, R229 ;  /* 0x000000e400e27224 */ /* 0x000fe200078e02e5 */
[----:B------:R-:W-:Y:S01]  /*b1e0*/  LOP3.LUT R229, R245, 0x1d4, RZ, 0xfc, !PT ;  /* 0x000001d4f5e57812 */ /* 0x000fe200078efcff */
[----:B------:R-:W-:-:S03]  /*b1f0*/  IMAD.HI.U32 R228, R246, R227, RZ ;  /* 0x000000e3f6e47227 */ /* 0x000fc600078e00ff */
[----:B------:R-:W-:Y:S01]  /*b200*/  IABS R230, R229 ;  /* 0x000000e500e67213 */ /* 0x000fe20000000000 */
[----:B------:R-:W-:Y:S01]  /*b210*/  @!P4 IMAD.MOV R222, RZ, RZ, -R222 ;  /* 0x000000ffffdec224 */ /* 0x000fe200078e0ade */
[C---:B------:R-:W-:Y:S01]  /*b220*/  ISETP.GT.U32.AND P4, PT, R0.reuse, R224, PT ;  /* 0x000000e00000720c */ /* 0x040fe20003f84070 */
[----:B------:R-:W-:Y:S01]  /*b230*/  @!P6 IMAD.IADD R225, R225, 0x1, -R0 ;  /* 0x00000001e1e1e824 */ /* 0x000fe200078e0a00 */
[----:B------:R-:W-:Y:S01]  /*b240*/  ISETP.GE.AND P3, PT, R229, RZ, PT ;  /* 0x000000ffe500720c */ /* 0x000fe20003f66270 */
[----:B------:R-:W-:Y:S01]  /*b250*/  IMAD.MOV R228, RZ, RZ, -R228 ;  /* 0x000000ffffe47224 */ /* 0x000fe200078e0ae4 */
[----:B------:R-:W-:Y:S02]  /*b260*/  IABS R229, R231 ;  /* 0x000000e700e57213 */ /* 0x000fe40000000000 */
[C---:B------:R-:W-:Y:S01]  /*b270*/  ISETP.GT.U32.AND P6, PT, R0.reuse, R225, PT ;  /* 0x000000e10000720c */ /* 0x040fe20003fc4070 */
[----:B------:R-:W-:Y:S02]  /*b280*/  IMAD R227, R0, R228, R227 ;  /* 0x000000e400e37224 */ /* 0x000fe400078e02e3 */
[----:B------:R-:W-:Y:S01]  /*b290*/  IMAD.MOV.U32 R228, RZ, RZ, R230 ;  /* 0x000000ffffe47224 */ /* 0x000fe200078e00e6 */
[----:B------:R-:W-:Y:S01]  /*b2a0*/  IABS R230, R239 ;  /* 0x000000ef00e67213 */ /* 0x000fe20000000000 */
[----:B------:R-:W-:-:S04]  /*b2b0*/  IMAD.HI.U32 R237, R246, R229, RZ ;  /* 0x000000e5f6ed7227 */ /* 0x000fc800078e00ff */
[----:B------:R-:W-:Y:S01]  /*b2c0*/  IMAD.HI.U32 R232, R246, R228, RZ ;  /* 0x000000e4f6e87227 */ /* 0x000fe200078e00ff */
[----:B------:R-:W-:-:S03]  /*b2d0*/  IADD3 R237, -R237, RZ, RZ ;  /* 0x000000ffeded7210 */ /* 0x000fc60007ffe1ff */
[----:B------:R-:W-:Y:S01]  /*b2e0*/  @!P4 IMAD.IADD R224, R224, 0x1, -R0 ;  /* 0x00000001e0e0c824 */ /* 0x000fe200078e0a00 */
[C---:B------:R-:W-:Y:S01]  /*b2f0*/  ISETP.GT.U32.AND P4, PT, R0.reuse, R226, PT ;  /* 0x000000e20000720c */ /* 0x040fe20003f84070 */
[----:B------:R-:W-:Y:S02]  /*b300*/  IMAD.MOV R232, RZ, RZ, -R232 ;  /* 0x000000ffffe87224 */ /* 0x000fe400078e0ae8 */
[----:B------:R-:W-:Y:S01]  /*b310*/  @!P6 IMAD.IADD R225, R225, 0x1, -R0 ;  /* 0x00000001e1e1e824 */ /* 0x000fe200078e0a00 */
[C---:B------:R-:W-:Y:S01]  /*b320*/  ISETP.GT.U32.AND P6, PT, R0.reuse, R227, PT ;  /* 0x000000e30000720c */ /* 0x040fe20003fc4070 */
[----:B------:R-:W-:Y:S01]  /*b330*/  IMAD R228, R0, R232, R228 ;  /* 0x000000e800e47224 */ /* 0x000fe200078e02e4 */
[----:B------:R-:W-:Y:S01]  /*b340*/  IABS R232, R234 ;  /* 0x000000ea00e87213 */ /* 0x000fe20000000000 */
[----:B------:R-:W-:Y:S02]  /*b350*/  @!P5 IMAD.MOV R224, RZ, RZ, -R224 ;  /* 0x000000ffffe0d224 */ /* 0x000fe400078e0ae0 */
[----:B------:R-:W-:Y:S01]  /*b360*/  IMAD.HI.U32 R233, R246, R230, RZ ;  /* 0x000000e6f6e97227 */ /* 0x000fe200078e00ff */
[----:B------:R-:W-:-:S03]  /*b370*/  ISETP.GT.U32.AND P5, PT, R0, R228, PT ;  /* 0x000000e40000720c */ /* 0x000fc60003fa4070 */
[--C-:B------:R-:W-:Y:S02]  /*b380*/  @!P4 IMAD.IADD R226, R226, 0x1, -R0.reuse ;  /* 0x00000001e2e2c824 */ /* 0x100fe400078e0a00 */
[C---:B------:R-:W-:Y:S02]  /*b390*/  IMAD R229, R0.reuse, R237, R229 ;  /* 0x000000ed00e57224 */ /* 0x040fe400078e02e5 */
[----:B------:R-:W-:Y:S01]  /*b3a0*/  IMAD.MOV R233, RZ, RZ, -R233 ;  /* 0x000000ffffe97224 */ /* 0x000fe200078e0ae9 */
[C---:B------:R-:W-:Y:S01]  /*b3b0*/  ISETP.GT.U32.AND P4, PT, R0.reuse, R226, PT ;  /* 0x000000e20000720c */ /* 0x040fe20003f84070 */
[----:B------:R-:W-:Y:S02]  /*b3c0*/  @!P6 IMAD.IADD R227, R227, 0x1, -R0 ;  /* 0x00000001e3e3e824 */ /* 0x000fe400078e0a00 */
[C---:B------:R-:W-:Y:S02]  /*b3d0*/  IMAD R230, R0.reuse, R233, R230 ;  /* 0x000000e900e67224 */ /* 0x040fe400078e02e6 */
[----:B------:R-:W-:Y:S01]  /*b3e0*/  @!P0 IMAD.MOV R225, RZ, RZ, -R225 ;  /* 0x000000ffffe18224 */ /* 0x000fe200078e0ae1 */
[----:B------:R-:W-:Y:S01]  /*b3f0*/  ISETP.GT.U32.AND P0, PT, R0, R229, PT ;  /* 0x000000e50000720c */ /* 0x000fe20003f04070 */
[----:B------:R-:W-:Y:S01]  /*b400*/  @!P5 IMAD.IADD R228, R228, 0x1, -R0 ;  /* 0x00000001e4e4d824 */ /* 0x000fe200078e0a00 */
[----:B------:R-:W-:Y:S01]  /*b410*/  ISETP.GT.U32.AND P5, PT, R0, R227, PT ;  /* 0x000000e30000720c */ /* 0x000fe20003fa4070 */
[----:B------:R-:W-:Y:S01]  /*b420*/  IMAD.HI.U32 R237, R246, R235, RZ ;  /* 0x000000ebf6ed7227 */ /* 0x000fe200078e00ff */
[----:B------:R-:W-:-:S03]  /*b430*/  ISETP.GT.U32.AND P6, PT, R0, R230, PT ;  /* 0x000000e60000720c */ /* 0x000fc60003fc4070 */
[----:B------:R-:W-:Y:S02]  /*b440*/  IMAD.MOV R237, RZ, RZ, -R237 ;  /* 0x000000ffffed7224 */ /* 0x000fe400078e0aed */
[----:B------:R-:W-:Y:S01]  /*b450*/  @!P4 IMAD.IADD R226, R226, 0x1, -R0 ;  /* 0x00000001e2e2c824 */ /* 0x000fe200078e0a00 */
[----:B------:R-:W-:Y:S01]  /*b460*/  ISETP.GE.AND P4, PT, R231, RZ, PT ;  /* 0x000000ffe700720c */ /* 0x000fe20003f86270 */
[----:B------:R-:W-:-:S04]  /*b470*/  IMAD.HI.U32 R233, R246, R232, RZ ;  /* 0x000000e8f6e97227 */ /* 0x000fc800078e00ff */
[C---:B------:R-:W-:Y:S01]  /*b480*/  IMAD R231, R0.reuse, R237, R235 ;  /* 0x000000ed00e77224 */ /* 0x040fe200078e02eb */
[----:B------:R-:W-:Y:S01]  /*b490*/  IABS R235, R243 ;  /* 0x000000f300eb7213 */ /* 0x000fe20000000000 */
[----:B------:R-:W-:Y:S01]  /*b4a0*/  IMAD.MOV R233, RZ, RZ, -R233 ;  /* 0x000000ffffe97224 */ /* 0x000fe200078e0ae9 */
[----:B------:R-:W-:Y:S01]  /*b4b0*/  IABS R237, R242 ;  /* 0x000000f200ed7213 */ /* 0x000fe20000000000 */
[--C-:B------:R-:W-:Y:S01]  /*b4c0*/  @!P0 IMAD.IADD R229, R229, 0x1, -R0.reuse ;  /* 0x00000001e5e58824 */ /* 0x100fe200078e0a00 */
[C---:B------:R-:W-:Y:S01]  /*b4d0*/  ISETP.GT.U32.AND P0, PT, R0.reuse, R228, PT ;  /* 0x000000e40000720c */ /* 0x040fe20003f04070 */
[----:B------:R-:W-:Y:S01]  /*b4e0*/  @!P5 IMAD.IADD R227, R227, 0x1, -R0 ;  /* 0x00000001e3e3d824 */ /* 0x000fe200078e0a00 */
[C---:B------:R-:W-:Y:S01]  /*b4f0*/  ISETP.GT.U32.AND P5, PT, R0.reuse, R231, PT ;  /* 0x000000e70000720c */ /* 0x040fe20003fa4070 */
[----:B------:R-:W-:Y:S01]  /*b500*/  IMAD R232, R0, R233, R232 ;  /* 0x000000e900e87224 */ /* 0x000fe200078e02e8 */
[----:B------:R-:W-:Y:S01]  /*b510*/  IABS R233, R240 ;  /* 0x000000f000e97213 */ /* 0x000fe20000000000 */
[----:B------:R-:W-:Y:S01]  /*b520*/  @!P6 IMAD.IADD R230, R230, 0x1, -R0 ;  /* 0x00000001e6e6e824 */ /* 0x000fe200078e0a00 */
[----:B------:R-:W-:Y:S01]  /*b530*/  ISETP.GT.U32.AND P6, PT, R0, R229, PT ;  /* 0x000000e50000720c */ /* 0x000fe20003fc4070 */
[----:B------:R-:W-:-:S02]  /*b540*/  @!P2 IMAD.MOV R226, RZ, RZ, -R226 ;  /* 0x000000ffffe2a224 */ /* 0x000fc400078e0ae2 */
[----:B------:R-:W-:Y:S01]  /*b550*/  IMAD.HI.U32 R238, R246, R233, RZ ;  /* 0x000000e9f6ee7227 */ /* 0x000fe200078e00ff */
[----:B------:R-:W-:-:S03]  /*b560*/  ISETP.GT.U32.AND P2, PT, R0, R230, PT ;  /* 0x000000e60000720c */ /* 0x000fc60003f44070 */
[--C-:B------:R-:W-:Y:S01]  /*b570*/  @!P0 IMAD.IADD R228, R228, 0x1, -R0.reuse ;  /* 0x00000001e4e48824 */ /* 0x100fe200078e0a00 */
[----:B------:R-:W-:Y:S01]  /*b580*/  IADD3 R238, -R238, RZ, RZ ;  /* 0x000000ffeeee7210 */ /* 0x000fe20007ffe1ff */
[--C-:B------:R-:W-:Y:S01]  /*b590*/  @!P5 IMAD.IADD R231, R231, 0x1, -R0.reuse ;  /* 0x00000001e7e7d824 */ /* 0x100fe200078e0a00 */
[----:B------:R-:W-:Y:S01]  /*b5a0*/  ISETP.GT.U32.AND P0, PT, R0, R232, PT ;  /* 0x000000e80000720c */ /* 0x000fe20003f04070 */
[----:B------:R-:W-:Y:S01]  /*b5b0*/  @!P1 IMAD.MOV R227, RZ, RZ, -R227 ;  /* 0x000000ffffe39224 */ /* 0x000fe200078e0ae3 */
[----:B------:R-:W-:Y:S01]  /*b5c0*/  ISETP.GE.AND P5, PT, R236, RZ, PT ;  /* 0x000000ffec00720c */ /* 0x000fe20003fa6270 */
[----:B------:R-:W-:Y:S01]  /*b5d0*/  @!P6 IMAD.IADD R229, R229, 0x1, -R0 ;  /* 0x00000001e5e5e824 */ /* 0x000fe200078e0a00 */
[----:B------:R-:W-:Y:S01]  /*b5e0*/  ISETP.GE.AND P6, PT, R239, RZ, PT ;  /* 0x000000ffef00720c */ /* 0x000fe20003fc6270 */
[C---:B------:R-:W-:Y:S01]  /*b5f0*/  IMAD R233, R0.reuse, R238, R233 ;  /* 0x000000ee00e97224 */ /* 0x040fe200078e02e9 */
[----:B------:R-:W-:Y:S01]  /*b600*/  ISETP.GT.U32.AND P1, PT, R0, R231, PT ;  /* 0x000000e70000720c */ /* 0x000fe20003f24070 */
[----:B------:R-:W-:-:S04]  /*b610*/  IMAD.HI.U32 R239, R246, R235, RZ ;  /* 0x000000ebf6ef7227 */ /* 0x000fc800078e00ff */
[----:B------:R-:W-:Y:S01]  /*b620*/  @!P2 IMAD.IADD R230, R230, 0x1, -R0 ;  /* 0x00000001e6e6a824 */ /* 0x000fe200078e0a00 */
[----:B------:R-:W-:Y:S01]  /*b630*/  ISETP.GT.U32.AND P2, PT, R0, R233, PT ;  /* 0x000000e90000720c */ /* 0x000fe20003f44070 */
[----:B------:R-:W-:-:S04]  /*b640*/  IMAD.HI.U32 R238, R246, R237, RZ ;  /* 0x000000edf6ee7227 */ /* 0x000fc800078e00ff */
[----:B------:R-:W-:Y:S01]  /*b650*/  IMAD.MOV R236, RZ, RZ, -R239 ;  /* 0x000000ffffec7224 */ /* 0x000fe200078e0aef */
[----:B------:R-:W-:Y:S01]  /*b660*/  LOP3.LUT R239, R245, 0x1e4, RZ, 0xfc, !PT ;  /* 0x000001e4f5ef7812 */ /* 0x000fe200078efcff */
[----:B------:R-:W-:Y:S02]  /*b670*/  IMAD.MOV R238, RZ, RZ, -R238 ;  /* 0x000000ffffee7224 */ /* 0x000fe400078e0aee */
[----:B------:R-:W-:Y:S01]  /*b680*/  IMAD R235, R0, R236, R235 ;  /* 0x000000ec00eb7224 */ /* 0x000fe200078e02eb */
[----:B------:R-:W-:Y:S01]  /*b690*/  IABS R236, R239 ;  /* 0x000000ef00ec7213 */ /* 0x000fe20000000000 */
[--C-:B------:R-:W-:Y:S01]  /*b6a0*/  @!P0 IMAD.IADD R232, R232, 0x1, -R0.reuse ;  /* 0x00000001e8e88824 */ /* 0x100fe200078e0a00 */
[----:B------:R-:W-:Y:S01]  /*b6b0*/  ISETP.GE.AND P0, PT, R234, RZ, PT ;  /* 0x000000ffea00720c */ /* 0x000fe20003f06270 */
[C---:B------:R-:W-:Y:S01]  /*b6c0*/  IMAD R234, R0.reuse, R238, R237 ;  /* 0x000000ee00ea7224 */ /* 0x040fe200078e02ed */
[----:B------:R-:W-:Y:S01]  /*b6d0*/  IABS R237, R241 ;  /* 0x000000f100ed7213 */ /* 0x000fe20000000000 */
[--C-:B------:R-:W-:Y:S01]  /*b6e0*/  @!P1 IMAD.IADD R231, R231, 0x1, -R0.reuse ;  /* 0x00000001e7e79824 */ /* 0x100fe200078e0a00 */
[C---:B------:R-:W-:Y:S01]  /*b6f0*/  ISETP.GT.U32.AND P1, PT, R0.reuse, R235, PT ;  /* 0x000000eb0000720c */ /* 0x040fe20003f24070 */
[----:B------:R-:W-:Y:S01]  /*b700*/  @!P4 IMAD.MOV R229, RZ, RZ, -R229 ;  /* 0x000000ffffe5c224 */ /* 0x000fe200078e0ae5 */
[----:B------:R-:W-:Y:S01]  /*b710*/  ISETP.GT.U32.AND P4, PT, R0, R234, PT ;  /* 0x000000ea0000720c */ /* 0x000fe20003f84070 */
[----:B------:R-:W-:-:S02]  /*b720*/  @!P2 IMAD.IADD R233, R233, 0x1, -R0 ;  /* 0x00000001e9e9a824 */ /* 0x000fc400078e0a00 */
[----:B------:R-:W-:Y:S01]  /*b730*/  @!P6 IMAD.MOV R230, RZ, RZ, -R230 ;  /* 0x000000ffffe6e224 */ /* 0x000fe200078e0ae6 */
[----:B------:R-:W-:Y:S01]  /*b740*/  ISETP.GE.AND P6, PT, R240, RZ, PT ;  /* 0x000000fff000720c */ /* 0x000fe20003fc6270 */
[----:B------:R-:W-:Y:S01]  /*b750*/  IMAD.HI.U32 R238, R246, R236, RZ ;  /* 0x000000ecf6ee7227 */ /* 0x000fe200078e00ff */
[C---:B------:R-:W-:Y:S02]  /*b760*/  ISETP.GT.U32.AND P2, PT, R0.reuse, R233, PT ;  /* 0x000000e90000720c */ /* 0x040fe40003f44070 */
[----:B------:R-:W-:Y:S01]  /*b770*/  LOP3.LUT R240, R245, 0x1e8, RZ, 0xfc, !PT ;  /* 0x000001e8f5f07812 */ /* 0x000fe200078efcff */
[----:B------:R-:W-:Y:S01]  /*b780*/  @!P3 IMAD.MOV R228, RZ, RZ, -R228 ;  /* 0x000000ffffe4b224 */ /* 0x000fe200078e0ae4 */
[----:B------:R-:W-:Y:S01]  /*b790*/  ISETP.GT.U32.AND P3, PT, R0, R232, PT ;  /* 0x000000e80000720c */ /* 0x000fe20003f64070 */
[--C-:B------:R-:W-:Y:S01]  /*b7a0*/  @!P1 IMAD.IADD R235, R235, 0x1, -R0.reuse ;  /* 0x00000001ebeb9824 */ /* 0x100fe200078e0a00 */
[----:B------:R-:W-:Y:S01]  /*b7b0*/  IADD3 R238, -R238, RZ, RZ ;  /* 0x000000ffeeee7210 */ /* 0x000fe20007ffe1ff */
[----:B------:R-:W-:Y:S01]  /*b7c0*/  @!P4 IMAD.IADD R234, R234, 0x1, -R0 ;  /* 0x00000001eaeac824 */ /* 0x000fe200078e0a00 */
[----:B------:R-:W-:Y:S01]  /*b7d0*/  ISETP.GE.AND P4, PT, R239, RZ, PT ;  /* 0x000000ffef00720c */ /* 0x000fe20003f86270 */
[----:B------:R-:W-:Y:S01]  /*b7e0*/  IMAD.HI.U32 R239, R246, R237, RZ ;  /* 0x000000edf6ef7227 */ /* 0x000fe200078e00ff */
[----:B------:R-:W-:-:S03]  /*b7f0*/  ISETP.GT.U32.AND P1, PT, R0, R235, PT ;  /* 0x000000eb0000720c */ /* 0x000fc60003f24070 */
[----:B------:R-:W-:Y:S01]  /*b800*/  @!P2 IMAD.IADD R233, R233, 0x1, -R0 ;  /* 0x00000001e9e9a824 */ /* 0x000fe200078e0a00 */
[----:B------:R-:W-:Y:S01]  /*b810*/  ISETP.GE.AND P2, PT, R243, RZ, PT ;  /* 0x000000fff300720c */ /* 0x000fe20003f46270 */
[C---:B------:R-:W-:Y:S01]  /*b820*/  IMAD R236, R0.reuse, R238, R236 ;  /* 0x000000ee00ec7224 */ /* 0x040fe200078e02ec */
[----:B------:R-:W-:Y:S01]  /*b830*/  IABS R238, R240 ;  /* 0x000000f000ee7213 */ /* 0x000fe20000000000 */
[----:B------:R-:W-:Y:S01]  /*b840*/  IMAD.MOV R239, RZ, RZ, -R239 ;  /* 0x000000ffffef7224 */ /* 0x000fe200078e0aef */
[----:B------:R-:W-:Y:S01]  /*b850*/  LOP3.LUT R243, R245, 0x1ec, RZ, 0xfc, !PT ;  /* 0x000001ecf5f37812 */ /* 0x000fe200078efcff */
[----:B------:R-:W-:Y:S01]  /*b860*/  @!P5 IMAD.MOV R231, RZ, RZ, -R231 ;  /* 0x000000ffffe7d224 */ /* 0x000fe200078e0ae7 */
[C---:B------:R-:W-:Y:S01]  /*b870*/  ISETP.GT.U32.AND P5, PT, R0.reuse, R234, PT ;  /* 0x000000ea0000720c */ /* 0x040fe20003fa4070 */
[----:B------:R-:W-:Y:S01]  /*b880*/  @!P6 IMAD.MOV R233, RZ, RZ, -R233 ;  /* 0x000000ffffe9e224 */ /* 0x000fe200078e0ae9 */
[C---:B------:R-:W-:Y:S01]  /*b890*/  ISETP.GT.U32.AND P6, PT, R0.reuse, R236, PT ;  /* 0x000000ec0000720c */ /* 0x040fe20003fc4070 */
[----:B------:R-:W-:-:S02]  /*b8a0*/  IMAD R237, R0, R239, R237 ;  /* 0x000000ef00ed7224 */ /* 0x000fc400078e02ed */
[--C-:B------:R-:W-:Y:S01]  /*b8b0*/  @!P3 IMAD.IADD R232, R232, 0x1, -R0.reuse ;  /* 0x00000001e8e8b824 */ /* 0x100fe200078e0a00 */
[----:B------:R-:W-:Y:S01]  /*b8c0*/  ISETP.GE.AND P3, PT, R242, RZ, PT ;  /* 0x000000fff200720c */ /* 0x000fe20003f66270 */
[----:B------:R-:W-:Y:S01]  /*b8d0*/  @!P1 IMAD.IADD R235, R235, 0x1, -R0 ;  /* 0x00000001ebeb9824 */ /* 0x000fe200078e0a00 */
[----:B------:R-:W-:Y:S01]  /*b8e0*/  ISETP.GT.U32.AND P1, PT, R0, R237, PT ;  /* 0x000000ed0000720c */ /* 0x000fe20003f24070 */
[----:B------:R-:W-:Y:S01]  /*b8f0*/  IMAD.HI.U32 R239, R246, R238, RZ ;  /* 0x000000eef6ef7227 */ /* 0x000fe200078e00ff */
[----:B------:R-:W-:-:S03]  /*b900*/  LOP3.LUT R242, R245, 0x1ea, RZ, 0xfc, !PT ;  /* 0x000001eaf5f27812 */ /* 0x000fc600078efcff */
[----:B------:R-:W-:Y:S02]  /*b910*/  IMAD.MOV R239, RZ, RZ, -R239 ;  /* 0x000000ffffef7224 */ /* 0x000fe400078e0aef */
[----:B------:R-:W-:Y:S01]  /*b920*/  @!P5 IMAD.IADD R234, R234, 0x1, -R0 ;  /* 0x00000001eaead824 */ /* 0x000fe200078e0a00 */
[----:B------:R-:W-:Y:S01]  /*b930*/  ISETP.GE.AND P5, PT, R240, RZ, PT ;  /* 0x000000fff000720c */ /* 0x000fe20003fa6270 */
[----:B------:R-:W-:Y:S01]  /*b940*/  IMAD R238, R0, R239, R238 ;  /* 0x000000ef00ee7224 */ /* 0x000fe200078e02ee */
[----:B------:R-:W-:Y:S01]  /*b950*/  IABS R239, R242 ;  /* 0x000000f200ef7213 */ /* 0x000fe20000000000 */
[----:B------:R-:W-:Y:S01]  /*b960*/  @!P6 IMAD.IADD R236, R236, 0x1, -R0 ;  /* 0x00000001ecece824 */ /* 0x000fe200078e0a00 */
[----:B------:R-:W-:Y:S01]  /*b970*/  IABS R240, R243 ;  /* 0x000000f300f07213 */ /* 0x000fe20000000000 */
[----:B------:R-:W-:Y:S01]  /*b980*/  @!P3 IMAD.MOV R234, RZ, RZ, -R234 ;  /* 0x000000ffffeab224 */ /* 0x000fe200078e0aea */
[C---:B------:R-:W-:Y:S01]  /*b990*/  ISETP.GT.U32.AND P3, PT, R0.reuse, R238, PT ;  /* 0x000000ee0000720c */ /* 0x040fe20003f64070 */
[----:B------:R-:W-:Y:S01]  /*b9a0*/  @!P1 IMAD.IADD R237, R237, 0x1, -R0 ;  /* 0x00000001eded9824 */ /* 0x000fe200078e0a00 */
[----:B------:R-:W-:Y:S01]  /*b9b0*/  ISETP.GT.U32.AND P6, PT, R0, R236, PT ;  /* 0x000000ec0000720c */ /* 0x000fe20003fc4070 */
[----:B------:R-:W-:-:S03]  /*b9c0*/  IMAD.HI.U32 R247, R246, R239, RZ ;  /* 0x000000eff6f77227 */ /* 0x000fc600078e00ff */
[----:B------:R-:W-:Y:S01]  /*b9d0*/  ISETP.GT.U32.AND P1, PT, R0, R237, PT ;  /* 0x000000ed0000720c */ /* 0x000fe20003f24070 */
[----:B------:R-:W-:Y:S01]  /*b9e0*/  @!P2 IMAD.MOV R235, RZ, RZ, -R235 ;  /* 0x000000ffffeba224 */ /* 0x000fe200078e0aeb */
[----:B------:R-:W-:Y:S01]  /*b9f0*/  ISETP.GE.AND P2, PT, R242, RZ, PT ;  /* 0x000000fff200720c */ /* 0x000fe20003f46270 */
[----:B------:R-:W-:Y:S01]  /*ba00*/  @!P0 IMAD.MOV R232, RZ, RZ, -R232 ;  /* 0x000000ffffe88224 */ /* 0x000fe200078e0ae8 */
[----:B------:R-:W-:Y:S01]  /*ba10*/  IADD3 R242, -R247, RZ, RZ ;  /* 0x000000fff7f27210 */ /* 0x000fe20007ffe1ff */
[----:B------:R-:W-:Y:S01]  /*ba20*/  IMAD.HI.U32 R247, R246, R240, RZ ;  /* 0x000000f0f6f77227 */ /* 0x000fe200078e00ff */
[----:B------:R-:W-:Y:S02]  /*ba30*/  ISETP.GE.AND P0, PT, R241, RZ, PT ;  /* 0x000000fff100720c */ /* 0x000fe40003f06270 */
[----:B------:R-:W-:Y:S01]  /*ba40*/  IABS R241, R244 ;  /* 0x000000f400f17213 */ /* 0x000fe20000000000 */
[--C-:B------:R-:W-:Y:S01]  /*ba50*/  @!P6 IMAD.IADD R236, R236, 0x1, -R0.reuse ;  /* 0x00000001ecece824 */ /* 0x100fe200078e0a00 */
[----:B------:R-:W-:Y:S01]  /*ba60*/  ISETP.GE.AND P6, PT, R243, RZ, PT ;  /* 0x000000fff300720c */ /* 0x000fe20003fc6270 */
[----:B------:R-:W-:Y:S01]  /*ba70*/  @!P3 IMAD.IADD R238, R238, 0x1, -R0 ;  /* 0x00000001eeeeb824 */ /* 0x000fe200078e0a00 */
[----:B------:R-:W-:Y:S01]  /*ba80*/  ISETP.GE.AND P3, PT, R244, RZ, PT ;  /* 0x000000fff400720c */ /* 0x000fe20003f66270 */
[C---:B------:R-:W-:Y:S01]  /*ba90*/  IMAD R239, R0.reuse, R242, R239 ;  /* 0x000000f200ef7224 */ /* 0x040fe200078e02ef */
[----:B------:R-:W-:Y:S01]  /*baa0*/  IABS R244, R252 ;  /* 0x000000fc00f47213 */ /* 0x000fe20000000000 */
[----:B------:R-:W-:Y:S01]  /*bab0*/  @!P4 IMAD.MOV R236, RZ, RZ, -R236 ;  /* 0x000000ffffecc224 */ /* 0x000fe200078e0aec */
[C---:B------:R-:W-:Y:S01]  /*bac0*/  ISETP.GT.U32.AND P4, PT, R0.reuse, R238, PT ;  /* 0x000000ee0000720c */ /* 0x040fe20003f84070 */
[----:B------:R-:W-:Y:S01]  /*bad0*/  @!P1 IMAD.IADD R237, R237, 0x1, -R0 ;  /* 0x00000001eded9824 */ /* 0x000fe200078e0a00 */
[----:B------:R-:W-:Y:S01]  /*bae0*/  ISETP.GT.U32.AND P1, PT, R0, R239, PT ;  /* 0x000000ef0000720c */ /* 0x000fe20003f24070 */
[----:B------:R-:W-:-:S04]  /*baf0*/  IMAD.HI.U32 R248, R246, R241, RZ ;  /* 0x000000f1f6f87227 */ /* 0x000fc800078e00ff */
[----:B------:R-:W-:Y:S02]  /*bb00*/  IMAD.MOV R242, RZ, RZ, -R247 ;  /* 0x000000fffff27224 */ /* 0x000fe400078e0af7 */
[----:B------:R-:W-:Y:S02]  /*bb10*/  IMAD.MOV R243, RZ, RZ, -R248 ;  /* 0x000000fffff37224 */ /* 0x000fe400078e0af8 */
[C---:B------:R-:W-:Y:S01]  /*bb20*/  IMAD R240, R0.reuse, R242, R240 ;  /* 0x000000f200f07224 */ /* 0x040fe200078e02f0 */
[----:B------:R-:W-:Y:S01]  /*bb30*/  LOP3.LUT R242, R245, 0x1f0, RZ, 0xfc, !PT ;  /* 0x000001f0f5f27812 */ /* 0x000fe200078efcff */
[----:B------:R-:W-:Y:S01]  /*bb40*/  IMAD R241, R0, R243, R241 ;  /* 0x000000f300f17224 */ /* 0x000fe200078e02f1 */
[----:B------:R-:W-:Y:S01]  /*bb50*/  IABS R243, R249 ;  /* 0x000000f900f37213 */ /* 0x000fe20000000000 */
[--C-:B------:R-:W-:Y:S01]  /*bb60*/  @!P4 IMAD.IADD R238, R238, 0x1, -R0.reuse ;  /* 0x00000001eeeec824 */ /* 0x100fe200078e0a00 */
[----:B------:R-:W-:Y:S01]  /*bb70*/  ISETP.GT.U32.AND P4, PT, R0, R240, PT ;  /* 0x000000f00000720c */ /* 0x000fe20003f84070 */
[----:B------:R-:W-:-:S02]  /*bb80*/  @!P1 IMAD.IADD R239, R239, 0x1, -R0 ;  /* 0x00000001efef9824 */ /* 0x000fc400078e0a00 */
[----:B------:R-:W-:Y:S01]  /*bb90*/  @!P0 IMAD.MOV R237, RZ, RZ, -R237 ;  /* 0x000000ffffed8224 */ /* 0x000fe200078e0aed */
[----:B------:R-:W-:Y:S01]  /*bba0*/  ISETP.GE.AND P0, PT, R242, RZ, PT ;  /* 0x000000fff200720c */ /* 0x000fe20003f06270 */
[----:B------:R-:W-:Y:S01]  /*bbb0*/  @!P5 IMAD.MOV R238, RZ, RZ, -R238 ;  /* 0x000000ffffeed224 */ /* 0x000fe200078e0aee */
[----:B------:R-:W-:Y:S01]  /*bbc0*/  ISETP.GT.U32.AND P5, PT, R0, R241, PT ;  /* 0x000000f10000720c */ /* 0x000fe20003fa4070 */
[----:B------:R-:W-:Y:S01]  /*bbd0*/  IMAD.HI.U32 R248, R246, R243, RZ ;  /* 0x000000f3f6f87227 */ /* 0x000fe200078e00ff */
[----:B------:R-:W-:Y:S02]  /*bbe0*/  IABS R242, R242 ;  /* 0x000000f200f27213 */ /* 0x000fe40000000000 */
[----:B------:R-:W-:Y:S01]  /*bbf0*/  ISETP.GT.U32.AND P1, PT, R0, R239, PT ;  /* 0x000000ef0000720c */ /* 0x000fe20003f24070 */
[----:B------:R-:W-:Y:S02]  /*bc00*/  IMAD.HI.U32 R2, R246, R244, RZ ;  /* 0x000000f4f6027227 */ /* 0x000fe400078e00ff */
[----:B------:R-:W-:-:S02]  /*bc10*/  @!P4 IADD3 R240, R240, -R0, RZ ;  /* 0x80000000f0f0c210 */ /* 0x000fc40007ffe0ff */
[----:B------:R-:W-:Y:S02]  /*bc20*/  IMAD.HI.U32 R247, R246, R242, RZ ;  /* 0x000000f2f6f77227 */ /* 0x000fe400078e00ff */
[C---:B------:R-:W-:Y:S02]  /*bc30*/  ISETP.GT.U32.AND P4, PT, R0.reuse, R240, PT ;  /* 0x000000f00000720c */ /* 0x040fe40003f84070 */
[----:B------:R-:W-:Y:S02]  /*bc40*/  IMAD.MOV R247, RZ, RZ, -R247 ;  /* 0x000000fffff77224 */ /* 0x000fe400078e0af7 */
[--C-:B------:R-:W-:Y:S02]  /*bc50*/  @!P5 IMAD.IADD R241, R241, 0x1, -R0.reuse ;  /* 0x00000001f1f1d824 */ /* 0x100fe400078e0a00 */
[----:B------:R-:W-:Y:S01]  /*bc60*/  @!P1 IMAD.IADD R239, R239, 0x1, -R0 ;  /* 0x00000001efef9824 */ /* 0x000fe200078e0a00 */
[----:B------:R-:W-:Y:S01]  /*bc70*/  ISETP.GE.AND P1, PT, R249, RZ, PT ;  /* 0x000000fff900720c */ /* 0x000fe20003f26270 */
[C---:B------:R-:W-:Y:S01]  /*bc80*/  IMAD R242, R0.reuse, R247, R242 ;  /* 0x000000f700f27224 */ /* 0x040fe200078e02f2 */
[C---:B------:R-:W-:Y:S01]  /*bc90*/  ISETP.GT.U32.AND P5, PT, R0.reuse, R241, PT ;  /* 0x000000f10000720c */ /* 0x040fe20003fa4070 */
[----:B------:R-:W-:Y:S01]  /*bca0*/  @!P2 IMAD.MOV R239, RZ, RZ, -R239 ;  /* 0x000000ffffefa224 */ /* 0x000fe200078e0aef */
[----:B------:R-:W-:Y:S01]  /*bcb0*/  IABS R247, R251 ;  /* 0x000000fb00f77213 */ /* 0x000fe20000000000 */
[----:B------:R-:W-:Y:S01]  /*bcc0*/  IMAD.MOV R248, RZ, RZ, -R248 ;  /* 0x000000fffff87224 */ /* 0x000fe200078e0af8 */
[----:B------:R-:W-:Y:S01]  /*bcd0*/  ISETP.GT.U32.AND P2, PT, R0, R242, PT ;  /* 0x000000f20000720c */ /* 0x000fe20003f44070 */
[----:B------:R-:W-:-:S02]  /*bce0*/  IMAD.MOV R2, RZ, RZ, -R2 ;  /* 0x000000ffff027224 */ /* 0x000fc400078e0a02 */
[C---:B------:R-:W-:Y:S01]  /*bcf0*/  IMAD R243, R0.reuse, R248, R243 ;  /* 0x000000f800f37224 */ /* 0x040fe200078e02f3 */
[----:B------:R-:W-:Y:S01]  /*bd00*/  IABS R248, R250 ;  /* 0x000000fa00f87213 */ /* 0x000fe20000000000 */
[----:B------:R-:W-:Y:S01]  /*bd10*/  IMAD R244, R0, R2, R244 ;  /* 0x0000000200f47224 */ /* 0x000fe200078e02f4 */
[----:B------:R-:W-:Y:S01]  /*bd20*/  LOP3.LUT R2, R245, 0x1fa, RZ, 0xfc, !PT ;  /* 0x000001faf5027812 */ /* 0x000fe200078efcff */
[----:B------:R-:W-:-:S03]  /*bd30*/  IMAD.HI.U32 R245, R246, R247, RZ ;  /* 0x000000f7f6f57227 */ /* 0x000fc600078e00ff */
[----:B------:R-:W-:Y:S01]  /*bd40*/  IABS R249, R2 ;  /* 0x0000000200f97213 */ /* 0x000fe20000000000 */
[--C-:B------:R-:W-:Y:S01]  /*bd50*/  @!P4 IMAD.IADD R240, R240, 0x1, -R0.reuse ;  /* 0x00000001f0f0c824 */ /* 0x100fe200078e0a00 */
[C---:B------:R-:W-:Y:S01]  /*bd60*/  ISETP.GT.U32.AND P4, PT, R0.reuse, R243, PT ;  /* 0x000000f30000720c */ /* 0x040fe20003f84070 */
[--C-:B------:R-:W-:Y:S01]  /*bd70*/  @!P5 IMAD.IADD R241, R241, 0x1, -R0.reuse ;  /* 0x00000001f1f1d824 */ /* 0x100fe200078e0a00 */
[----:B------:R-:W-:Y:S01]  /*bd80*/  ISETP.GT.U32.AND P5, PT, R0, R244, PT ;  /* 0x000000f40000720c */ /* 0x000fe20003fa4070 */
[----:B------:R-:W-:Y:S02]  /*bd90*/  @!P2 IMAD.IADD R242, R242, 0x1, -R0 ;  /* 0x00000001f2f2a824 */ /* 0x000fe400078e0a00 */
[----:B------:R-:W-:Y:S02]  /*bda0*/  IMAD.MOV R245, RZ, RZ, -R245 ;  /* 0x000000fffff57224 */ /* 0x000fe400078e0af5 */
[----:B-1----:R-:W-:Y:S01]  /*bdb0*/  IMAD.MOV.U32 R3, RZ, RZ, R249 ;  /* 0x000000ffff037224 */ /* 0x002fe200078e00f9 */
[C---:B------:R-:W-:Y:S01]  /*bdc0*/  ISETP.GT.U32.AND P2, PT, R0.reuse, R242, PT ;  /* 0x000000f20000720c */ /* 0x040fe20003f44070 */
[----:B------:R-:W-:-:S02]  /*bdd0*/  IMAD R245, R0, R245, R247 ;  /* 0x000000f500f57224 */ /* 0x000fc400078e02f7 */
[----:B------:R-:W-:-:S04]  /*bde0*/  IMAD.HI.U32 R247, R246, R248, RZ ;  /* 0x000000f8f6f77227 */ /* 0x000fc800078e00ff */
[----:B------:R-:W-:Y:S02]  /*bdf0*/  IMAD.MOV.U32 R249, RZ, RZ, R4 ;  /* 0x000000fffff97224 */ /* 0x000fe400078e0004 */
[----:B------:R-:W-:Y:S02]  /*be00*/  IMAD.MOV R247, RZ, RZ, -R247 ;  /* 0x000000fffff77224 */ /* 0x000fe400078e0af7 */
[----:B------:R-:W-:-:S04]  /*be10*/  IMAD.HI.U32 R5, R246, R3, RZ ;  /* 0x00000003f6057227 */ /* 0x000fc800078e00ff */
[----:B------:R-:W-:Y:S01]  /*be20*/  @!P4 IMAD.IADD R243, R243, 0x1, -R0 ;  /* 0x00000001f3f3c824 */ /* 0x000fe200078e0a00 */
[----:B------:R-:W-:Y:S01]  /*be30*/  ISETP.GT.U32.AND P4, PT, R0, R245, PT ;  /* 0x000000f50000720c */ /* 0x000fe20003f84070 */
[----:B------:R-:W-:-:S04]  /*be40*/  IMAD.HI.U32 R4, R246, R249, RZ ;  /* 0x000000f9f6047227 */ /* 0x000fc800078e00ff */
[----:B------:R-:W-:Y:S01]  /*be50*/  @!P5 IMAD.IADD R244, R244, 0x1, -R0 ;  /* 0x00000001f4f4d824 */ /* 0x000fe200078e0a00 */
[C---:B------:R-:W-:Y:S01]  /*be60*/  ISETP.GT.U32.AND P5, PT, R0.reuse, R243, PT ;  /* 0x000000f30000720c */ /* 0x040fe20003fa4070 */
[----:B------:R-:W-:Y:S01]  /*be70*/  IMAD R246, R0, R247, R248 ;  /* 0x000000f700f67224 */ /* 0x000fe200078e02f8 */
[----:B------:R-:W-:Y:S01]  /*be80*/  @!P2 IADD3 R242, R242, -R0, RZ ;  /* 0x80000000f2f2a210 */ /* 0x000fe20007ffe0ff */
[----:B------:R-:W-:Y:S01]  /*be90*/  @!P6 IMAD.MOV R240, RZ, RZ, -R240 ;  /* 0x000000fffff0e224 */ /* 0x000fe200078e0af0 */
[C---:B------:R-:W-:Y:S01]  /*bea0*/  ISETP.GT.U32.AND P6, PT, R0.reuse, R244, PT ;  /* 0x000000f40000720c */ /* 0x040fe20003fc4070 */
[----:B------:R-:W-:Y:S01]  /*beb0*/  IMAD.MOV R247, RZ, RZ, -R5 ;  /* 0x000000fffff77224 */ /* 0x000fe200078e0a05 */
[C---:B------:R-:W-:Y:S01]  /*bec0*/  ISETP.GT.U32.AND P2, PT, R0.reuse, R246, PT ;  /* 0x000000f60000720c */ /* 0x040fe20003f44070 */
[----:B------:R-:W-:Y:S01]  /*bed0*/  IMAD.MOV R248, RZ, RZ, -R4 ;  /* 0x000000fffff87224 */ /* 0x000fe200078e0a04 */
[----:B------:R-:W2:Y:S01]  /*bee0*/  LDL.LU R5, [R1+0x2630] ;  /* 0x0026300001057983 */ /* 0x000ea20000300800 */
[----:B------:R-:W-:-:S02]  /*bef0*/  IMAD R247, R0, R247, R3 ;  /* 0x000000f700f77224 */ /* 0x000fc400078e0203 */
[C---:B------:R-:W-:Y:S01]  /*bf00*/  IMAD R248, R0.reuse, R248, R249 ;  /* 0x000000f800f87224 */ /* 0x040fe200078e02f9 */
[----:B------:R-:W3:Y:S01]  /*bf10*/  LDL.LU R4, [R1+0x262c] ;  /* 0x00262c0001047983 */ /* 0x000ee20000300800 */
[--C-:B------:R-:W-:Y:S02]  /*bf20*/  @!P4 IMAD.IADD R245, R245, 0x1, -R0.reuse ;  /* 0x00000001f5f5c824 */ /* 0x100fe400078e0a00 */
[--C-:B------:R-:W-:Y:S01]  /*bf30*/  @!P5 IMAD.IADD R243, R243, 0x1, -R0.reuse ;  /* 0x00000001f3f3d824 */ /* 0x100fe200078e0a00 */
[----:B------:R-:W-:Y:S01]  /*bf40*/  ISETP.GT.U32.AND P5, PT, R0, R247, PT ;  /* 0x000000f70000720c */ /* 0x000fe20003fa4070 */
[--C-:B------:R-:W-:Y:S01]  /*bf50*/  @!P6 IMAD.IADD R244, R244, 0x1, -R0.reuse ;  /* 0x00000001f4f4e824 */ /* 0x100fe200078e0a00 */
[----:B------:R-:W-:Y:S01]  /*bf60*/  ISETP.GT.U32.AND P6, PT, R0, R248, PT ;  /* 0x000000f80000720c */ /* 0x000fe20003fc4070 */
[----:B------:R-:W-:Y:S01]  /*bf70*/  @!P2 IMAD.IADD R246, R246, 0x1, -R0 ;  /* 0x00000001f6f6a824 */ /* 0x000fe200078e0a00 */
[C---:B------:R-:W-:Y:S01]  /*bf80*/  ISETP.GT.U32.AND P4, PT, R0.reuse, R245, PT ;  /* 0x000000f50000720c */ /* 0x040fe20003f84070 */
[----:B------:R-:W-:Y:S01]  /*bf90*/  @!P0 IMAD.MOV R242, RZ, RZ, -R242 ;  /* 0x000000fffff28224 */ /* 0x000fe200078e0af2 */
[----:B------:R-:W4:Y:S01]  /*bfa0*/  LDL.LU R3, [R1+0x2628] ;  /* 0x0026280001037983 */ /* 0x000f220000300800 */
[----:B------:R-:W-:Y:S01]  /*bfb0*/  @!P3 IMAD.MOV R241, RZ, RZ, -R241 ;  /* 0x000000fffff1b224 */ /* 0x000fe200078e0af1 */
[----:B------:R-:W-:Y:S01]  /*bfc0*/  ISETP.GT.U32.AND P0, PT, R0, R246, PT ;  /* 0x000000f60000720c */ /* 0x000fe20003f04070 */
[----:B------:R-:W-:Y:S01]  /*bfd0*/  @!P1 IMAD.MOV R243, RZ, RZ, -R243 ;  /* 0x000000fffff39224 */ /* 0x000fe200078e0af3 */
[----:B------:R-:W-:Y:S01]  /*bfe0*/  ISETP.GE.AND P3, PT, R252, RZ, PT ;  /* 0x000000fffc00720c */ /* 0x000fe20003f66270 */
[----:B------:R-:W-:-:S02]  /*bff0*/  IMAD.MOV.U32 R249, RZ, RZ, c[0x0][0x180] ;  /* 0x00006000fff97624 */ /* 0x000fc400078e00ff */
[--C-:B------:R-:W-:Y:S01]  /*c000*/  @!P5 IMAD.IADD R247, R247, 0x1, -R0.reuse ;  /* 0x00000001f7f7d824 */ /* 0x100fe200078e0a00 */
[----:B------:R-:W-:Y:S01]  /*c010*/  ISETP.GE.AND P5, PT, R250, RZ, PT ;  /* 0x000000fffa00720c */ /* 0x000fe20003fa6270 */
[--C-:B------:R-:W-:Y:S01]  /*c020*/  @!P6 IMAD.IADD R248, R248, 0x1, -R0.reuse ;  /* 0x00000001f8f8e824 */ /* 0x100fe200078e0a00 */
[----:B------:R-:W2:Y:S01]  /*c030*/  LDL.LU R250, [R1+0x10] ;  /* 0x0000100001fa7983 */ /* 0x000ea20000300800 */
[--C-:B------:R-:W-:Y:S01]  /*c040*/  @!P4 IMAD.IADD R245, R245, 0x1, -R0.reuse ;  /* 0x00000001f5f5c824 */ /* 0x100fe200078e0a00 */
[----:B------:R-:W-:Y:S02]  /*c050*/  ISETP.GE.AND P4, PT, R251, RZ, PT ;  /* 0x000000fffb00720c */ /* 0x000fe40003f86270 */
[----:B------:R-:W2:Y:S01]  /*c060*/  LDL.LU R251, [R1+0xc] ;  /* 0x00000c0001fb7983 */ /* 0x000ea20000300800 */
[----:B------:R-:W-:Y:S01]  /*c070*/  ISETP.GT.U32.AND P6, PT, R0, R247, PT ;  /* 0x000000f70000720c */ /* 0x000fe20003fc4070 */
[----:B------:R-:W-:Y:S01]  /*c080*/  @!P0 IMAD.IADD R246, R246, 0x1, -R0 ;  /* 0x00000001f6f68824 */ /* 0x000fe200078e0a00 */
[----:B------:R-:W-:Y:S01]  /*c090*/  ISETP.GT.U32.AND P1, PT, R0, R248, PT ;  /* 0x000000f80000720c */ /* 0x000fe20003f24070 */
[----:B------:R-:W2:Y:S01]  /*c0a0*/  LDL.LU R252, [R1+0x8] ;  /* 0x0000080001fc7983 */ /* 0x000ea20000300800 */
[----:B------:R-:W-:-:S03]  /*c0b0*/  IADD3 R249, R249, -0x1, RZ ;  /* 0xfffffffff9f97810 */ /* 0x000fc60007ffe0ff */
[----:B------:R-:W2:Y:S01]  /*c0c0*/  LDL.LU R0, [R1+0x2c] ;  /* 0x00002c0001007983 */ /* 0x000ea20000300800 */
[----:B------:R-:W-:Y:S01]  /*c0d0*/  ISETP.GE.U32.AND P2, PT, R249, 0x7fffffc0, PT ;  /* 0x7fffffc0f900780c */ /* 0x000fe20003f46070 */
[----:B------:R-:W-:-:S05]  /*c0e0*/  IMAD.MOV.U32 R249, RZ, RZ, c[0x0][0x180] ;  /* 0x00006000fff97624 */ /* 0x000fca00078e00ff */
[----:B------:R-:W-:-:S04]  /*c0f0*/  IADD3 R249, R249, -0x5, RZ ;  /* 0xfffffffbf9f97810 */ /* 0x000fc80007ffe0ff */
[----:B------:R-:W-:Y:S02]  /*c100*/  ISETP.GE.U32.AND P0, PT, R249, 0x7fffffbc, PT ;  /* 0x7fffffbcf900780c */ /* 0x000fe40003f06070 */
[----:B------:R-:W-:Y:S01]  /*c110*/  MOV R249, c[0x0][0x180] ;  /* 0x0000600000f97a02 */ /* 0x000fe20000000f00 */
[----:B------:R-:W-:-:S03]  /*c120*/  @!P3 IMAD.MOV R244, RZ, RZ, -R244 ;  /* 0x000000fffff4b224 */ /* 0x000fc600078e0af4 */
[----:B------:R-:W-:Y:S01]  /*c130*/  IADD3 R249, R249, -0x9, RZ ;  /* 0xfffffff7f9f97810 */ /* 0x000fe20007ffe0ff */
[----:B------:R-:W-:-:S03]  /*c140*/  @!P5 IMAD.MOV R246, RZ, RZ, -R246 ;  /* 0x000000fffff6d224 */ /* 0x000fc600078e0af6 */
[----:B------:R-:W-:Y:S01]  /*c150*/  ISETP.GE.U32.AND P3, PT, R249, 0x7fffffb8, PT ;  /* 0x7fffffb8f900780c */ /* 0x000fe20003f66070 */
[----:B------:R-:W-:Y:S02]  /*c160*/  IMAD.MOV.U32 R249, RZ, RZ, c[0x0][0x180] ;  /* 0x00006000fff97624 */ /* 0x000fe400078e00ff */
[----:B------:R-:W-:Y:S01]  /*c170*/  @!P4 IMAD.MOV R245, RZ, RZ, -R245 ;  /* 0x000000fffff5c224 */ /* 0x000fe200078e0af5 */
[----:B------:R-:W-:Y:S02]  /*c180*/  ISETP.GE.AND P4, PT, R2, RZ, PT ;  /* 0x000000ff0200720c */ /* 0x000fe40003f86270 */
[----:B------:R-:W-:Y:S01]  /*c190*/  IADD3 R249, R249, -0xd, RZ ;  /* 0xfffffff3f9f97810 */ /* 0x000fe20007ffe0ff */
[----:B------:R-:W3:Y:S01]  /*c1a0*/  LDL.LU R2, [R1+0x2624] ;  /* 0x0026240001027983 */ /* 0x000ee20000300800 */
[----:B--2---:R-:W-:Y:S02]  /*c1b0*/  ISETP.GE.AND P5, PT, R0, RZ, PT ;  /* 0x000000ff0000720c */ /* 0x004fe40003fa6270 */
[----:B------:R-:W-:-:S05]  /*c1c0*/  IABS R0, c[0x0][0x17c] ;  /* 0x00005f0000007a13 */ /* 0x000fca0000000000 */
[--C-:B------:R-:W-:Y:S01]  /*c1d0*/  @!P6 IMAD.IADD R247, R247, 0x1, -R0.reuse ;  /* 0x00000001f7f7e824 */ /* 0x100fe200078e0a00 */
[----:B------:R-:W-:Y:S01]  /*c1e0*/  ISETP.GE.U32.AND P6, PT, R249, 0x7fffffb4, PT ;  /* 0x7fffffb4f900780c */ /* 0x000fe20003fc6070 */
[----:B------:R-:W-:Y:S02]  /*c1f0*/  IMAD.MOV.U32 R249, RZ, RZ, c[0x0][0x180] ;  /* 0x00006000fff97624 */ /* 0x000fe400078e00ff */
[----:B------:R-:W-:-:S03]  /*c200*/  @!P1 IMAD.IADD R248, R248, 0x1, -R0 ;  /* 0x00000001f8f89824 */ /* 0x000fc600078e0a00 */
[----:B------:R-:W-:Y:S01]  /*c210*/  IADD3 R0, R249, -0x11, RZ ;  /* 0xffffffeff9007810 */ /* 0x000fe20007ffe0ff */
[----:B------:R-:W-:-:S03]  /*c220*/  @!P4 IMAD.MOV R247, RZ, RZ, -R247 ;  /* 0x000000fffff7c224 */ /* 0x000fc600078e0af7 */
[----:B------:R-:W-:Y:S02]  /*c230*/  ISETP.GE.U32.AND P4, PT, R0, 0x7fffffb0, PT ;  /* 0x7fffffb00000780c */ /* 0x000fe40003f86070 */
[----:B------:R-:W1:Y:S01]  /*c240*/  S2R R0, SR_TID.X ;  /* 0x0000000000007919 */ /* 0x000e620000002100 */
[----:B------:R-:W-:Y:S01]  /*c250*/  @!P5 IMAD.MOV R248, RZ, RZ, -R248 ;  /* 0x000000fffff8d224 */ /* 0x000fe200078e0af8 */
[----:B-1----:R-:W-:-:S05]  /*c260*/  LOP3.LUT R0, R0, 0x3f, RZ, 0xc0, !PT ;  /* 0x0000003f00007812 */ /* 0x002fca00078ec0ff */
[----:B------:R-:W-:-:S05]  /*c270*/  IMAD R0, R0, c[0x0][0x18c], RZ ;  /* 0x0000630000007a24 */ /* 0x000fca00078e02ff */
[----:B------:R-:W-:-:S05]  /*c280*/  LEA R0, P5, R0, c[0x0][0x168], 0x2 ;  /* 0x00005a0000007a11 */ /* 0x000fca00078a10ff */
[----:B------:R1:W-:Y:S04]  /*c290*/  STL [R1+0x2610], R0 ;  /* 0x0026100001007387 */ /* 0x0003e80000100800 */
[----:B-1----:R-:W2:Y:S01]  /*c2a0*/  LDL.LU R0, [R1+0x14] ;  /* 0x0000140001007983 */ /* 0x002ea20000300800 */
[----:B------:R-:W-:Y:S02]  /*c2b0*/  ISETP.NE.AND P1, PT, RZ, c[0x0][0x17c], PT ;  /* 0x00005f00ff007a0c */ /* 0x000fe40003f25270 */
[----:B------:R-:W-:-:S04]  /*c2c0*/  LOP3.LUT R249, RZ, c[0x0][0x17c], RZ, 0x33, !PT ;  /* 0x00005f00fff97a12 */ /* 0x000fc800078e33ff */
[C---:B------:R-:W-:Y:S02]  /*c2d0*/  SEL R250, R249.reuse, R250, !P1 ;  /* 0x000000faf9fa7207 */ /* 0x040fe40004800000 */
[C---:B------:R-:W-:Y:S02]  /*c2e0*/  SEL R251, R249.reuse, R251, !P1 ;  /* 0x000000fbf9fb7207 */ /* 0x040fe40004800000 */
[C---:B------:R-:W-:Y:S02]  /*c2f0*/  SEL R252, R249.reuse, R252, !P1 ;  /* 0x000000fcf9fc7207 */ /* 0x040fe40004800000 */
[C---:B------:R-:W-:Y:S02]  /*c300*/  SEL R124, R249.reuse, R124, !P1 ;  /* 0x0000007cf97c7207 */ /* 0x040fe40004800000 */
[C---:B------:R-:W-:Y:S02]  /*c310*/  SEL R125, R249.reuse, R125, !P1 ;  /* 0x0000007df97d7207 */ /* 0x040fe40004800000 */
[----:B------:R-:W-:-:S02]  /*c320*/  SEL R126, R249, R126, !P1 ;  /* 0x0000007ef97e7207 */ /* 0x000fc40004800000 */
        /* <DEDUP_REMOVED lines=15> */
[----:B--2---:R-:W-:-:S05]  /*c420*/  SEL R0, R249, R0, !P1 ;  /* 0x00000000f9007207 */ /* 0x004fca0004800000 */
[----:B------:R3:W-:Y:S02]  /*c430*/  STL [R1+0x14], R0 ;  /* 0x0000140001007387 */ /* 0x0007e40000100800 */
[C---:B---3--:R-:W-:Y:S02]  /*c440*/  SEL R0, R249.reuse, R2, !P1 ;  /* 0x00000002f9007207 */ /* 0x048fe40004800000 */
[----:B------:R-:W2:Y:S04]  /*c450*/  LDL.LU R2, [R1] ;  /* 0x0000000001027983 */ /* 0x000ea80000300800 */
[----:B------:R1:W-:Y:S04]  /*c460*/  STL [R1+0x2614], R0 ;  /* 0x0026140001007387 */ /* 0x0003e80000100800 */
[----:B-1----:R-:W3:Y:S04]  /*c470*/  LDL.LU R0, [R1+0x4] ;  /* 0x0000040001007983 */ /* 0x002ee80000300800 */
[----:B------:R1:W-:Y:S04]  /*c480*/  STL [R1+0x10], R250 ;  /* 0x000010fa01007387 */ /* 0x0003e80000100800 */
[----:B-1----:R-:W2:Y:S04]  /*c490*/  LDL.LU R250, [R1+0x2620] ;  /* 0x0026200001fa7983 */ /* 0x002ea80000300800 */
[----:B------:R1:W-:Y:S04]  /*c4a0*/  STL [R1+0xc], R251 ;  /* 0x00000cfb01007387 */ /* 0x0003e80000100800 */
[----:B-1----:R-:W2:Y:S04]  /*c4b0*/  LDL.LU R251, [R1+0x261c] ;  /* 0x00261c0001fb7983 */ /* 0x002ea80000300800 */
[----:B------:R1:W-:Y:S04]  /*c4c0*/  STL [R1+0x8], R252 ;  /* 0x000008fc01007387 */ /* 0x0003e80000100800 */
[----:B-1----:R-:W2:Y:S04]  /*c4d0*/  LDL.LU R252, [R1+0x2618] ;  /* 0x0026180001fc7983 */ /* 0x002ea80000300800 */
[----:B------:R-:W-:Y:S04]  /*c4e0*/  STL.64 [R1+0x2608], R124 ;  /* 0x0026087c01007387 */ /* 0x000fe80000100a00 */
[----:B------:R-:W-:Y:S04]  /*c4f0*/  STL.64 [R1+0x25f8], R126 ;  /* 0x0025f87e01007387 */ /* 0x000fe80000100a00 */
[----:B------:R1:W-:Y:S04]  /*c500*/  STL.64 [R1+0x25f0], R128 ;  /* 0x0025f08001007387 */ /* 0x0003e80000100a00 */
[----:B------:R-:W-:Y:S04]  /*c510*/  STL.64 [R1+0x2600], R130 ;  /* 0x0026008201007387 */ /* 0x000fe80000100a00 */
[----:B------:R4:W-:Y:S01]  /*c520*/  STL [R1+0x25d8], R151 ;  /* 0x0025d89701007387 */ /* 0x0009e20000100800 */
[----:B-1----:R-:W-:Y:S01]  /*c530*/  SEL R129, R249, R150, !P1 ;  /* 0x00000096f9817207 */ /* 0x002fe20004800000 */
[----:B------:R-:W-:-:S02]  /*c540*/  IMAD.MOV.U32 R150, RZ, RZ, R148 ;  /* 0x000000ffff967224 */ /* 0x000fc400078e0094 */
[----:B------:R1:W-:Y:S01]  /*c550*/  STL [R1+0x25dc], R152 ;  /* 0x0025dc9801007387 */ /* 0x0003e20000100800 */
[C---:B------:R-:W-:Y:S02]  /*c560*/  SEL R148, R249.reuse, R174, !P1 ;  /* 0x000000aef9947207 */ /* 0x040fe40004800000 */
[C---:B----4-:R-:W-:Y:S01]  /*c570*/  SEL R151, R249.reuse, R188, !P1 ;  /* 0x000000bcf9977207 */ /* 0x050fe20004800000 */
[----:B------:R-:W-:Y:S01]  /*c580*/  STL [R1+0x25e0], R153 ;  /* 0x0025e09901007387 */ /* 0x000fe20000100800 */
[C---:B------:R-:W-:Y:S01]  /*c590*/  SEL R124, R249.reuse, R179, !P1 ;  /* 0x000000b3f97c7207 */ /* 0x040fe20004800000 */
[----:B------:R-:W-:Y:S02]  /*c5a0*/  IMAD.MOV.U32 R179, RZ, RZ, R149 ;  /* 0x000000ffffb37224 */ /* 0x000fe400078e0095 */
[----:B------:R4:W-:Y:S01]  /*c5b0*/  STL [R1+0x25e4], R154 ;  /* 0x0025e49a01007387 */ /* 0x0009e20000100800 */
[C---:B------:R-:W-:Y:S02]  /*c5c0*/  SEL R130, R249.reuse, R177, !P1 ;  /* 0x000000b1f9827207 */ /* 0x040fe40004800000 */
[C---:B-1----:R-:W-:Y:S01]  /*c5d0*/  SEL R152, R249.reuse, R184, !P1 ;  /* 0x000000b8f9987207 */ /* 0x042fe20004800000 */
[----:B------:R-:W-:Y:S01]  /*c5e0*/  STL [R1+0x25e8], R155 ;  /* 0x0025e89b01007387 */ /* 0x000fe20000100800 */
[C---:B------:R-:W-:Y:S01]  /*c5f0*/  SEL R177, R249.reuse, R178, !P1 ;  /* 0x000000b2f9b17207 */ /* 0x040fe20004800000 */
[----:B------:R-:W-:Y:S01]  /*c600*/  IMAD.MOV.U32 R178, RZ, RZ, R147 ;  /* 0x000000ffffb27224 */ /* 0x000fe200078e0093 */
[C---:B------:R-:W-:Y:S01]  /*c610*/  SEL R184, R249.reuse, R192, !P1 ;  /* 0x000000c0f9b87207 */ /* 0x040fe20004800000 */
[----:B------:R-:W-:Y:S01]  /*c620*/  STL [R1+0xc4], R151 ;  /* 0x0000c49701007387 */ /* 0x000fe20000100800 */
[----:B----4-:R-:W-:Y:S01]  /*c630*/  SEL R154, R249, R175, !P1 ;  /* 0x000000aff99a7207 */ /* 0x010fe20004800000 */
[----:B------:R-:W-:-:S02]  /*c640*/  IMAD.MOV.U32 R175, RZ, RZ, R148 ;  /* 0x000000ffffaf7224 */ /* 0x000fc400078e0094 */
[----:B------:R-:W4:Y:S01]  /*c650*/  LDL.LU R149, [R1+0x14] ;  /* 0x0000140001957983 */ /* 0x000f220000300800 */
[----:B------:R-:W-:Y:S01]  /*c660*/  MOV R192, R185 ;  /* 0x000000b900c07202 */ /* 0x000fe20000000f00 */
[----:B------:R-:W-:Y:S02]  /*c670*/  IMAD.MOV.U32 R185, RZ, RZ, R146 ;  /* 0x000000ffffb97224 */ /* 0x000fe400078e0092 */
[----:B------:R-:W2:Y:S04]  /*c680*/  LDL.LU R148, [R1+0x10] ;  /* 0x0000100001947983 */ /* 0x000ea80000300800 */
[----:B------:R-:W2:Y:S04]  /*c690*/  LDL.LU R147, [R1+0xc] ;  /* 0x00000c0001937983 */ /* 0x000ea80000300800 */
[----:B------:R-:W2:Y:S01]  /*c6a0*/  LDL.LU R146, [R1+0x8] ;  /* 0x0000080001927983 */ /* 0x000ea20000300800 */
[----:B------:R-:W-:-:S03]  /*c6b0*/  IMAD.MOV.U32 R174, RZ, RZ, R150 ;  /* 0x000000ffffae7224 */ /* 0x000fc600078e0096 */
[----:B------:R-:W1:Y:S01]  /*c6c0*/  S2R R150, SR_TID.X ;  /* 0x0000000000967919 */ /* 0x000e620000002100 */
[C---:B------:R-:W-:Y:S02]  /*c6d0*/  SEL R128, R249.reuse, R180, !P1 ;  /* 0x000000b4f9807207 */ /* 0x040fe40004800000 */
[C---:B------:R-:W-:Y:S02]  /*c6e0*/  SEL R194, R249.reuse, R194, !P1 ;  /* 0x000000c2f9c27207 */ /* 0x040fe40004800000 */
[C---:B------:R-:W-:Y:S02]  /*c6f0*/  SEL R180, R249.reuse, R196, !P1 ;  /* 0x000000c4f9b47207 */ /* 0x040fe40004800000 */
[C---:B------:R-:W-:Y:S01]  /*c700*/  SEL R195, R249.reuse, R195, !P1 ;  /* 0x000000c3f9c37207 */ /* 0x040fe20004800000 */
[----:B------:R-:W-:Y:S01]  /*c710*/  STL [R1+0x25d0], R194 ;  /* 0x0025d0c201007387 */ /* 0x000fe20000100800 */
[----:B------:R-:W-:Y:S02]  /*c720*/  SEL R126, R249, R183, !P1 ;  /* 0x000000b7f97e7207 */ /* 0x000fe40004800000 */
[----:B-1----:R-:W-:-:S05]  /*c730*/  LOP3.LUT R150, R150, 0x3f, RZ, 0xc0, !PT ;  /* 0x0000003f96967812 */ /* 0x002fca00078ec0ff */
[----:B------:R-:W-:Y:S01]  /*c740*/  IMAD R150, R150, c[0x0][0x18c], RZ ;  /* 0x0000630096967a24 */ /* 0x000fe200078e02ff */
[----:B------:R-:W-:-:S04]  /*c750*/  SEL R183, R249, R189, !P1 ;  /* 0x000000bdf9b77207 */ /* 0x000fc80004800000 */
[----:B------:R-:W-:Y:S01]  /*c760*/  LEA.HI.X.SX32 R196, R150, c[0x0][0x16c], 0x2, P5 ;  /* 0x00005b0096c47a11 */ /* 0x000fe200028f16ff */
[----:B------:R1:W-:Y:S01]  /*c770*/  STL [R1+0x25d4], R195 ;  /* 0x0025d4c301007387 */ /* 0x0003e20000100800 */
[C---:B------:R-:W-:Y:S01]  /*c780*/  SEL R189, R249.reuse, R206, !P1 ;  /* 0x000000cef9bd7207 */ /* 0x040fe20004800000 */
[----:B------:R-:W-:Y:S01]  /*c790*/  IMAD.MOV.U32 R206, RZ, RZ, R174 ;  /* 0x000000ffffce7224 */ /* 0x000fe200078e00ae */
[----:B---3--:R-:W-:Y:S01]  /*c7a0*/  SEL R0, R249, R0, !P1 ;  /* 0x00000000f9007207 */ /* 0x008fe20004800000 */
[----:B----4-:R-:W-:Y:S02]  /*c7b0*/  IMAD R150, R149, c[0x0][0x190], RZ ;  /* 0x0000640095967a24 */ /* 0x010fe400078e02ff */
[----:B--2---:R-:W-:Y:S02]  /*c7c0*/  IMAD R149, R148, c[0x0][0x190], RZ ;  /* 0x0000640094957a24 */ /* 0x004fe400078e02ff */
[----:B------:R-:W-:Y:S02]  /*c7d0*/  IMAD R148, R147, c[0x0][0x190], RZ ;  /* 0x0000640093947a24 */ /* 0x000fe400078e02ff */
[----:B------:R-:W-:-:S02]  /*c7e0*/  IMAD R147, R146, c[0x0][0x190], RZ ;  /* 0x0000640092937a24 */ /* 0x000fc400078e02ff */
[----:B------:R-:W-:Y:S02]  /*c7f0*/  IMAD R146, R0, c[0x0][0x190], RZ ;  /* 0x0000640000927a24 */ /* 0x000fe400078e02ff */
[----:B------:R-:W2:Y:S04]  /*c800*/  LDL.LU R0, [R1+0x2614] ;  /* 0x0026140001007983 */ /* 0x000ea80000300800 */
[----:B------:R-:W3:Y:S01]  /*c810*/  LDL.LU R174, [R1+0x38] ;  /* 0x0000380001ae7983 */ /* 0x000ee20000300800 */
[C---:B-1----:R-:W-:Y:S02]  /*c820*/  SEL R195, R249.reuse, R200, !P1 ;  /* 0x000000c8f9c37207 */ /* 0x042fe40004800000 */
[C---:B------:R-:W-:Y:S02]  /*c830*/  SEL R200, R249.reuse, R207, !P1 ;  /* 0x000000cff9c87207 */ /* 0x040fe40004800000 */
[----:B------:R-:W4:Y:S01]  /*c840*/  LDL.LU R207, [R1+0x3c] ;  /* 0x00003c0001cf7983 */ /* 0x000f220000300800 */
[----:B------:R-:W-:-:S02]  /*c850*/  SEL R176, R249, R176, !P1 ;  /* 0x000000b0f9b07207 */ /* 0x000fc40004800000 */
[C---:B------:R-:W-:Y:S02]  /*c860*/  SEL R127, R249.reuse, R187, !P1 ;  /* 0x000000bbf97f7207 */ /* 0x040fe40004800000 */
[C---:B------:R-:W-:Y:S02]  /*c870*/  SEL R114, R249.reuse, R114, !P1 ;  /* 0x00000072f9727207 */ /* 0x040fe40004800000 */
[C---:B------:R-:W-:Y:S02]  /*c880*/  SEL R187, R249.reuse, R190, !P1 ;  /* 0x000000bef9bb7207 */ /* 0x040fe40004800000 */
[----:B------:R-:W-:Y:S01]  /*c890*/  SEL R190, R249, R201, !P1 ;  /* 0x000000c9f9be7207 */ /* 0x000fe20004800000 */
[----:B------:R-:W-:Y:S02]  /*c8a0*/  IMAD.MOV.U32 R201, RZ, RZ, R184 ;  /* 0x000000ffffc97224 */ /* 0x000fe400078e00b8 */
[----:B------:R-:W-:Y:S02]  /*c8b0*/  IMAD.MOV.U32 R184, RZ, RZ, R176 ;  /* 0x000000ffffb87224 */ /* 0x000fe400078e00b0 */
[----:B---3--:R-:W-:-:S02]  /*c8c0*/  IMAD R176, R174, c[0x0][0x184], RZ ;  /* 0x00006100aeb07a24 */ /* 0x008fc400078e02ff */
[----:B------:R-:W-:Y:S02]  /*c8d0*/  IMAD R174, R114, c[0x0][0x190], RZ ;  /* 0x0000640072ae7a24 */ /* 0x000fe400078e02ff */
[----:B--2---:R-:W-:Y:S02]  /*c8e0*/  IMAD R114, R0, c[0x0][0x190], RZ ;  /* 0x0000640000727a24 */ /* 0x004fe400078e02ff */
[----:B------:R-:W2:Y:S01]  /*c8f0*/  LDL.LU R0, [R1+0x2610] ;  /* 0x0026100001007983 */ /* 0x000ea20000300800 */
[C---:B------:R-:W-:Y:S01]  /*c900*/  SEL R155, R249.reuse, R186, !P1 ;  /* 0x000000baf99b7207 */ /* 0x040fe20004800000 */
[----:B------:R-:W-:Y:S01]  /*c910*/  IMAD.MOV.U32 R186, RZ, RZ, R126 ;  /* 0x000000ffffba7224 */ /* 0x000fe200078e007e */
[C---:B------:R-:W-:Y:S01]  /*c920*/  SEL R126, R249.reuse, R202, !P1 ;  /* 0x000000caf97e7207 */ /* 0x040fe20004800000 */
[----:B------:R-:W-:Y:S01]  /*c930*/  IMAD.MOV.U32 R188, RZ, RZ, R130 ;  /* 0x000000ffffbc7224 */ /* 0x000fe200078e0082 */
[C---:B------:R-:W-:Y:S01]  /*c940*/  SEL R115, R249.reuse, R115, !P1 ;  /* 0x00000073f9737207 */ /* 0x040fe20004800000 */
[----:B------:R-:W-:Y:S01]  /*c950*/  IMAD.MOV.U32 R202, RZ, RZ, R180 ;  /* 0x000000ffffca7224 */ /* 0x000fe200078e00b4 */
        /* <DEDUP_REMOVED lines=160> */
[C---:B------:R-:W-:Y:S01]  /*d360*/  SEL R182, R249.reuse, R193, !P1 ;  /* 0x000000c1f9b67207 */ /* 0x040fe20004800000 */
[----:B------:R-:W-:Y:S01]  /*d370*/  IMAD.MOV.U32 R193, RZ, RZ, R188 ;  /* 0x000000ffffc17224 */ /* 0x000fe200078e00bc */
        /* <DEDUP_REMOVED lines=44> */
[----:B------:R-:W-:Y:S01]  /*d640*/  SEL R248, R249, R248, !P1 ;  /* 0x000000f8f9f87207 */ /* 0x000fe20004800000 */
[----:B------:R-:W-:Y:S01]  /*d650*/  IMAD.MOV.U32 R249, RZ, RZ, R202 ;  /* 0x000000fffff97224 */ /* 0x000fe200078e00ca */
[C---:B------:R-:W-:Y:S01]  /*d660*/  LEA R202, P1, R176.reuse, c[0x0][0x160], 0x2 ;  /* 0x00005800b0ca7a11 */ /* 0x040fe200078210ff */
[----:B------:R-:W-:Y:S02]  /*d670*/  IMAD.MOV.U32 R188, RZ, RZ, R175 ;  /* 0x000000ffffbc7224 */ /* 0x000fe400078e00af */
[----:B------:R-:W-:Y:S02]  /*d680*/  IMAD R175, R115, c[0x0][0x190], RZ ;  /* 0x0000640073af7a24 */ /* 0x000fe400078e02ff */
[----:B----4-:R-:W-:Y:S02]  /*d690*/  IMAD R115, R207, c[0x0][0x184], RZ ;  /* 0x00006100cf737a24 */ /* 0x010fe400078e02ff */
[----:B------:R-:W-:Y:S01]  /*d6a0*/  IMAD.MOV.U32 R208, RZ, RZ, R203 ;  /* 0x000000ffffd07224 */ /* 0x000fe200078e00cb */
[----:B------:R-:W-:Y:S01]  /*d6b0*/  LEA.HI.X.SX32 R203, R176, c[0x0][0x164], 0x2, P1 ;  /* 0x00005900b0cb7a11 */ /* 0x000fe200008f16ff */
[----:B------:R-:W-:-:S02]  /*d6c0*/  IMAD.MOV.U32 R176, RZ, RZ, R185 ;  /* 0x000000ffffb07224 */ /* 0x000fc400078e00b9 */
[----:B------:R-:W-:Y:S01]  /*d6d0*/  IMAD.MOV.U32 R247, RZ, RZ, R200 ;  /* 0x000000fffff77224 */ /* 0x000fe200078e00c8 */
[----:B------:R-:W-:Y:S01]  /*d6e0*/  LEA R200, P1, R115, c[0x0][0x160], 0x2 ;  /* 0x0000580073c87a11 */ /* 0x000fe200078210ff */
[----:B------:R-:W-:Y:S02]  /*d6f0*/  IMAD R185, R119, c[0x0][0x190], RZ ;  /* 0x0000640077b97a24 */ /* 0x000fe400078e02ff */
[----:B------:R-:W-:Y:S02]  /*d700*/  IMAD.MOV.U32 R119, RZ, RZ, R186 ;  /* 0x000000ffff777224 */ /* 0x000fe400078e00ba */
[----:B------:R-:W-:Y:S02]  /*d710*/  IMAD R186, R120, c[0x0][0x190], RZ ;  /* 0x0000640078ba7a24 */ /* 0x000fe400078e02ff */
[----:B------:R-:W-:Y:S02]  /*d720*/  IMAD.MOV.U32 R120, RZ, RZ, R189 ;  /* 0x000000ffff787224 */ /* 0x000fe400078e00bd */
[----:B------:R-:W-:Y:S01]  /*d730*/  IMAD.MOV.U32 R207, RZ, RZ, R201 ;  /* 0x000000ffffcf7224 */ /* 0x000fe200078e00c9 */
[----:B------:R-:W-:Y:S01]  /*d740*/  LEA.HI.X.SX32 R201, R115, c[0x0][0x164], 0x2, P1 ;  /* 0x0000590073c97a11 */ /* 0x000fe200008f16ff */
[----:B------:R-:W-:-:S02]  /*d750*/  IMAD R189, R121, c[0x0][0x190], RZ ;  /* 0x0000640079bd7a24 */ /* 0x000fc400078e02ff */
[----:B------:R-:W-:Y:S01]  /*d760*/  IMAD.MOV.U32 R121, RZ, RZ, R124 ;  /* 0x000000ffff797224 */ /* 0x000fe200078e007c */
[----:B--2---:R-:W-:Y:S01]  /*d770*/  LEA R124, P1, R114, R0, 0x2 ;  /* 0x00000000727c7211 */ /* 0x004fe200078210ff */
[----:B------:R-:W-:-:S03]  /*d780*/  IMAD.MOV.U32 R115, RZ, RZ, R125 ;  /* 0x000000ffff737224 */ /* 0x000fc600078e007d */
[----:B------:R-:W-:-:S05]  /*d790*/  LEA.HI.X.SX32 R125, R114, R196, 0x2, P1 ;  /* 0x000000c4727d7211 */ /* 0x000fca00008f16ff */
[----:B------:R1:W-:Y:S04]  /*d7a0*/  STL.64 [R1+0x948], R124 ;  /* 0x0009487c01007387 */ /* 0x0003e80000100a00 */
[----:B-1----:R-:W2:Y:S01]  /*d7b0*/  LDL.LU.64 R124, [R1+0x2608] ;  /* 0x00260800017c7983 */ /* 0x002ea20000300a00 */
[----:B------:R-:W-:Y:S02]  /*d7c0*/  IMAD.MOV.U32 R180, RZ, RZ, R178 ;  /* 0x000000ffffb47224 */ /* 0x000fe400078e00b2 */
[----:B------:R-:W-:Y:S02]  /*d7d0*/  IMAD.MOV.U32 R209, RZ, RZ, R179 ;  /* 0x000000ffffd17224 */ /* 0x000fe400078e00b3 */
[----:B------:R-:W-:Y:S02]  /*d7e0*/  IMAD R178, R116, c[0x0][0x190], RZ ;  /* 0x0000640074b27a24 */ /* 0x000fe400078e02ff */
[----:B------:R-:W-:-:S02]  /*d7f0*/  IMAD R179, R117, c[0x0][0x190], RZ ;  /* 0x0000640075b37a24 */ /* 0x000fc400078e02ff */
[----:B------:R-:W-:Y:S02]  /*d800*/  IMAD.MOV.U32 R116, RZ, RZ, R237 ;  /* 0x000000ffff747224 */ /* 0x000fe400078e00ed */
[----:B------:R-:W-:Y:S01]  /*d810*/  IMAD.MOV.U32 R117, RZ, RZ, R182 ;  /* 0x000000ffff757224 */ /* 0x000fe200078e00b6 */
[----:B------:R-:W-:Y:S01]  /*d820*/  LEA R236, P5, R150, R0, 0x2 ;  /* 0x0000000096ec7211 */ /* 0x000fe200078a10ff */
[----:B------:R-:W-:Y:S02]  /*d830*/  IMAD R182, R118, c[0x0][0x190], RZ ;  /* 0x0000640076b67a24 */ /* 0x000fe400078e02ff */
[----:B------:R-:W-:Y:S01]  /*d840*/  IMAD.MOV.U32 R118, RZ, RZ, R192 ;  /* 0x000000ffff767224 */ /* 0x000fe200078e00c0 */
[----:B------:R-:W-:Y:S01]  /*d850*/  MOV R246, R193 ;  /* 0x000000c100f67202 */ /* 0x000fe20000000f00 */
[----:B------:R-:W-:Y:S02]  /*d860*/  IMAD R192, R122, c[0x0][0x190], RZ ;  /* 0x000064007ac07a24 */ /* 0x000fe400078e02ff */
[----:B------:R-:W-:Y:S01]  /*d870*/  IMAD.MOV.U32 R122, RZ, RZ, R116 ;  /* 0x000000ffff7a7224 */ /* 0x000fe200078e0074 */
[----:B------:R-:W-:Y:S01]  /*d880*/  MOV R116, R209 ;  /* 0x000000d100747202 */ /* 0x000fe20000000f00 */
[----:B------:R-:W-:Y:S01]  /*d890*/  IMAD R193, R123, c[0x0][0x190], RZ ;  /* 0x000064007bc17a24 */ /* 0x000fe200078e02ff */
[----:B------:R-:W-:Y:S01]  /*d8a0*/  LEA.HI.X.SX32 R237, R150, R196, 0x2, P5 ;  /* 0x000000c496ed7211 */ /* 0x000fe200028f16ff */
[----:B------:R-:W-:-:S02]  /*d8b0*/  IMAD.MOV.U32 R123, RZ, RZ, R115 ;  /* 0x000000ffff7b7224 */ /* 0x000fc400078e0073 */
[----:B------:R-:W-:Y:S01]  /*d8c0*/  IMAD.MOV.U32 R209, RZ, RZ, R128 ;  /* 0x000000ffffd17224 */ /* 0x000fe200078e0080 */
[C---:B------:R-:W-:Y:S01]  /*d8d0*/  LEA R128, P1, R149.reuse, R0, 0x2 ;  /* 0x0000000095807211 */ /* 0x040fe200078210ff */
[----:B------:R-:W-:Y:S02]  /*d8e0*/  IMAD.MOV.U32 R115, RZ, RZ, R247 ;  /* 0x000000ffff737224 */ /* 0x000fe400078e00f7 */
[----:B------:R-:W-:Y:S02]  /*d8f0*/  IMAD.MOV.U32 R247, RZ, RZ, R206 ;  /* 0x000000fffff77224 */ /* 0x000fe400078e00ce */
[----:B------:R-:W-:Y:S01]  /*d900*/  IMAD.MOV.U32 R206, RZ, RZ, R190 ;  /* 0x000000ffffce7224 */ /* 0x000fe200078e00be */
[----:B------:R1:W-:Y:S01]  /*d910*/  STL.64 [R1+0x2588], R236 ;  /* 0x002588ec01007387 */ /* 0x0003e20000100a00 */
[----:B------:R-:W-:Y:S01]  /*d920*/  IMAD.MOV.U32 R190, RZ, RZ, R129 ;  /* 0x000000ffffbe7224 */ /* 0x000fe200078e0081 */
[----:B------:R-:W-:Y:S01]  /*d930*/  LEA.HI.X.SX32 R129, R149, R196, 0x2, P1 ;  /* 0x000000c495817211 */ /* 0x000fe200008f16ff */
[----:B------:R-:W-:-:S02]  /*d940*/  IMAD.MOV.U32 R114, RZ, RZ, R121 ;  /* 0x000000ffff727224 */ /* 0x000fc400078e0079 */
[----:B------:R-:W-:Y:S02]  /*d950*/  IMAD.MOV.U32 R121, RZ, RZ, R117 ;  /* 0x000000ffff797224 */ /* 0x000fe400078e0075 */
[----:B------:R-:W-:Y:S02]  /*d960*/  IMAD.MOV.U32 R117, RZ, RZ, R246 ;  /* 0x000000ffff757224 */ /* 0x000fe400078e00f6 */
[----:B------:R-:W-:Y:S02]  /*d970*/  IMAD.MOV.U32 R246, RZ, RZ, R191 ;  /* 0x000000fffff67224 */ /* 0x000fe400078e00bf */
[----:B-1----:R-:W-:Y:S01]  /*d980*/  IMAD.MOV.U32 R237, RZ, RZ, R130 ;  /* 0x000000ffffed7224 */ /* 0x002fe200078e0082 */
[C---:B------:R-:W-:Y:S01]  /*d990*/  LEA R130, P5, R148.reuse, R0, 0x2 ;  /* 0x0000000094827211 */ /* 0x040fe200078a10ff */
[----:B------:R1:W-:Y:S01]  /*d9a0*/  STL.64 [R1+0x70], R128 ;  /* 0x0000708001007387 */ /* 0x0003e20000100a00 */
[----:B------:R-:W-:Y:S02]  /*d9b0*/  IMAD.MOV.U32 R150, RZ, RZ, R131 ;  /* 0x000000ffff967224 */ /* 0x000fe400078e0083 */
[----:B------:R-:W-:Y:S01]  /*d9c0*/  LEA.HI.X.SX32 R131, R148, R196, 0x2, P5 ;  /* 0x000000c494837211 */ /* 0x000fe200028f16ff */
[----:B------:R-:W-:-:S02]  /*d9d0*/  IMAD R2, R2, c[0x0][0x190], RZ ;  /* 0x0000640002027a24 */ /* 0x000fc400078e02ff */
[----:B------:R-:W-:Y:S01]  /*d9e0*/  IMAD.MOV.U32 R149, RZ, RZ, R114 ;  /* 0x000000ffff957224 */ /* 0x000fe200078e0072 */
[----:B-1----:R-:W-:Y:S01]  /*d9f0*/  LEA R128, P1, R147, R0, 0x2 ;  /* 0x0000000093807211 */ /* 0x002fe200078210ff */
[----:B------:R-:W-:-:S03]  /*da00*/  IMAD.MOV.U32 R114, RZ, RZ, R117 ;  /* 0x000000ffff727224 */ /* 0x000fc600078e0075 */
[----:B------:R-:W-:Y:S01]  /*da10*/  LEA.HI.X.SX32 R129, R147, R196, 0x2, P1 ;  /* 0x000000c493817211 */ /* 0x000fe200008f16ff */
[----:B------:R1:W-:Y:S01]  /*da20*/  STL.64 [R1+0x68], R130 ;  /* 0x0000688201007387 */ /* 0x0003e20000100a00 */
[----:B------:R-:W-:Y:S02]  /*da30*/  IMAD.MOV.U32 R117, RZ, RZ, R188 ;  /* 0x000000ffff757224 */ /* 0x000fe400078e00bc */
[----:B------:R-:W-:Y:S02]  /*da40*/  IMAD.MOV.U32 R188, RZ, RZ, R127 ;  /* 0x000000ffffbc7224 */ /* 0x000fe400078e007f */
[----:B------:R-:W-:Y:S01]  /*da50*/  IMAD R252, R252, c[0x0][0x190], RZ ;  /* 0x00006400fcfc7a24 */ /* 0x000fe200078e02ff */
[----:B-1----:R-:W3:Y:S04]  /*da60*/  LDL.LU.64 R130, [R1+0x2600] ;  /* 0x0026000001827983 */ /* 0x002ee80000300a00 */
[----:B------:R1:W-:Y:S01]  /*da70*/  STL.64 [R1+0x518], R128 ;  /* 0x0005188001007387 */ /* 0x0003e20000100a00 */
[----:B------:R-:W-:Y:S01]  /*da80*/  IMAD R251, R251, c[0x0][0x190], RZ ;  /* 0x00006400fbfb7a24 */ /* 0x000fe200078e02ff */
[----:B-1----:R-:W-:-:S04]  /*da90*/  LEA R128, P1, R2, R0, 0x2 ;  /* 0x0000000002807211 */ /* 0x002fc800078210ff */
[----:B------:R-:W-:Y:S01]  /*daa0*/  LEA.HI.X.SX32 R129, R2, R196, 0x2, P1 ;  /* 0x000000c402817211 */ /* 0x000fe200008f16ff */
[----:B--2---:R-:W-:Y:S02]  /*dab0*/  IMAD R191, R124, c[0x0][0x190], RZ ;  /* 0x000064007cbf7a24 */ /* 0x004fe400078e02ff */
[----:B------:R-:W-:Y:S02]  /*dac0*/  IMAD.MOV.U32 R124, RZ, RZ, R237 ;  /* 0x000000ffff7c7224 */ /* 0x000fe400078e00ed */
[----:B------:R-:W-:Y:S02]  /*dad0*/  IMAD.MOV.U32 R237, RZ, RZ, R122 ;  /* 0x000000ffffed7224 */ /* 0x000fe400078e007a */
[----:B------:R-:W-:Y:S02]  /*dae0*/  IMAD.MOV.U32 R122, RZ, RZ, R115 ;  /* 0x000000ffff7a7224 */ /* 0x000fe400078e0073 */
[----:B------:R-:W-:Y:S02]  /*daf0*/  IMAD.MOV.U32 R115, RZ, RZ, R246 ;  /* 0x000000ffff737224 */ /* 0x000fe400078e00f6 */
[----:B------:R-:W-:-:S02]  /*db00*/  IMAD.MOV.U32 R246, RZ, RZ, R209 ;  /* 0x000000fffff67224 */ /* 0x000fc400078e00d1 */
[----:B------:R-:W-:Y:S01]  /*db10*/  IMAD.MOV.U32 R209, RZ, RZ, R126 ;  /* 0x000000ffffd17224 */ /* 0x000fe200078e007e */
[----:B------:R-:W-:-:S04]  /*db20*/  LEA R126, P5, R146, R0, 0x2 ;  /* 0x00000000927e7211 */ /* 0x000fc800078a10ff */
[----:B------:R-:W-:-:S05]  /*db30*/  LEA.HI.X.SX32 R127, R146, R196, 0x2, P5 ;  /* 0x000000c4927f7211 */ /* 0x000fca00028f16ff */
[----:B------:R1:W-:Y:S01]  /*db40*/  STL.64 [R1+0x60], R126 ;  /* 0x0000607e01007387 */ /* 0x0003e20000100a00 */
[----:B------:R-:W-:-:S03]  /*db50*/  LEA R146, P5, R252, R0, 0x2 ;  /* 0x00000000fc927211 */ /* 0x000fc600078a10ff */
[----:B-1----:R-:W2:Y:S04]  /*db60*/  LDL.LU.64 R126, [R1+0x25f8] ;  /* 0x0025f800017e7983 */ /* 0x002ea80000300a00 */
[----:B------:R1:W-:Y:S01]  /*db70*/  STL.64 [R1+0x58], R128 ;  /* 0x0000588001007387 */ /* 0x0003e20000100a00 */
[----:B------:R-:W-:Y:S02]  /*db80*/  LEA.HI.X.SX32 R147, R252, R196, 0x2, P5 ;  /* 0x000000c4fc937211 */ /* 0x000fe400028f16ff */
[----:B-1----:R-:W-:-:S04]  /*db90*/  LEA R128, P1, R251, R0, 0x2 ;  /* 0x00000000fb807211 */ /* 0x002fc800078210ff */
[----:B------:R-:W-:Y:S01]  /*dba0*/  LEA.HI.X.SX32 R129, R251, R196, 0x2, P1 ;  /* 0x000000c4fb817211 */ /* 0x000fe200008f16ff */
[----:B------:R-:W-:Y:S04]  /*dbb0*/  STL.64 [R1+0x50], R146 ;  /* 0x0000509201007387 */ /* 0x000fe80000100a00 */
[----:B------:R1:W-:Y:S04]  /*dbc0*/  STL.64 [R1+0x520], R128 ;  /* 0x0005208001007387 */ /* 0x0003e80000100a00 */
[----:B-1----:R-:W4:Y:S01]  /*dbd0*/  LDL.LU.64 R128, [R1+0x25f0] ;  /* 0x0025f00001807983 */ /* 0x002f220000300a00 */
[----:B------:R-:W-:-:S02]  /*dbe0*/  IMAD R250, R250, c[0x0][0x190], RZ ;  /* 0x00006400fafa7a24 */ /* 0x000fc400078e02ff */
[----:B------:R-:W-:Y:S02]  /*dbf0*/  IMAD R3, R3, c[0x0][0x190], RZ ;  /* 0x0000640003037a24 */ /* 0x000fe400078e02ff */
[----:B------:R-:W-:Y:S02]  /*dc00*/  IMAD.MOV.U32 R236, RZ, RZ, R150 ;  /* 0x000000ffffec7224 */ /* 0x000fe400078e0096 */
[----:B------:R-:W-:Y:S01]  /*dc10*/  IMAD.MOV.U32 R150, RZ, RZ, R116 ;  /* 0x000000ffff967224 */ /* 0x000fe200078e0074 */
[----:B------:R-:W-:Y:S01]  /*dc20*/  MOV R116, R247 ;  /* 0x000000f700747202 */ /* 0x000fe20000000f00 */
[----:B------:R-:W-:Y:S02]  /*dc30*/  IMAD.MOV.U32 R148, RZ, RZ, R149 ;  /* 0x000000ffff947224 */ /* 0x000fe400078e0095 */
[----:B------:R-:W-:Y:S01]  /*dc40*/  IMAD.MOV.U32 R149, RZ, RZ, R188 ;  /* 0x000000ffff957224 */ /* 0x000fe200078e00bc */
[----:B------:R-:W-:Y:S01]  /*dc50*/  LEA R146, P5, R250, R0, 0x2 ;  /* 0x00000000fa927211 */ /* 0x000fe200078a10ff */
[----:B------:R-:W-:-:S02]  /*dc60*/  IMAD.MOV.U32 R247, RZ, RZ, R190 ;  /* 0x000000fffff77224 */ /* 0x000fc400078e00be */
[----:B------:R-:W-:Y:S02]  /*dc70*/  IMAD R190, R125, c[0x0][0x190], RZ ;  /* 0x000064007dbe7a24 */ /* 0x000fe400078e02ff */
[----:B------:R-:W-:Y:S02]  /*dc80*/  IMAD.MOV.U32 R125, RZ, RZ, R148 ;  /* 0x000000ffff7d7224 */ /* 0x000fe400078e0094 */
[----:B------:R-:W-:Y:S02]  /*dc90*/  IMAD R4, R4, c[0x0][0x190], RZ ;  /* 0x0000640004047a24 */ /* 0x000fe400078e02ff */
[----:B------:R-:W-:Y:S01]  /*dca0*/  IMAD.MOV.U32 R148, RZ, RZ, R149 ;  /* 0x000000ffff947224 */ /* 0x000fe200078e0095 */
[----:B------:R-:W-:Y:S01]  /*dcb0*/  LEA.HI.X.SX32 R147, R250, R196, 0x2, P5 ;  /* 0x000000c4fa937211 */ /* 0x000fe200028f16ff */
[----:B------:R-:W-:Y:S01]  /*dcc0*/  IMAD.MOV.U32 R149, RZ, RZ, R187 ;  /* 0x000000ffff957224 */ /* 0x000fe200078e00bb */
[----:B------:R-:W-:Y:S01]  /*dcd0*/  LEA R250, P5, R4, R0, 0x2 ;  /* 0x0000000004fa7211 */ /* 0x000fe200078a10ff */
[----:B------:R-:W-:-:S02]  /*dce0*/  IMAD R5, R5, c[0x0][0x190], RZ ;  /* 0x0000640005057a24 */ /* 0x000fc400078e02ff */
[----:B------:R-:W-:Y:S01]  /*dcf0*/  IMAD R6, R6, c[0x0][0x190], RZ ;  /* 0x0000640006067a24 */ /* 0x000fe200078e02ff */
[----:B------:R1:W-:Y:S01]  /*dd00*/  STL.64 [R1+0x48], R146 ;  /* 0x0000489201007387 */ /* 0x0003e20000100a00 */
[----:B------:R-:W-:Y:S01]  /*dd10*/  IMAD R7, R7, c[0x0][0x190], RZ ;  /* 0x0000640007077a24 */ /* 0x000fe200078e02ff */
[----:B------:R-:W-:Y:S02]  /*dd20*/  LEA.HI.X.SX32 R251, R4, R196, 0x2, P5 ;  /* 0x000000c404fb7211 */ /* 0x000fe400028f16ff */
[----:B------:R-:W-:Y:S01]  /*dd30*/  LEA R2, P5, R6, R0, 0x2 ;  /* 0x0000000006027211 */ /* 0x000fe200078a10ff */
[----:B------:R-:W-:Y:S02]  /*dd40*/  IMAD R8, R8, c[0x0][0x190], RZ ;  /* 0x0000640008087a24 */ /* 0x000fe400078e02ff */
[----:B-1----:R-:W-:Y:S02]  /*dd50*/  IMAD.MOV.U32 R147, RZ, RZ, R125 ;  /* 0x000000ffff937224 */ /* 0x002fe400078e007d */
[----:B------:R-:W-:-:S02]  /*dd60*/  IMAD.MOV.U32 R125, RZ, RZ, R148 ;  /* 0x000000ffff7d7224 */ /* 0x000fc400078e0094 */
[----:B------:R-:W-:Y:S01]  /*dd70*/  IMAD.MOV.U32 R148, RZ, RZ, R149 ;  /* 0x000000ffff947224 */ /* 0x000fe200078e0095 */
[----:B------:R-:W-:Y:S01]  /*dd80*/  MOV R149, R184 ;  /* 0x000000b800957202 */ /* 0x000fe20000000f00 */
[----:B------:R-:W-:Y:S02]  /*dd90*/  IMAD.MOV.U32 R146, RZ, RZ, R147 ;  /* 0x000000ffff927224 */ /* 0x000fe400078e0093 */
[----:B------:R-:W-:Y:S02]  /*dda0*/  IMAD.MOV.U32 R147, RZ, RZ, R125 ;  /* 0x000000ffff937224 */ /* 0x000fe400078e007d */
[----:B------:R-:W-:Y:S02]  /*ddb0*/  IMAD.MOV.U32 R125, RZ, RZ, R148 ;  /* 0x000000ffff7d7224 */ /* 0x000fe400078e0094 */
[----:B------:R-:W-:Y:S02]  /*ddc0*/  IMAD.MOV.U32 R148, RZ, RZ, R124 ;  /* 0x000000ffff947224 */ /* 0x000fe400078e007c */
[----:B------:R-:W-:-:S02]  /*ddd0*/  IMAD.MOV.U32 R124, RZ, RZ, R183 ;  /* 0x000000ffff7c7224 */ /* 0x000fc400078e00b7 */
[----:B------:R-:W-:Y:S02]  /*dde0*/  IMAD R9, R9, c[0x0][0x190], RZ ;  /* 0x0000640009097a24 */ /* 0x000fe400078e02ff */
[----:B------:R-:W-:Y:S02]  /*ddf0*/  IMAD R10, R10, c[0x0][0x190], RZ ;  /* 0x000064000a0a7a24 */ /* 0x000fe400078e02ff */
[----:B------:R-:W-:Y:S02]  /*de00*/  IMAD R11, R11, c[0x0][0x190], RZ ;  /* 0x000064000b0b7a24 */ /* 0x000fe400078e02ff */
[----:B------:R-:W-:Y:S02]  /*de10*/  IMAD R12, R12, c[0x0][0x190], RZ ;  /* 0x000064000c0c7a24 */ /* 0x000fe400078e02ff */
[----:B------:R-:W-:Y:S02]  /*de20*/  IMAD R13, R13, c[0x0][0x190], RZ ;  /* 0x000064000d0d7a24 */ /* 0x000fe400078e02ff */
[----:B------:R-:W-:-:S02]  /*de30*/  IMAD R14, R14, c[0x0][0x190], RZ ;  /* 0x000064000e0e7a24 */ /* 0x000fc400078e02ff */
        /* <DEDUP_REMOVED lines=26> */
[----:B--2---:R-:W-:Y:S01]  /*dfe0*/  IMAD R188, R126, c[0x0][0x190], RZ ;  /* 0x000064007ebc7a24 */ /* 0x004fe200078e02ff */
[----:B------:R-:W-:Y:S01]  /*dff0*/  LEA R126, P1, R3, R0, 0x2 ;  /* 0x00000000037e7211 */ /* 0x000fe200078210ff */
[----:B------:R-:W-:-:S03]  /*e000*/  IMAD R187, R127, c[0x0][0x190], RZ ;  /* 0x000064007fbb7a24 */ /* 0x000fc600078e02ff */
[----:B------:R-:W-:-:S05]  /*e010*/  LEA.HI.X.SX32 R127, R3, R196, 0x2, P1 ;  /* 0x000000c4037f7211 */ /* 0x000fca00008f16ff */
[----:B------:R1:W-:Y:S01]  /*e020*/  STL.64 [R1+0x40], R126 ;  /* 0x0000407e01007387 */ /* 0x0003e20000100a00 */
[----:B------:R-:W-:-:S03]  /*e030*/  LEA.HI.X.SX32 R3, R6, R196, 0x2, P5 ;  /* 0x000000c406037211 */ /* 0x000fc600028f16ff */
[----:B------:R-:W-:Y:S01]  /*e040*/  STL.64 [R1+0x4e8], R250 ;  /* 0x0004e8fa01007387 */ /* 0x000fe20000100a00 */
[----:B-1----:R-:W-:-:S04]  /*e050*/  LEA R126, P1, R5, R0, 0x2 ;  /* 0x00000000057e7211 */ /* 0x002fc800078210ff */
[----:B------:R-:W-:-:S05]  /*e060*/  LEA.HI.X.SX32 R127, R5, R196, 0x2, P1 ;  /* 0x000000c4057f7211 */ /* 0x000fca00008f16ff */
[----:B------:R-:W-:Y:S01]  /*e070*/  STL.64 [R1+0x760], R126 ;  /* 0x0007607e01007387 */ /* 0x000fe20000100a00 */
[----:B----4-:R-:W-:Y:S01]  /*e080*/  IMAD R184, R128, c[0x0][0x190], RZ ;  /* 0x0000640080b87a24 */ /* 0x010fe200078e02ff */
[----:B------:R-:W-:Y:S01]  /*e090*/  LEA R128, P1, R7, R0, 0x2 ;  /* 0x0000000007807211 */ /* 0x000fe200078210ff */
[----:B------:R-:W-:Y:S01]  /*e0a0*/  IMAD R183, R129, c[0x0][0x190], RZ ;  /* 0x0000640081b77a24 */ /* 0x000fe200078e02ff */
[----:B------:R1:W-:Y:S02]  /*e0b0*/  STL.64 [R1+0x38], R2 ;  /* 0x0000380201007387 */ /* 0x0003e40000100a00 */
[----:B------:R-:W-:-:S05]  /*e0c0*/  LEA.HI.X.SX32 R129, R7, R196, 0x2, P1 ;  /* 0x000000c407817211 */ /* 0x000fca00008f16ff */
[----:B------:R2:W-:Y:S01]  /*e0d0*/  STL.64 [R1+0x30], R128 ;  /* 0x0000308001007387 */ /* 0x0005e20000100a00 */
[----:B-1----:R-:W-:-:S04]  /*e0e0*/  LEA R2, P5, R8, R0, 0x2 ;  /* 0x0000000008027211 */ /* 0x002fc800078a10ff */
[----:B------:R-:W-:Y:S02]  /*e0f0*/  LEA.HI.X.SX32 R3, R8, R196, 0x2, P5 ;  /* 0x000000c408037211 */ /* 0x000fe400028f16ff */
[CC--:B------:R-:W-:Y:S02]  /*e100*/  LEA R4, P5, R10.reuse, R0.reuse, 0x2 ;  /* 0x000000000a047211 */ /* 0x0c0fe400078a10ff */
[C---:B--2---:R-:W-:Y:S02]  /*e110*/  LEA R128, P1, R9.reuse, R0, 0x2 ;  /* 0x0000000009807211 */ /* 0x044fe400078210ff */
[-C--:B------:R-:W-:Y:S02]  /*e120*/  LEA.HI.X.SX32 R5, R10, R196.reuse, 0x2, P5 ;  /* 0x000000c40a057211 */ /* 0x080fe400028f16ff */
[----:B------:R-:W-:Y:S01]  /*e130*/  LEA.HI.X.SX32 R129, R9, R196, 0x2, P1 ;  /* 0x000000c409817211 */ /* 0x000fe200008f16ff */
[----:B------:R-:W-:Y:S01]  /*e140*/  STL.64 [R1+0x4e0], R2 ;  /* 0x0004e00201007387 */ /* 0x000fe20000100a00 */
[----:B------:R-:W-:-:S03]  /*e150*/  LEA R6, P1, R11, R0, 0x2 ;  /* 0x000000000b067211 */ /* 0x000fc600078210ff */
[----:B------:R-:W-:Y:S01]  /*e160*/  STL.64 [R1+0x758], R128 ;  /* 0x0007588001007387 */ /* 0x000fe20000100a00 */
[----:B------:R-:W-:-:S03]  /*e170*/  LEA.HI.X.SX32 R7, R11, R196, 0x2, P1 ;  /* 0x000000c40b077211 */ /* 0x000fc600008f16ff */
[----:B------:R1:W-:Y:S04]  /*e180*/  STL.64 [R1+0x28], R4 ;  /* 0x0000280401007387 */ /* 0x0003e80000100a00 */
[----:B------:R2:W-:Y:S01]  /*e190*/  STL.64 [R1+0x20], R6 ;  /* 0x0000200601007387 */ /* 0x0005e20000100a00 */
[----:B-1----:R-:W-:-:S04]  /*e1a0*/  LEA R4, P5, R12, R0, 0x2 ;  /* 0x000000000c047211 */ /* 0x002fc800078a10ff */
[----:B------:R-:W-:Y:S02]  /*e1b0*/  LEA.HI.X.SX32 R5, R12, R196, 0x2, P5 ;  /* 0x000000c40c057211 */ /* 0x000fe400028f16ff */
[----:B--2---:R-:W-:-:S03]  /*e1c0*/  LEA R6, P1, R13, R0, 0x2 ;  /* 0x000000000d067211 */ /* 0x004fc600078210ff */
[----:B------:R1:W-:Y:S01]  /*e1d0*/  STL.64 [R1+0x4f8], R4 ;  /* 0x0004f80401007387 */ /* 0x0003e20000100a00 */
[----:B------:R-:W-:-:S05]  /*e1e0*/  LEA.HI.X.SX32 R7, R13, R196, 0x2, P1 ;  /* 0x000000c40d077211 */ /* 0x000fca00008f16ff */
        /* <DEDUP_REMOVED lines=9> */
[C---:B--2---:R-:W-:Y:S01]  /*e280*/  LEA R6, P1, R17.reuse, R0, 0x2 ;  /* 0x0000000011067211 */ /* 0x044fe200078210ff */
[----:B------:R-:W-:Y:S02]  /*e290*/  IMAD.MOV.U32 R127, RZ, RZ, R123 ;  /* 0x000000ffff7f7224 */ /* 0x000fe400078e007b */
[----:B------:R1:W-:Y:S01]  /*e2a0*/  STL.64 [R1+0x4f0], R4 ;  /* 0x0004f00401007387 */ /* 0x0003e20000100a00 */
[----:B------:R-:W-:Y:S01]  /*e2b0*/  LEA.HI.X.SX32 R7, R17, R196, 0x2, P1 ;  /* 0x000000c411077211 */ /* 0x000fe200008f16ff */
[----:B------:R-:W-:Y:S02]  /*e2c0*/  IMAD.MOV.U32 R126, RZ, RZ, R146 ;  /* 0x000000ffff7e7224 */ /* 0x000fe400078e0092 */
[----:B------:R-:W-:Y:S02]  /*e2d0*/  IMAD.MOV.U32 R251, RZ, RZ, R127 ;  /* 0x000000fffffb7224 */ /* 0x000fe400078e007f */
[----:B------:R2:W-:Y:S01]  /*e2e0*/  STL.64 [R1+0x748], R6 ;  /* 0x0007480601007387 */ /* 0x0005e20000100a00 */
[----:B-1----:R-:W-:Y:S01]  /*e2f0*/  LEA R4, P5, R18, R0, 0x2 ;  /* 0x0000000012047211 */ /* 0x002fe200078a10ff */
[----:B------:R-:W-:-:S03]  /*e300*/  IMAD.MOV.U32 R127, RZ, RZ, R126 ;  /* 0x000000ffff7f7224 */ /* 0x000fc600078e007e */
[----:B------:R-:W-:Y:S01]  /*e310*/  LEA.HI.X.SX32 R5, R18, R196, 0x2, P5 ;  /* 0x000000c412057211 */ /* 0x000fe200028f16ff */
[----:B------:R-:W-:Y:S01]  /*e320*/  IMAD.MOV.U32 R126, RZ, RZ, R236 ;  /* 0x000000ffff7e7224 */ /* 0x000fe200078e00ec */
[C---:B--2---:R-:W-:Y:S01]  /*e330*/  LEA R6, P1, R19.reuse, R0, 0x2 ;  /* 0x0000000013067211 */ /* 0x044fe200078210ff */
[----:B------:R-:W-:Y:S02]  /*e340*/  IMAD.MOV.U32 R236, RZ, RZ, R237 ;  /* 0x000000ffffec7224 */ /* 0x000fe400078e00ed */
[----:B------:R-:W-:Y:S01]  /*e350*/  IMAD.MOV.U32 R237, RZ, RZ, R122 ;  /* 0x000000ffffed7224 */ /* 0x000fe200078e007a */
[----:B------:R1:W-:Y:S01]  /*e360*/  STL.64 [R1+0x8], R4 ;  /* 0x0000080401007387 */ /* 0x0003e20000100a00 */
[----:B------:R-:W-:Y:S01]  /*e370*/  IMAD.MOV.U32 R250, RZ, RZ, R251 ;  /* 0x000000fffffa7224 */ /* 0x000fe200078e00fb */
[----:B------:R-:W-:Y:S01]  /*e380*/  LEA.HI.X.SX32 R7, R19, R196, 0x2, P1 ;  /* 0x000000c413077211 */ /* 0x000fe200008f16ff */
[----:B------:R-:W-:Y:S02]  /*e390*/  IMAD.MOV.U32 R251, RZ, RZ, R127 ;  /* 0x000000fffffb7224 */ /* 0x000fe400078e007f */
[----:B------:R-:W-:-:S02]  /*e3a0*/  IMAD.MOV.U32 R127, RZ, RZ, R126 ;  /* 0x000000ffff7f7224 */ /* 0x000fc400078e007e */
[----:B------:R-:W-:Y:S01]  /*e3b0*/  IMAD.MOV.U32 R126, RZ, RZ, R237 ;  /* 0x000000ffff7e7224 */ /* 0x000fe200078e00ed */
[C---:B-1----:R-:W-:Y:S01]  /*e3c0*/  LEA R4, P5, R20.reuse, R0, 0x2 ;  /* 0x0000000014047211 */ /* 0x042fe200078a10ff */
[----:B------:R-:W-:Y:S01]  /*e3d0*/  IMAD.MOV.U32 R237, RZ, RZ, R150 ;  /* 0x000000ffffed7224 */ /* 0x000fe200078e0096 */
[----:B------:R1:W-:Y:S02]  /*e3e0*/  STL.64 [R1], R6 ;  /* 0x0000000601007387 */ /* 0x0003e40000100a00 */
[----:B------:R-:W-:Y:S01]  /*e3f0*/  LEA.HI.X.SX32 R5, R20, R196, 0x2, P5 ;  /* 0x000000c414057211 */ /* 0x000fe200028f16ff */
[----:B------:R-:W-:Y:S02]  /*e400*/  IMAD.MOV.U32 R128, RZ, RZ, R127 ;  /* 0x000000ffff807224 */ /* 0x000fe400078e007f */
[----:B------:R-:W-:Y:S02]  /*e410*/  IMAD.MOV.U32 R127, RZ, RZ, R126 ;  /* 0x000000ffff7f7224 */ /* 0x000fe400078e007e */
[----:B------:R-:W-:Y:S01]  /*e420*/  IMAD.MOV.U32 R3, RZ, RZ, R251 ;  /* 0x000000ffff037224 */ /* 0x000fe200078e00fb */
[----:B------:R2:W-:Y:S01]  /*e430*/  STL.64 [R1+0x508], R4 ;  /* 0x0005080401007387 */ /* 0x0005e20000100a00 */
[----:B------:R-:W-:Y:S01]  /*e440*/  IMAD.MOV.U32 R126, RZ, RZ, R237 ;  /* 0x000000ffff7e7224 */ /* 0x000fe200078e00ed */
[----:B-1----:R-:W-:Y:S01]  /*e450*/  LEA R6, P1, R21, R0, 0x2 ;  /* 0x0000000015067211 */ /* 0x002fe200078210ff */
[----:B------:R-:W-:-:S03]  /*e460*/  IMAD.MOV.U32 R237, RZ, RZ, R115 ;  /* 0x000000ffffed7224 */ /* 0x000fc600078e0073 */
[----:B------:R-:W-:Y:S01]  /*e470*/  LEA.HI.X.SX32 R7, R21, R196, 0x2, P1 ;  /* 0x000000c415077211 */ /* 0x000fe200008f16ff */
[----:B--2---:R-:W-:Y:S01]  /*e480*/  IMAD.MOV.U32 R4, RZ, RZ, R250 ;  /* 0x000000ffff047224 */ /* 0x004fe200078e00fa */
[CC--:B------:R-:W-:Y:S01]  /*e490*/  LEA R250, P5, R22.reuse, R0.reuse, 0x2 ;  /* 0x0000000016fa7211 */ /* 0x0c0fe200078a10ff */
[----:B------:R-:W-:Y:S02]  /*e4a0*/  IMAD.MOV.U32 R5, RZ, RZ, R3 ;  /* 0x000000ffff057224 */ /* 0x000fe400078e0003 */
[----:B------:R-:W-:Y:S01]  /*e4b0*/  IMAD.MOV.U32 R3, RZ, RZ, R237 ;  /* 0x000000ffff037224 */ /* 0x000fe200078e00ed */
[----:B------:R1:W-:Y:S01]  /*e4c0*/  STL.64 [R1+0x628], R6 ;  /* 0x0006280601007387 */ /* 0x0003e20000100a00 */
[----:B------:R-:W-:Y:S01]  /*e4d0*/  IMAD.MOV.U32 R237, RZ, RZ, R246 ;  /* 0x000000ffffed7224 */ /* 0x000fe200078e00f6 */
[----:B------:R-:W-:Y:S02]  /*e4e0*/  LEA R246, P1, R23, R0, 0x2 ;  /* 0x0000000017f67211 */ /* 0x000fe400078210ff */
[----:B------:R-:W-:-:S02]  /*e4f0*/  LEA.HI.X.SX32 R251, R22, R196, 0x2, P5 ;  /* 0x000000c416fb7211 */ /* 0x000fc400028f16ff */
[C---:B------:R-:W-:Y:S01]  /*e500*/  LEA R8, P5, R24.reuse, R0, 0x2 ;  /* 0x0000000018087211 */ /* 0x040fe200078a10ff */
[----:B------:R-:W-:Y:S02]  /*e510*/  IMAD.MOV.U32 R146, RZ, RZ, R125 ;  /* 0x000000ffff927224 */ /* 0x000fe400078e007d */
[----:B-1----:R-:W-:Y:S02]  /*e520*/  IMAD.MOV.U32 R6, RZ, RZ, R4 ;  /* 0x000000ffff067224 */ /* 0x002fe400078e0004 */
[----:B------:R-:W-:Y:S01]  /*e530*/  IMAD.MOV.U32 R4, RZ, RZ, R127 ;  /* 0x000000ffff047224 */ /* 0x000fe200078e007f */
[----:B------:R-:W-:Y:S02]  /*e540*/  MOV R127, R247 ;  /* 0x000000f7007f7202 */ /* 0x000fe40000000f00 */
[-C--:B------:R-:W-:Y:S02]  /*e550*/  LEA.HI.X.SX32 R247, R23, R196.reuse, 0x2, P1 ;  /* 0x000000c417f77211 */ /* 0x080fe400008f16ff */
[----:B------:R-:W-:Y:S01]  /*e560*/  LEA.HI.X.SX32 R9, R24, R196, 0x2, P5 ;  /* 0x000000c418097211 */ /* 0x000fe200028f16ff */
[----:B------:R-:W-:Y:S01]  /*e570*/  IMAD.MOV.U32 R129, RZ, RZ, R128 ;  /* 0x000000ffff817224 */ /* 0x000fe200078e0080 */
[C---:B------:R-:W-:Y:S01]  /*e580*/  LEA R10, P1, R25.reuse, R0, 0x2 ;  /* 0x00000000190a7211 */ /* 0x040fe200078210ff */
[----:B------:R-:W-:Y:S01]  /*e590*/  IMAD.MOV.U32 R125, RZ, RZ, R124 ;  /* 0x000000ffff7d7224 */ /* 0x000fe200078e007c */
[----:B------:R-:W-:Y:S01]  /*e5a0*/  STL.64 [R1+0x2590], R250 ;  /* 0x002590fa01007387 */ /* 0x000fe20000100a00 */
[----:B------:R-:W-:Y:S01]  /*e5b0*/  IMAD.MOV.U32 R124, RZ, RZ, R120 ;  /* 0x000000ffff7c7224 */ /* 0x000fe200078e0078 */
[----:B------:R-:W-:Y:S01]  /*e5c0*/  LEA.HI.X.SX32 R11, R25, R196, 0x2, P1 ;  /* 0x000000c4190b7211 */ /* 0x000fe200008f16ff */
[----:B------:R-:W-:Y:S01]  /*e5d0*/  IMAD.MOV.U32 R2, RZ, RZ, R146 ;  /* 0x000000ffff027224 */ /* 0x000fe200078e0092 */
[----:B------:R-:W-:Y:S01]  /*e5e0*/  STL.64 [R1+0x2598], R246 ;  /* 0x002598f601007387 */ /* 0x000fe20000100a00 */
[----:B------:R-:W-:-:S02]  /*e5f0*/  IMAD.MOV.U32 R120, RZ, RZ, R181 ;  /* 0x000000ffff787224 */ /* 0x000fc400078e00b5 */
[----:B---3--:R-:W-:Y:S01]  /*e600*/  IMAD R181, R130, c[0x0][0x190], RZ ;  /* 0x0000640082b57a24 */ /* 0x008fe200078e02ff */
[----:B------:R1:W-:Y:S01]  /*e610*/  STL.64 [R1+0x500], R8 ;  /* 0x0005000801007387 */ /* 0x0003e20000100a00 */
[----:B------:R-:W-:Y:S02]  /*e620*/  IMAD.MOV.U32 R7, RZ, RZ, R5 ;  /* 0x000000ffff077224 */ /* 0x000fe400078e0005 */
[----:B------:R-:W-:Y:S02]  /*e630*/  IMAD.MOV.U32 R130, RZ, RZ, R3 ;  /* 0x000000ffff827224 */ /* 0x000fe400078e0003 */
[----:B------:R-:W-:Y:S01]  /*e640*/  IMAD.MOV.U32 R5, RZ, RZ, R2 ;  /* 0x000000ffff057224 */ /* 0x000fe200078e0002 */
[----:B------:R-:W-:Y:S01]  /*e650*/  LEA R2, P5, R26, R0, 0x2 ;  /* 0x000000001a027211 */ /* 0x000fe200078a10ff */
[----:B------:R2:W-:Y:S01]  /*e660*/  STL.64 [R1+0x630], R10 ;  /* 0x0006300a01007387 */ /* 0x0005e20000100a00 */
[----:B-1----:R-:W-:Y:S02]  /*e670*/  IMAD.MOV.U32 R8, RZ, RZ, R129 ;  /* 0x000000ffff087224 */ /* 0x002fe400078e0081 */
[----:B------:R-:W-:-:S02]  /*e680*/  IMAD.MOV.U32 R129, RZ, RZ, R4 ;  /* 0x000000ffff817224 */ /* 0x000fc400078e0004 */
[----:B------:R-:W-:Y:S01]  /*e690*/  IMAD.MOV.U32 R4, RZ, RZ, R147 ;  /* 0x000000ffff047224 */ /* 0x000fe200078e0093 */
[----:B------:R-:W-:Y:S01]  /*e6a0*/  LEA.HI.X.SX32 R3, R26, R196, 0x2, P5 ;  /* 0x000000c41a037211 */ /* 0x000fe200028f16ff */
[----:B------:R-:W-:Y:S02]  /*e6b0*/  IMAD.MOV.U32 R146, RZ, RZ, R125 ;  /* 0x000000ffff927224 */ /* 0x000fe400078e007d */
[----:B--2---:R-:W-:Y:S02]  /*e6c0*/  IMAD.MOV.U32 R10, RZ, RZ, R130 ;  /* 0x000000ffff0a7224 */ /* 0x004fe400078e0082 */
[----:B------:R-:W-:Y:S01]  /*e6d0*/  IMAD.MOV.U32 R130, RZ, RZ, R4 ;  /* 0x000000ffff827224 */ /* 0x000fe200078e0004 */
[-C--:B------:R-:W-:Y:S01]  /*e6e0*/  LEA R4, P1, R27, R0.reuse, 0x2 ;  /* 0x000000001b047211 */ /* 0x080fe200078210ff */
[----:B------:R-:W-:Y:S01]  /*e6f0*/  IMAD.MOV.U32 R125, RZ, RZ, R120 ;  /* 0x000000ffff7d7224 */ /* 0x000fe200078e0078 */
[----:B------:R-:W-:Y:S01]  /*e700*/  LEA R12, P5, R28, R0, 0x2 ;  /* 0x000000001c0c7211 */ /* 0x000fe200078a10ff */
[----:B------:R-:W-:-:S02]  /*e710*/  IMAD.MOV.U32 R120, RZ, RZ, R180 ;  /* 0x000000ffff787224 */ /* 0x000fc400078e00b4 */
[----:B------:R-:W-:Y:S02]  /*e720*/  IMAD R180, R131, c[0x0][0x190], RZ ;  /* 0x0000640083b47a24 */ /* 0x000fe400078e02ff */
[----:B------:R-:W-:Y:S01]  /*e730*/  IMAD.MOV.U32 R131, RZ, RZ, R5 ;  /* 0x000000ffff837224 */ /* 0x000fe200078e0005 */
[----:B------:R-:W-:Y:S02]  /*e740*/  LEA.HI.X.SX32 R5, R27, R196, 0x2, P1 ;  /* 0x000000c41b057211 */ /* 0x000fe400008f16ff */
[C---:B------:R-:W-:Y:S02]  /*e750*/  LEA R14, P1, R29.reuse, R0, 0x2 ;  /* 0x000000001d0e7211 */ /* 0x040fe400078210ff */
[----:B------:R-:W-:Y:S01]  /*e760*/  LEA.HI.X.SX32 R13, R28, R196, 0x2, P5 ;  /* 0x000000c41c0d7211 */ /* 0x000fe200028f16ff */
[----:B------:R-:W-:Y:S01]  /*e770*/  IMAD.MOV.U32 R9, RZ, RZ, R118 ;  /* 0x000000ffff097224 */ /* 0x000fe200078e0076 */
[----:B------:R-:W-:Y:S01]  /*e780*/  MOV R252, R146 ;  /* 0x0000009200fc7202 */ /* 0x000fe20000000f00 */
[----:B------:R-:W-:Y:S01]  /*e790*/  IMAD.MOV.U32 R146, RZ, RZ, R125 ;  /* 0x000000ffff927224 */ /* 0x000fe200078e007d */
[----:B------:R-:W-:Y:S01]  /*e7a0*/  STL.64 [R1+0x25a0], R2 ;  /* 0x0025a00201007387 */ /* 0x000fe20000100a00 */
[----:B------:R-:W-:Y:S01]  /*e7b0*/  IMAD.MOV.U32 R125, RZ, RZ, R177 ;  /* 0x000000ffff7d7224 */ /* 0x000fe200078e00b1 */
[----:B------:R-:W-:Y:S01]  /*e7c0*/  LEA.HI.X.SX32 R15, R29, R196, 0x2, P1 ;  /* 0x000000c41d0f7211 */ /* 0x000fe200008f16ff */
[----:B------:R-:W-:Y:S01]  /*e7d0*/  IMAD.MOV.U32 R123, RZ, RZ, R176 ;  /* 0x000000ffff7b7224 */ /* 0x000fe200078e00b0 */
[----:B------:R-:W-:Y:S01]  /*e7e0*/  STL.64 [R1+0x25a8], R4 ;  /* 0x0025a80401007387 */ /* 0x000fe20000100a00 */
[----:B------:R-:W-:Y:S01]  /*e7f0*/  IMAD R176, R133, c[0x0][0x190], RZ ;  /* 0x0000640085b07a24 */ /* 0x000fe200078e02ff */
[----:B------:R-:W-:Y:S01]  /*e800*/  MOV R11, R7 ;  /* 0x00000007000b7202 */ /* 0x000fe20000000f00 */
[----:B------:R-:W-:Y:S01]  /*e810*/  IMAD.MOV.U32 R133, RZ, RZ, R9 ;  /* 0x000000ffff857224 */ /* 0x000fe200078e0009 */
[----:B------:R1:W-:Y:S01]  /*e820*/  STL.64 [R1+0x510], R12 ;  /* 0x0005100c01007387 */ /* 0x0003e20000100a00 */
[----:B------:R-:W-:-:S02]  /*e830*/  IMAD.MOV.U32 R9, RZ, RZ, R6 ;  /* 0x000000ffff097224 */ /* 0x000fc400078e0006 */
[----:B------:R-:W-:Y:S01]  /*e840*/  IMAD R177, R132, c[0x0][0x190], RZ ;  /* 0x0000640084b17a24 */ /* 0x000fe200078e02ff */
[----:B------:R2:W-:Y:S01]  /*e850*/  STL.64 [R1+0x638], R14 ;  /* 0x0006380e01007387 */ /* 0x0005e20000100a00 */
[----:B------:R-:W-:Y:S01]  /*e860*/  IMAD R132, R134, c[0x0][0x190], RZ ;  /* 0x0000640086847a24 */ /* 0x000fe200078e02ff */
[----:B------:R-:W-:Y:S01]  /*e870*/  LEA R6, P5, R30, R0, 0x2 ;  /* 0x000000001e067211 */ /* 0x000fe200078a10ff */
[----:B------:R-:W-:Y:S02]  /*e880*/  IMAD.MOV.U32 R134, RZ, RZ, R133 ;  /* 0x000000ffff867224 */ /* 0x000fe400078e0085 */
[----:B-1----:R-:W-:Y:S02]  /*e890*/  IMAD.MOV.U32 R12, RZ, RZ, R8 ;  /* 0x000000ffff0c7224 */ /* 0x002fe400078e0008 */
[----:B------:R-:W-:Y:S02]  /*e8a0*/  IMAD.MOV.U32 R8, RZ, RZ, R125 ;  /* 0x000000ffff087224 */ /* 0x000fe400078e007d */
[----:B--2---:R-:W-:-:S02]  /*e8b0*/  IMAD.MOV.U32 R14, RZ, RZ, R12 ;  /* 0x000000ffff0e7224 */ /* 0x004fc400078e000c */
[----:B------:R-:W-:Y:S02]  /*e8c0*/  IMAD.MOV.U32 R133, RZ, RZ, R11 ;  /* 0x000000ffff857224 */ /* 0x000fe400078e000b */
[----:B------:R-:W-:Y:S02]  /*e8d0*/  IMAD.MOV.U32 R13, RZ, RZ, R9 ;  /* 0x000000ffff0d7224 */ /* 0x000fe400078e0009 */
[----:B------:R-:W-:Y:S01]  /*e8e0*/  IMAD.MOV.U32 R12, RZ, RZ, R8 ;  /* 0x000000ffff0c7224 */ /* 0x000fe200078e0008 */
[----:B------:R-:W-:Y:S01]  /*e8f0*/  LEA R8, P1, R31, R0, 0x2 ;  /* 0x000000001f087211 */ /* 0x000fe200078210ff */
[----:B------:R-:W-:Y:S01]  /*e900*/  IMAD.MOV.U32 R11, RZ, RZ, R119 ;  /* 0x000000ffff0b7224 */ /* 0x000fe200078e0077 */
[----:B------:R-:W-:Y:S01]  /*e910*/  LEA.HI.X.SX32 R7, R30, R196, 0x2, P5 ;  /* 0x000000c41e077211 */ /* 0x000fe200028f16ff */
[----:B------:R-:W-:Y:S01]  /*e920*/  IMAD R122, R135, c[0x0][0x190], RZ ;  /* 0x00006400877a7a24 */ /* 0x000fe200078e02ff */
[----:B------:R-:W-:Y:S01]  /*e930*/  LEA R4, P5, R32, R0, 0x2 ;  /* 0x0000000020047211 */ /* 0x000fe200078a10ff */
[----:B------:R-:W-:Y:S01]  /*e940*/  IMAD.MOV.U32 R16, RZ, RZ, R134 ;  /* 0x000000ffff107224 */ /* 0x000fe200078e0086 */
[----:B------:R-:W-:Y:S01]  /*e950*/  LEA.HI.X.SX32 R9, R31, R196, 0x2, P1 ;  /* 0x000000c41f097211 */ /* 0x000fe200008f16ff */
[----:B------:R-:W-:-:S02]  /*e960*/  IMAD.MOV.U32 R134, RZ, RZ, R14 ;  /* 0x000000ffff867224 */ /* 0x000fc400078e000e */
[----:B------:R-:W-:Y:S01]  /*e970*/  IMAD.MOV.U32 R135, RZ, RZ, R13 ;  /* 0x000000ffff877224 */ /* 0x000fe200078e000d */
[C---:B------:R-:W-:Y:S01]  /*e980*/  LEA R2, P1, R33.reuse, R0, 0x2 ;  /* 0x0000000021027211 */ /* 0x040fe200078210ff */
[----:B------:R-:W-:Y:S02]  /*e990*/  IMAD.MOV.U32 R15, RZ, RZ, R12 ;  /* 0x000000ffff0f7224 */ /* 0x000fe400078e000c */
[----:B------:R-:W-:Y:S02]  /*e9a0*/  IMAD.MOV.U32 R14, RZ, RZ, R11 ;  /* 0x000000ffff0e7224 */ /* 0x000fe400078e000b */
[----:B------:R-:W-:Y:S01]  /*e9b0*/  IMAD.MOV.U32 R12, RZ, RZ, R121 ;  /* 0x000000ffff0c7224 */ /* 0x000fe200078e0079 */
[----:B------:R-:W-:Y:S01]  /*e9c0*/  LEA.HI.X.SX32 R5, R32, R196, 0x2, P5 ;  /* 0x000000c420057211 */ /* 0x000fe200028f16ff */
[----:B------:R-:W-:Y:S01]  /*e9d0*/  IMAD.MOV.U32 R18, RZ, RZ, R135 ;  /* 0x000000ffff127224 */ /* 0x000fe200078e0087 */
[----:B------:R-:W-:Y:S01]  /*e9e0*/  MOV R13, R10 ;  /* 0x0000000a000d7202 */ /* 0x000fe20000000f00 */
[----:B------:R-:W-:Y:S01]  /*e9f0*/  IMAD.MOV.U32 R135, RZ, RZ, R14 ;  /* 0x000000ffff877224 */ /* 0x000fe200078e000e */
[----:B------:R-:W-:Y:S01]  /*ea00*/  LEA R10, P5, R34, R0, 0x2 ;  /* 0x00000000220a7211 */ /* 0x000fe200078a10ff */
[----:B------:R-:W-:Y:S01]  /*ea10*/  IMAD.MOV.U32 R14, RZ, RZ, R12 ;  /* 0x000000ffff0e7224 */ /* 0x000fe200078e000c */
[----:B------:R-:W-:Y:S01]  /*ea20*/  LEA.HI.X.SX32 R3, R33, R196, 0x2, P1 ;  /* 0x000000c421037211 */ /* 0x000fe200008f16ff */
[----:B------:R-:W-:Y:S01]  /*ea30*/  STL.64 [R1+0x25b0], R6 ;  /* 0x0025b00601007387 */ /* 0x000fe20000100a00 */
[----:B------:R-:W-:Y:S01]  /*ea40*/  IMAD.MOV.U32 R17, RZ, RZ, R15 ;  /* 0x000000ffff117224 */ /* 0x000fe200078e000f */
[----:B------:R-:W-:-:S02]  /*ea50*/  LEA R12, P1, R35, R0, 0x2 ;  /* 0x00000000230c7211 */ /* 0x000fc400078210ff */
[----:B------:R-:W-:Y:S01]  /*ea60*/  STL.64 [R1+0x25b8], R8 ;  /* 0x0025b80801007387 */ /* 0x000fe20000100a00 */
[-C--:B------:R-:W-:Y:S01]  /*ea70*/  LEA.HI.X.SX32 R11, R34, R196.reuse, 0x2, P5 ;  /* 0x000000c4220b7211 */ /* 0x080fe200028f16ff */
[----:B------:R-:W-:Y:S02]  /*ea80*/  IMAD.MOV.U32 R15, RZ, RZ, R13 ;  /* 0x000000ffff0f7224 */ /* 0x000fe400078e000d */
[----:B------:R1:W-:Y:S01]  /*ea90*/  STL.64 [R1+0x4d8], R4 ;  /* 0x0004d80401007387 */ /* 0x0003e20000100a00 */
[----:B------:R-:W-:Y:S01]  /*eaa0*/  LEA.HI.X.SX32 R13, R35, R196, 0x2, P1 ;  /* 0x000000c4230d7211 */ /* 0x000fe200008f16ff */
[----:B------:R-:W-:Y:S02]  /*eab0*/  IMAD.MOV.U32 R19, RZ, RZ, R17 ;  /* 0x000000ffff137224 */ /* 0x000fe400078e0011 */
[----:B------:R2:W-:Y:S01]  /*eac0*/  STL.64 [R1+0x648], R2 ;  /* 0x0006480201007387 */ /* 0x0005e20000100a00 */
[----:B------:R-:W-:Y:S02]  /*ead0*/  IMAD.MOV.U32 R20, RZ, RZ, R14 ;  /* 0x000000ffff147224 */ /* 0x000fe400078e000e */
[----:B------:R-:W-:-:S02]  /*eae0*/  IMAD.MOV.U32 R17, RZ, RZ, R131 ;  /* 0x000000ffff117224 */ /* 0x000fc400078e0083 */
[----:B------:R-:W-:Y:S01]  /*eaf0*/  IMAD.MOV.U32 R115, RZ, RZ, R116 ;  /* 0x000000ffff737224 */ /* 0x000fe200078e0074 */
[CC--:B-1----:R-:W-:Y:S01]  /*eb00*/  LEA R4, P5, R36.reuse, R0.reuse, 0x2 ;  /* 0x0000000024047211 */ /* 0x0c2fe200078a10ff */
[----:B------:R-:W-:Y:S01]  /*eb10*/  IMAD R116, R137, c[0x0][0x190], RZ ;  /* 0x0000640089747a24 */ /* 0x000fe200078e02ff */
[----:B--2---:R-:W-:Y:S01]  /*eb20*/  LEA R2, P1, R37, R0, 0x2 ;  /* 0x0000000025027211 */ /* 0x004fe200078210ff */
[----:B------:R-:W-:Y:S01]  /*eb30*/  IMAD.MOV.U32 R137, RZ, RZ, R20 ;  /* 0x000000ffff897224 */ /* 0x000fe200078e0014 */
[----:B------:R-:W-:Y:S01]  /*eb40*/  LEA.HI.X.SX32 R5, R36, R196, 0x2, P5 ;  /* 0x000000c424057211 */ /* 0x000fe200028f16ff */
[----:B------:R-:W-:Y:S01]  /*eb50*/  IMAD.MOV.U32 R22, RZ, RZ, R17 ;  /* 0x000000ffff167224 */ /* 0x000fe200078e0011 */
[----:B------:R-:W-:Y:S01]  /*eb60*/  LEA R14, P5, R38, R0, 0x2 ;  /* 0x00000000260e7211 */ /* 0x000fe200078a10ff */
[----:B------:R-:W-:Y:S01]  /*eb70*/  IMAD.MOV.U32 R21, RZ, RZ, R16 ;  /* 0x000000ffff157224 */ /* 0x000fe200078e0010 */
[----:B------:R-:W-:Y:S01]  /*eb80*/  MOV R150, R114 ;  /* 0x0000007200967202 */ /* 0x000fe20000000f00 */
[----:B------:R-:W-:Y:S01]  /*eb90*/  IMAD R41, R41, c[0x0][0x190], RZ ;  /* 0x0000640029297a24 */ /* 0x000fe200078e02ff */
[----:B------:R-:W-:Y:S01]  /*eba0*/  LEA.HI.X.SX32 R3, R37, R196, 0x2, P1 ;  /* 0x000000c425037211 */ /* 0x000fe200008f16ff */
[----:B------:R-:W-:Y:S01]  /*ebb0*/  IMAD R114, R136, c[0x0][0x190], RZ ;  /* 0x0000640088727a24 */ /* 0x000fe200078e02ff */
[----:B------:R-:W-:Y:S01]  /*ebc0*/  MOV R20, R146 ;  /* 0x0000009200147202 */ /* 0x000fe20000000f00 */
[----:B------:R-:W-:Y:S01]  /*ebd0*/  IMAD.MOV.U32 R128, RZ, RZ, R126 ;  /* 0x000000ffff807224 */ /* 0x000fe200078e007e */
[----:B------:R-:W-:Y:S01]  /*ebe0*/  STL.64 [R1+0x25c0], R10 ;  /* 0x0025c00a01007387 */ /* 0x000fe20000100a00 */
[----:B------:R-:W-:Y:S01]  /*ebf0*/  LEA R16, P1, R39, R0, 0x2 ;  /* 0x0000000027107211 */ /* 0x000fe200078210ff */
[----:B------:R-:W-:-:S02]  /*ec00*/  IMAD.MOV.U32 R126, RZ, RZ, R115 ;  /* 0x000000ffff7e7224 */ /* 0x000fc400078e0073 */
[----:B------:R-:W-:Y:S01]  /*ec10*/  STL.64 [R1+0x25c8], R12 ;  /* 0x0025c80c01007387 */ /* 0x000fe20000100a00 */
[----:B------:R-:W-:Y:S01]  /*ec20*/  IMAD.MOV.U32 R136, RZ, RZ, R15 ;  /* 0x000000ffff887224 */ /* 0x000fe200078e000f */
[-C--:B------:R-:W-:Y:S01]  /*ec30*/  LEA.HI.X.SX32 R15, R38, R196.reuse, 0x2, P5 ;  /* 0x000000c4260f7211 */ /* 0x080fe200028f16ff */
[----:B------:R-:W-:Y:S01]  /*ec40*/  IMAD R115, R138, c[0x0][0x190], RZ ;  /* 0x000064008a737a24 */ /* 0x000fe200078e02ff */
[----:B------:R1:W-:Y:S01]  /*ec50*/  STL.64 [R1+0x4d0], R4 ;  /* 0x0004d00401007387 */ /* 0x0003e20000100a00 */
[----:B------:R-:W-:Y:S01]  /*ec60*/  IMAD R42, R42, c[0x0][0x190], RZ ;  /* 0x000064002a2a7a24 */ /* 0x000fe200078e02ff */
[----:B------:R-:W-:Y:S01]  /*ec70*/  LEA.HI.X.SX32 R17, R39, R196, 0x2, P1 ;  /* 0x000000c427117211 */ /* 0x000fe200008f16ff */
[----:B------:R-:W-:Y:S01]  /*ec80*/  IMAD.MOV.U32 R138, RZ, RZ, R22 ;  /* 0x000000ffff8a7224 */ /* 0x000fe200078e0016 */
[----:B------:R2:W-:Y:S01]  /*ec90*/  STL.64 [R1+0x650], R2 ;  /* 0x0006500201007387 */ /* 0x0005e20000100a00 */
[----:B------:R-:W-:Y:S02]  /*eca0*/  IMAD.MOV.U32 R251, RZ, RZ, R20 ;  /* 0x000000fffffb7224 */ /* 0x000fe400078e0014 */
[----:B------:R-:W-:-:S02]  /*ecb0*/  IMAD R43, R43, c[0x0][0x190], RZ ;  /* 0x000064002b2b7a24 */ /* 0x000fc400078e02ff */
[----:B------:R-:W-:Y:S01]  /*ecc0*/  IMAD.MOV.U32 R20, RZ, RZ, R154 ;  /* 0x000000ffff147224 */ /* 0x000fe200078e009a */
[CC--:B-1----:R-:W-:Y:S01]  /*ecd0*/  LEA R4, P5, R40.reuse, R0.reuse, 0x2 ;  /* 0x0000000028047211 */ /* 0x0c2fe200078a10ff */
[----:B------:R-:W-:Y:S01]  /*ece0*/  IMAD.MOV.U32 R250, RZ, RZ, R21 ;  /* 0x000000fffffa7224 */ /* 0x000fe200078e0015 */
[C---:B--2---:R-:W-:Y:S01]  /*ecf0*/  LEA R2, P1, R41.reuse, R0, 0x2 ;  /* 0x0000000029027211 */ /* 0x044fe200078210ff */
[----:B------:R-:W-:Y:S01]  /*ed00*/  IMAD.MOV.U32 R21, RZ, RZ, R18 ;  /* 0x000000ffff157224 */ /* 0x000fe200078e0012 */
[----:B------:R-:W-:Y:S01]  /*ed10*/  LEA.HI.X.SX32 R5, R40, R196, 0x2, P5 ;  /* 0x000000c428057211 */ /* 0x000fe200028f16ff */
[----:B------:R-:W-:Y:S01]  /*ed20*/  IMAD.MOV.U32 R246, RZ, RZ, R138 ;  /* 0x000000fffff67224 */ /* 0x000fe200078e008a */
[----:B------:R-:W-:Y:S01]  /*ed30*/  LEA R18, P5, R42, R0, 0x2 ;  /* 0x000000002a127211 */ /* 0x000fe200078a10ff */
[----:B------:R-:W-:Y:S01]  /*ed40*/  IMAD R44, R44, c[0x0][0x190], RZ ;  /* 0x000064002c2c7a24 */ /* 0x000fe200078e02ff */
[----:B------:R-:W-:Y:S01]  /*ed50*/  LEA.HI.X.SX32 R3, R41, R196, 0x2, P1 ;  /* 0x000000c429037211 */ /* 0x000fe200008f16ff */
[----:B------:R-:W-:-:S02]  /*ed60*/  IMAD.MOV.U32 R138, RZ, RZ, R251 ;  /* 0x000000ffff8a7224 */ /* 0x000fc400078e00fb */
[----:B------:R-:W-:Y:S01]  /*ed70*/  IMAD.MOV.U32 R251, RZ, RZ, R20 ;  /* 0x000000fffffb7224 */ /* 0x000fe200078e0014 */
[----:B------:R-:W-:Y:S01]  /*ed80*/  LEA R20, P1, R43, R0, 0x2 ;  /* 0x000000002b147211 */ /* 0x000fe200078210ff */
[----:B------:R-:W-:Y:S02]  /*ed90*/  IMAD R45, R45, c[0x0][0x190], RZ ;  /* 0x000064002d2d7a24 */ /* 0x000fe400078e02ff */
[----:B------:R-:W-:Y:S02]  /*eda0*/  IMAD.MOV.U32 R146, RZ, RZ, R155 ;  /* 0x000000ffff927224 */ /* 0x000fe400078e009b */
[----:B------:R-:W2:Y:S01]  /*edb0*/  LDL.LU R155, [R1+0x25e8] ;  /* 0x0025e800019b7983 */ /* 0x000ea20000300800 */
[----:B------:R-:W-:Y:S01]  /*edc0*/  IMAD.MOV.U32 R22, RZ, RZ, R19 ;  /* 0x000000ffff167224 */ /* 0x000fe200078e0013 */
[-C--:B------:R-:W-:Y:S01]  /*edd0*/  LEA.HI.X.SX32 R19, R42, R196.reuse, 0x2, P5 ;  /* 0x000000c42a137211 */ /* 0x080fe200028f16ff */
[----:B------:R-:W-:Y:S01]  /*ede0*/  IMAD.MOV.U32 R247, RZ, RZ, R250 ;  /* 0x000000fffff77224 */ /* 0x000fe200078e00fa */
[----:B------:R1:W-:Y:S01]  /*edf0*/  STL.64 [R1+0x4c8], R4 ;  /* 0x0004c80401007387 */ /* 0x0003e20000100a00 */
[----:B------:R-:W-:Y:S01]  /*ee00*/  IMAD.MOV.U32 R250, RZ, RZ, R21 ;  /* 0x000000fffffa7224 */ /* 0x000fe200078e0015 */
[----:B------:R-:W-:-:S02]  /*ee10*/  LEA.HI.X.SX32 R21, R43, R196, 0x2, P1 ;  /* 0x000000c42b157211 */ /* 0x000fc400008f16ff */
[----:B------:R-:W3:Y:S01]  /*ee20*/  LDL.LU R154, [R1+0x25e4] ;  /* 0x0025e400019a7983 */ /* 0x000ee20000300800 */
[----:B------:R-:W-:-:S03]  /*ee30*/  IMAD.MOV.U32 R147, RZ, RZ, R117 ;  /* 0x000000ffff937224 */ /* 0x000fc600078e0075 */
[----:B------:R4:W-:Y:S01]  /*ee40*/  STL.64 [R1+0x660], R2 ;  /* 0x0006600201007387 */ /* 0x0009e20000100a00 */
[----:B------:R-:W-:Y:S01]  /*ee50*/  IMAD R117, R139, c[0x0][0x190], RZ ;  /* 0x000064008b757a24 */ /* 0x000fe200078e02ff */
[C---:B-1----:R-:W-:Y:S01]  /*ee60*/  LEA R4, P5, R44.reuse, R0, 0x2 ;  /* 0x000000002c047211 */ /* 0x042fe200078a10ff */
[----:B------:R-:W-:Y:S02]  /*ee70*/  IMAD.MOV.U32 R139, RZ, RZ, R250 ;  /* 0x000000ffff8b7224 */ /* 0x000fe400078e00fa */
[----:B------:R-:W-:Y:S01]  /*ee80*/  IMAD.MOV.U32 R23, RZ, RZ, R22 ;  /* 0x000000ffff177224 */ /* 0x000fe200078e0016 */
[----:B------:R-:W-:Y:S01]  /*ee90*/  LEA.HI.X.SX32 R5, R44, R196, 0x2, P5 ;  /* 0x000000c42c057211 */ /* 0x000fe200028f16ff */
[----:B------:R-:W-:Y:S01]  /*eea0*/  IMAD.MOV.U32 R250, RZ, RZ, R152 ;  /* 0x000000fffffa7224 */ /* 0x000fe200078e0098 */
[----:B----4-:R-:W-:Y:S01]  /*eeb0*/  LEA R2, P1, R45, R0, 0x2 ;  /* 0x000000002d027211 */ /* 0x010fe200078210ff */
[----:B------:R-:W-:Y:S01]  /*eec0*/  IMAD.MOV.U32 R22, RZ, RZ, R249 ;  /* 0x000000ffff167224 */ /* 0x000fe200078e00f9 */
[----:B------:R-:W-:-:S02]  /*eed0*/  MOV R249, R153 ;  /* 0x0000009900f97202 */ /* 0x000fc40000000f00 */
[----:B------:R-:W-:Y:S01]  /*eee0*/  LEA.HI.X.SX32 R3, R45, R196, 0x2, P1 ;  /* 0x000000c42d037211 */ /* 0x000fe200008f16ff */
[----:B------:R-:W4:Y:S01]  /*eef0*/  LDL.LU R153, [R1+0x25e0] ;  /* 0x0025e00001997983 */ /* 0x000f220000300800 */
[----:B------:R-:W-:Y:S02]  /*ef00*/  IMAD.MOV.U32 R26, RZ, RZ, R250 ;  /* 0x000000ffff1a7224 */ /* 0x000fe400078e00fa */
[----:B------:R-:W-:Y:S01]  /*ef10*/  IMAD.MOV.U32 R250, RZ, RZ, R150 ;  /* 0x000000fffffa7224 */ /* 0x000fe200078e0096 */
[----:B------:R-:W-:Y:S01]  /*ef20*/  STL.64 [R1+0x4c0], R4 ;  /* 0x0004c00401007387 */ /* 0x000fe20000100a00 */
[----:B------:R-:W-:-:S03]  /*ef30*/  IMAD.MOV.U32 R150, RZ, RZ, R151 ;  /* 0x000000ffff967224 */ /* 0x000fc600078e0097 */
[----:B------:R-:W2:Y:S04]  /*ef40*/  LDL.LU R152, [R1+0x25dc] ;  /* 0x0025dc0001987983 */ /* 0x000ea80000300800 */
[----:B------:R1:W-:Y:S04]  /*ef50*/  STL.64 [R1+0x668], R2 ;  /* 0x0006680201007387 */ /* 0x0003e80000100a00 */
[----:B------:R-:W2:Y:S01]  /*ef60*/  LDL.LU R151, [R1+0x25d8] ;  /* 0x0025d80001977983 */ /* 0x000ea20000300800 */
[----:B------:R-:W-:Y:S02]  /*ef70*/  IMAD R46, R46, c[0x0][0x190], RZ ;  /* 0x000064002e2e7a24 */ /* 0x000fe400078e02ff */
[----:B------:R-:W-:-:S02]  /*ef80*/  IMAD.MOV.U32 R24, RZ, RZ, R251 ;  /* 0x000000ffff187224 */ /* 0x000fc400078e00fb */
[----:B------:R-:W-:Y:S01]  /*ef90*/  IMAD.MOV.U32 R251, RZ, RZ, R22 ;  /* 0x000000fffffb7224 */ /* 0x000fe200078e0016 */
[----:B------:R-:W-:Y:S01]  /*efa0*/  LEA R22, P5, R46, R0, 0x2 ;  /* 0x000000002e167211 */ /* 0x000fe200078a10ff */
[----:B------:R-:W-:Y:S02]  /*efb0*/  IMAD R48, R48, c[0x0][0x190], RZ ;  /* 0x0000640030307a24 */ /* 0x000fe400078e02ff */
[----:B------:R-:W-:Y:S02]  /*efc0*/  IMAD R47, R47, c[0x0][0x190], RZ ;  /* 0x000064002f2f7a24 */ /* 0x000fe400078e02ff */
[----:B------:R-:W-:Y:S01]  /*efd0*/  IMAD.MOV.U32 R25, RZ, RZ, R23 ;  /* 0x000000ffff197224 */ /* 0x000fe200078e0017 */
[----:B------:R-:W-:Y:S01]  /*efe0*/  LEA.HI.X.SX32 R23, R46, R196, 0x2, P5 ;  /* 0x000000c42e177211 */ /* 0x000fe200028f16ff */
[----:B-1----:R-:W-:Y:S01]  /*eff0*/  IMAD.MOV.U32 R3, RZ, RZ, R139 ;  /* 0x000000ffff037224 */ /* 0x002fe200078e008b */
[CC--:B------:R-:W-:Y:S01]  /*f000*/  LEA R4, P5, R48.reuse, R0.reuse, 0x2 ;  /* 0x0000000030047211 */ /* 0x0c0fe200078a10ff */
[----:B------:R-:W-:Y:S01]  /*f010*/  IMAD.MOV.U32 R139, RZ, RZ, R24 ;  /* 0x000000ffff8b7224 */ /* 0x000fe200078e0018 */
[----:B------:R-:W-:Y:S01]  /*f020*/  LEA R24, P1, R47, R0, 0x2 ;  /* 0x000000002f187211 */ /* 0x000fe200078210ff */
[----:B------:R-:W-:Y:S01]  /*f030*/  IMAD R49, R49, c[0x0][0x190], RZ ;  /* 0x0000640031317a24 */ /* 0x000fe200078e02ff */
[-C--:B------:R-:W-:Y:S01]  /*f040*/  LEA.HI.X.SX32 R5, R48, R196.reuse, 0x2, P5 ;  /* 0x000000c430057211 */ /* 0x080fe200028f16ff */
[----:B------:R-:W-:Y:S01]  /*f050*/  IMAD.MOV.U32 R2, RZ, RZ, R25 ;  /* 0x000000ffff027224 */ /* 0x000fe200078e0019 */
[----:B------:R-:W-:Y:S01]  /*f060*/  LEA.HI.X.SX32 R25, R47, R196, 0x2, P1 ;  /* 0x000000c42f197211 */ /* 0x000fe200008f16ff */
[----:B------:R-:W-:Y:S01]  /*f070*/  IMAD R50, R50, c[0x0][0x190], RZ ;  /* 0x0000640032327a24 */ /* 0x000fe200078e02ff */
[----:B------:R-:W-:Y:S01]  /*f080*/  LEA R6, P1, R49, R0, 0x2 ;  /* 0x0000000031067211 */ /* 0x000fe200078210ff */
[----:B------:R-:W-:Y:S01]  /*f090*/  IMAD R51, R51, c[0x0][0x190], RZ ;  /* 0x0000640033337a24 */ /* 0x000fe200078e02ff */
[----:B------:R1:W-:Y:S01]  /*f0a0*/  STL.64 [R1+0x4b8], R4 ;  /* 0x0004b80401007387 */ /* 0x0003e20000100a00 */
[----:B------:R-:W-:Y:S01]  /*f0b0*/  IMAD R52, R52, c[0x0][0x190], RZ ;  /* 0x0000640034347a24 */ /* 0x000fe200078e02ff */
[----:B------:R-:W-:Y:S01]  /*f0c0*/  LEA.HI.X.SX32 R7, R49, R196, 0x2, P1 ;  /* 0x000000c431077211 */ /* 0x000fe200008f16ff */
[----:B------:R-:W-:Y:S01]  /*f0d0*/  IMAD R53, R53, c[0x0][0x190], RZ ;  /* 0x0000640035357a24 */ /* 0x000fe200078e02ff */
[----:B------:R-:W-:Y:S01]  /*f0e0*/  LEA R28, P1, R51, R0, 0x2 ;  /* 0x00000000331c7211 */ /* 0x000fe200078210ff */
[----:B-1----:R-:W-:-:S02]  /*f0f0*/  IMAD.MOV.U32 R5, RZ, RZ, R2 ;  /* 0x000000ffff057224 */ /* 0x002fc400078e0002 */
[----:B------:R-:W-:Y:S01]  /*f100*/  IMAD.MOV.U32 R2, RZ, RZ, R26 ;  /* 0x000000ffff027224 */ /* 0x000fe200078e001a */
[C---:B------:R-:W-:Y:S01]  /*f110*/  LEA R26, P5, R50.reuse, R0, 0x2 ;  /* 0x00000000321a7211 */ /* 0x040fe200078a10ff */
[----:B------:R1:W-:Y:S01]  /*f120*/  STL.64 [R1+0x678], R6 ;  /* 0x0006780601007387 */ /* 0x0003e20000100a00 */
[-C--:B------:R-:W-:Y:S02]  /*f130*/  LEA.HI.X.SX32 R29, R51, R196.reuse, 0x2, P1 ;  /* 0x000000c4331d7211 */ /* 0x080fe400008f16ff */
[----:B------:R-:W-:Y:S01]  /*f140*/  LEA.HI.X.SX32 R27, R50, R196, 0x2, P5 ;  /* 0x000000c4321b7211 */ /* 0x000fe200028f16ff */
[----:B------:R-:W-:Y:S01]  /*f150*/  IMAD R54, R54, c[0x0][0x190], RZ ;  /* 0x0000640036367a24 */ /* 0x000fe200078e02ff */
[----:B------:R-:W-:Y:S01]  /*f160*/  LEA R8, P5, R52, R0, 0x2 ;  /* 0x0000000034087211 */ /* 0x000fe200078a10ff */
[----:B------:R-:W-:-:S03]  /*f170*/  IMAD R55, R55, c[0x0][0x190], RZ ;  /* 0x0000640037377a24 */ /* 0x000fc600078e02ff */
[----:B------:R-:W-:Y:S02]  /*f180*/  LEA.HI.X.SX32 R9, R52, R196, 0x2, P5 ;  /* 0x000000c434097211 */ /* 0x000fe400028f16ff */
[CC--:B-1----:R-:W-:Y:S01]  /*f190*/  LEA R6, P1, R53.reuse, R0.reuse, 0x2 ;  /* 0x0000000035067211 */ /* 0x0c2fe200078210ff */
[----:B------:R-:W-:Y:S01]  /*f1a0*/  IMAD R56, R56, c[0x0][0x190], RZ ;  /* 0x0000640038387a24 */ /* 0x000fe200078e02ff */
[C---:B------:R-:W-:Y:S02]  /*f1b0*/  LEA R30, P5, R54.reuse, R0, 0x2 ;  /* 0x00000000361e7211 */ /* 0x040fe400078a10ff */
[----:B------:R-:W-:Y:S01]  /*f1c0*/  LEA.HI.X.SX32 R7, R53, R196, 0x2, P1 ;  /* 0x000000c435077211 */ /* 0x000fe200008f16ff */
[----:B------:R-:W-:Y:S01]  /*f1d0*/  IMAD R57, R57, c[0x0][0x190], RZ ;  /* 0x0000640039397a24 */ /* 0x000fe200078e02ff */
[C---:B------:R-:W-:Y:S01]  /*f1e0*/  LEA R32, P1, R55.reuse, R0, 0x2 ;  /* 0x0000000037207211 */ /* 0x040fe200078210ff */
[----:B------:R1:W-:Y:S01]  /*f1f0*/  STL.64 [R1+0x4b0], R8 ;  /* 0x0004b00801007387 */ /* 0x0003e20000100a00 */
[-C--:B------:R-:W-:Y:S01]  /*f200*/  LEA.HI.X.SX32 R31, R54, R196.reuse, 0x2, P5 ;  /* 0x000000c4361f7211 */ /* 0x080fe200028f16ff */
[----:B------:R-:W-:Y:S01]  /*f210*/  IMAD R58, R58, c[0x0][0x190], RZ ;  /* 0x000064003a3a7a24 */ /* 0x000fe200078e02ff */
[----:B------:R-:W-:Y:S01]  /*f220*/  LEA.HI.X.SX32 R33, R55, R196, 0x2, P1 ;  /* 0x000000c437217211 */ /* 0x000fe200008f16ff */
[----:B------:R1:W-:Y:S01]  /*f230*/  STL.64 [R1+0x680], R6 ;  /* 0x0006800601007387 */ /* 0x0003e20000100a00 */
[----:B------:R-:W-:-:S02]  /*f240*/  IMAD R59, R59, c[0x0][0x190], RZ ;  /* 0x000064003b3b7a24 */ /* 0x000fc400078e02ff */
[----:B------:R-:W-:Y:S01]  /*f250*/  IMAD R60, R60, c[0x0][0x190], RZ ;  /* 0x000064003c3c7a24 */ /* 0x000fe200078e02ff */
[-C--:B-1----:R-:W-:Y:S02]  /*f260*/  LEA R8, P1, R57, R0.reuse, 0x2 ;  /* 0x0000000039087211 */ /* 0x082fe400078210ff */
[C---:B------:R-:W-:Y:S01]  /*f270*/  LEA R6, P5, R56.reuse, R0, 0x2 ;  /* 0x0000000038067211 */ /* 0x040fe200078a10ff */
[----:B------:R-:W-:Y:S01]  /*f280*/  IMAD R61, R61, c[0x0][0x190], RZ ;  /* 0x000064003d3d7a24 */ /* 0x000fe200078e02ff */
[-C--:B------:R-:W-:Y:S02]  /*f290*/  LEA.HI.X.SX32 R9, R57, R196.reuse, 0x2, P1 ;  /* 0x000000c439097211 */ /* 0x080fe400008f16ff */
[----:B------:R-:W-:Y:S02]  /*f2a0*/  LEA.HI.X.SX32 R7, R56, R196, 0x2, P5 ;  /* 0x000000c438077211 */ /* 0x000fe400028f16ff */
[CC--:B------:R-:W-:Y:S02]  /*f2b0*/  LEA R34, P5, R58.reuse, R0.reuse, 0x2 ;  /* 0x000000003a227211 */ /* 0x0c0fe400078a10ff */
[C---:B------:R-:W-:Y:S01]  /*f2c0*/  LEA R36, P1, R59.reuse, R0, 0x2 ;  /* 0x000000003b247211 */ /* 0x040fe200078210ff */
[----:B------:R-:W-:Y:S01]  /*f2d0*/  STL.64 [R1+0x4a8], R6 ;  /* 0x0004a80601007387 */ /* 0x000fe20000100a00 */
[----:B------:R-:W-:Y:S01]  /*f2e0*/  LEA.HI.X.SX32 R35, R58, R196, 0x2, P5 ;  /* 0x000000c43a237211 */ /* 0x000fe200028f16ff */
[----:B------:R-:W-:Y:S01]  /*f2f0*/  IMAD R62, R62, c[0x0][0x190], RZ ;  /* 0x000064003e3e7a24 */ /* 0x000fe200078e02ff */
[C---:B------:R-:W-:Y:S01]  /*f300*/  LEA R10, P5, R60.reuse, R0, 0x2 ;  /* 0x000000003c0a7211 */ /* 0x040fe200078a10ff */
[----:B------:R1:W-:Y:S01]  /*f310*/  STL.64 [R1+0x690], R8 ;  /* 0x0006900801007387 */ /* 0x0003e20000100a00 */
[-C--:B------:R-:W-:Y:S01]  /*f320*/  LEA.HI.X.SX32 R37, R59, R196.reuse, 0x2, P1 ;  /* 0x000000c43b257211 */ /* 0x080fe200008f16ff */
[----:B------:R-:W-:Y:S01]  /*f330*/  IMAD R63, R63, c[0x0][0x190], RZ ;  /* 0x000064003f3f7a24 */ /* 0x000fe200078e02ff */
[----:B------:R-:W-:Y:S01]  /*f340*/  LEA.HI.X.SX32 R11, R60, R196, 0x2, P5 ;  /* 0x000000c43c0b7211 */ /* 0x000fe200028f16ff */
[----:B------:R-:W-:Y:S01]  /*f350*/  IMAD R64, R64, c[0x0][0x190], RZ ;  /* 0x0000640040407a24 */ /* 0x000fe200078e02ff */
[-C--:B------:R-:W-:Y:S01]  /*f360*/  LEA R38, P5, R62, R0.reuse, 0x2 ;  /* 0x000000003e267211 */ /* 0x080fe200078a10ff */
[----:B------:R-:W-:Y:S01]  /*f370*/  IMAD R65, R65, c[0x0][0x190], RZ ;  /* 0x0000640041417a24 */ /* 0x000fe200078e02ff */
[----:B-1----:R-:W-:-:S04]  /*f380*/  LEA R8, P1, R61, R0, 0x2 ;  /* 0x000000003d087211 */ /* 0x002fc800078210ff */
[----:B------:R-:W-:Y:S02]  /*f390*/  LEA.HI.X.SX32 R9, R61, R196, 0x2, P1 ;  /* 0x000000c43d097211 */ /* 0x000fe400008f16ff */
[C---:B------:R-:W-:Y:S01]  /*f3a0*/  LEA R40, P1, R63.reuse, R0, 0x2 ;  /* 0x000000003f287211 */ /* 0x040fe200078210ff */
[----:B------:R1:W-:Y:S01]  /*f3b0*/  STL.64 [R1+0x4a0], R10 ;  /* 0x0004a00a01007387 */ /* 0x0003e20000100a00 */
[----:B------:R-:W-:Y:S01]  /*f3c0*/  LEA.HI.X.SX32 R39, R62, R196, 0x2, P5 ;  /* 0x000000c43e277211 */ /* 0x000fe200028f16ff */
[----:B------:R-:W-:Y:S01]  /*f3d0*/  IMAD R66, R66, c[0x0][0x190], RZ ;  /* 0x0000640042427a24 */ /* 0x000fe200078e02ff */
[C---:B------:R-:W-:Y:S02]  /*f3e0*/  LEA R12, P5, R64.reuse, R0, 0x2 ;  /* 0x00000000400c7211 */ /* 0x040fe400078a10ff */
[-C--:B------:R-:W-:Y:S01]  /*f3f0*/  LEA.HI.X.SX32 R41, R63, R196.reuse, 0x2, P1 ;  /* 0x000000c43f297211 */ /* 0x080fe200008f16ff */
[----:B------:R-:W-:Y:S01]  /*f400*/  IMAD R67, R67, c[0x0][0x190], RZ ;  /* 0x0000640043437a24 */ /* 0x000fe200078e02ff */
[----:B------:R-:W-:-:S02]  /*f410*/  LEA.HI.X.SX32 R13, R64, R196, 0x2, P5 ;  /* 0x000000c4400d7211 */ /* 0x000fc400028f16ff */
[CC--:B-1----:R-:W-:Y:S01]  /*f420*/  LEA R10, P1, R65.reuse, R0.reuse, 0x2 ;  /* 0x00000000410a7211 */ /* 0x0c2fe200078210ff */
[----:B------:R-:W-:Y:S01]  /*f430*/  IMAD R68, R68, c[0x0][0x190], RZ ;  /* 0x0000640044447a24 */ /* 0x000fe200078e02ff */
[C---:B------:R-:W-:Y:S02]  /*f440*/  LEA R42, P5, R66.reuse, R0, 0x2 ;  /* 0x00000000422a7211 */ /* 0x040fe400078a10ff */
[----:B------:R-:W-:Y:S01]  /*f450*/  LEA.HI.X.SX32 R11, R65, R196, 0x2, P1 ;  /* 0x000000c4410b7211 */ /* 0x000fe200008f16ff */
[----:B------:R-:W-:Y:S01]  /*f460*/  IMAD R69, R69, c[0x0][0x190], RZ ;  /* 0x0000640045457a24 */ /* 0x000fe200078e02ff */
[----:B------:R-:W-:Y:S01]  /*f470*/  LEA R44, P1, R67, R0, 0x2 ;  /* 0x00000000432c7211 */ /* 0x000fe200078210ff */
[----:B------:R-:W-:Y:S01]  /*f480*/  STL.64 [R1+0x698], R8 ;  /* 0x0006980801007387 */ /* 0x000fe20000100a00 */
[----:B------:R-:W-:-:S03]  /*f490*/  LEA.HI.X.SX32 R43, R66, R196, 0x2, P5 ;  /* 0x000000c4422b7211 */ /* 0x000fc600028f16ff */
[----:B------:R1:W-:Y:S01]  /*f4a0*/  STL.64 [R1+0x498], R12 ;  /* 0x0004980c01007387 */ /* 0x0003e20000100a00 */
[----:B------:R-:W-:Y:S01]  /*f4b0*/  LEA.HI.X.SX32 R45, R67, R196, 0x2, P1 ;  /* 0x000000c4432d7211 */ /* 0x000fe200008f16ff */
[----:B------:R-:W-:Y:S02]  /*f4c0*/  IMAD R70, R70, c[0x0][0x190], RZ ;  /* 0x0000640046467a24 */ /* 0x000fe400078e02ff */
[----:B------:R1:W-:Y:S01]  /*f4d0*/  STL.64 [R1+0x6a8], R10 ;  /* 0x0006a80a01007387 */ /* 0x0003e20000100a00 */
[----:B------:R-:W-:Y:S02]  /*f4e0*/  IMAD R71, R71, c[0x0][0x190], RZ ;  /* 0x0000640047477a24 */ /* 0x000fe400078e02ff */
[----:B------:R-:W-:Y:S01]  /*f4f0*/  IMAD R72, R72, c[0x0][0x190], RZ ;  /* 0x0000640048487a24 */ /* 0x000fe200078e02ff */
[-C--:B-1----:R-:W-:Y:S02]  /*f500*/  LEA R12, P1, R69, R0.reuse, 0x2 ;  /* 0x00000000450c7211 */ /* 0x082fe400078210ff */
[----:B------:R-:W-:-:S02]  /*f510*/  LEA R10, P5, R68, R0, 0x2 ;  /* 0x00000000440a7211 */ /* 0x000fc400078a10ff */
[-C--:B------:R-:W-:Y:S02]  /*f520*/  LEA.HI.X.SX32 R13, R69, R196.reuse, 0x2, P1 ;  /* 0x000000c4450d7211 */ /* 0x080fe400008f16ff */
[----:B------:R-:W-:Y:S01]  /*f530*/  LEA.HI.X.SX32 R11, R68, R196, 0x2, P5 ;  /* 0x000000c4440b7211 */ /* 0x000fe200028f16ff */
[----:B------:R-:W-:Y:S01]  /*f540*/  IMAD R73, R73, c[0x0][0x190], RZ ;  /* 0x0000640049497a24 */ /* 0x000fe200078e02ff */
[CC--:B------:R-:W-:Y:S02]  /*f550*/  LEA R46, P5, R70.reuse, R0.reuse, 0x2 ;  /* 0x00000000462e7211 */ /* 0x0c0fe400078a10ff */
[C---:B------:R-:W-:Y:S01]  /*f560*/  LEA R48, P1, R71.reuse, R0, 0x2 ;  /* 0x0000000047307211 */ /* 0x040fe200078210ff */
[----:B------:R-:W-:Y:S01]  /*f570*/  STL.64 [R1+0x490], R10 ;  /* 0x0004900a01007387 */ /* 0x000fe20000100a00 */
[-C--:B------:R-:W-:Y:S02]  /*f580*/  LEA.HI.X.SX32 R47, R70, R196.reuse, 0x2, P5 ;  /* 0x000000c4462f7211 */ /* 0x080fe400028f16ff */
[----:B------:R-:W-:Y:S01]  /*f590*/  LEA.HI.X.SX32 R49, R71, R196, 0x2, P1 ;  /* 0x000000c447317211 */ /* 0x000fe200008f16ff */
[----:B------:R1:W-:Y:S01]  /*f5a0*/  STL.64 [R1+0x6b0], R12 ;  /* 0x0006b00c01007387 */ /* 0x0003e20000100a00 */
[----:B------:R-:W-:Y:S01]  /*f5b0*/  LEA R52, P1, R73, R0, 0x2 ;  /* 0x0000000049347211 */ /* 0x000fe200078210ff */
[----:B------:R-:W-:-:S02]  /*f5c0*/  IMAD R74, R74, c[0x0][0x190], RZ ;  /* 0x000064004a4a7a24 */ /* 0x000fc400078e02ff */
[----:B------:R-:W-:Y:S01]  /*f5d0*/  IMAD R75, R75, c[0x0][0x190], RZ ;  /* 0x000064004b4b7a24 */ /* 0x000fe200078e02ff */
[----:B------:R-:W-:Y:S02]  /*f5e0*/  LEA.HI.X.SX32 R53, R73, R196, 0x2, P1 ;  /* 0x000000c449357211 */ /* 0x000fe400008f16ff */
[----:B-1----:R-:W-:-:S04]  /*f5f0*/  LEA R12, P5, R72, R0, 0x2 ;  /* 0x00000000480c7211 */ /* 0x002fc800078a10ff */
[----:B------:R-:W-:Y:S01]  /*f600*/  LEA.HI.X.SX32 R13, R72, R196, 0x2, P5 ;  /* 0x000000c4480d7211 */ /* 0x000fe200028f16ff */
[----:B------:R-:W-:Y:S01]  /*f610*/  IMAD R76, R76, c[0x0][0x190], RZ ;  /* 0x000064004c4c7a24 */ /* 0x000fe200078e02ff */
[----:B------:R-:W-:Y:S01]  /*f620*/  LEA R50, P5, R74, R0, 0x2 ;  /* 0x000000004a327211 */ /* 0x000fe200078a10ff */
[----:B------:R-:W-:Y:S02]  /*f630*/  IMAD R77, R77, c[0x0][0x190], RZ ;  /* 0x000064004d4d7a24 */ /* 0x000fe400078e02ff */
[----:B------:R-:W-:Y:S01]  /*f640*/  STL.64 [R1+0x488], R12 ;  /* 0x0004880c01007387 */ /* 0x000fe20000100a00 */
[----:B------:R-:W-:-:S03]  /*f650*/  IMAD.MOV.U32 R4, RZ, RZ, R5 ;  /* 0x000000ffff047224 */ /* 0x000fc600078e0005 */
[----:B------:R1:W-:Y:S01]  /*f660*/  STL.64 [R1+0x6c0], R52 ;  /* 0x0006c03401007387 */ /* 0x0003e20000100a00 */
[----:B------:R-:W-:Y:S01]  /*f670*/  IMAD R118, R140, c[0x0][0x190], RZ ;  /* 0x000064008c767a24 */ /* 0x000fe200078e02ff */
[----:B------:R-:W-:Y:S01]  /*f680*/  LEA.HI.X.SX32 R51, R74, R196, 0x2, P5 ;  /* 0x000000c44a337211 */ /* 0x000fe200028f16ff */
[----:B------:R-:W-:Y:S01]  /*f690*/  IMAD.MOV.U32 R140, RZ, RZ, R3 ;  /* 0x000000ffff8c7224 */ /* 0x000fe200078e0003 */
[----:B------:R-:W-:Y:S01]  /*f6a0*/  LEA R54, P5, R76, R0, 0x2 ;  /* 0x000000004c367211 */ /* 0x000fe200078a10ff */
[----:B------:R-:W-:Y:S01]  /*f6b0*/  IMAD.MOV.U32 R7, RZ, RZ, R4 ;  /* 0x000000ffff077224 */ /* 0x000fe200078e0004 */
[----:B------:R-:W-:Y:S02]  /*f6c0*/  MOV R3, R250 ;  /* 0x000000fa00037202 */ /* 0x000fe40000000f00 */
[----:B-1----:R-:W-:Y:S01]  /*f6d0*/  LEA R52, P1, R75, R0, 0x2 ;  /* 0x000000004b347211 */ /* 0x002fe200078210ff */
[----:B------:R-:W-:-:S03]  /*f6e0*/  IMAD.MOV.U32 R4, RZ, RZ, R134 ;  /* 0x000000ffff047224 */ /* 0x000fc600078e0086 */
[----:B------:R-:W-:Y:S02]  /*f6f0*/  LEA.HI.X.SX32 R53, R75, R196, 0x2, P1 ;  /* 0x000000c44b357211 */ /* 0x000fe400008f16ff */
[C---:B------:R-:W-:Y:S01]  /*f700*/  LEA R56, P1, R77.reuse, R0, 0x2 ;  /* 0x000000004d387211 */ /* 0x040fe200078210ff */
[----:B------:R-:W-:Y:S01]  /*f710*/  IMAD.MOV.U32 R5, RZ, RZ, R140 ;  /* 0x000000ffff057224 */ /* 0x000fe200078e008c */
[----:B------:R-:W-:Y:S01]  /*f720*/  MOV R134, R133 ;  /* 0x0000008500867202 */ /* 0x000fe20000000f00 */
[----:B------:R-:W-:Y:S01]  /*f730*/  IMAD R78, R78, c[0x0][0x190], RZ ;  /* 0x000064004e4e7a24 */ /* 0x000fe200078e02ff */
[-C--:B------:R-:W-:Y:S01]  /*f740*/  LEA.HI.X.SX32 R55, R76, R196.reuse, 0x2, P5 ;  /* 0x000000c44c377211 */ /* 0x080fe200028f16ff */
[----:B------:R-:W-:Y:S01]  /*f750*/  IMAD.MOV.U32 R140, RZ, RZ, R2 ;  /* 0x000000ffff8c7224 */ /* 0x000fe200078e0002 */
[----:B------:R-:W-:Y:S01]  /*f760*/  LEA.HI.X.SX32 R57, R77, R196, 0x2, P1 ;  /* 0x000000c44d397211 */ /* 0x000fe200008f16ff */
[----:B------:R-:W-:Y:S02]  /*f770*/  IMAD R79, R79, c[0x0][0x190], RZ ;  /* 0x000064004f4f7a24 */ /* 0x000fe400078e02ff */
[----:B------:R-:W-:-:S02]  /*f780*/  IMAD.MOV.U32 R2, RZ, RZ, R3 ;  /* 0x000000ffff027224 */ /* 0x000fc400078e0003 */
[----:B------:R-:W-:Y:S02]  /*f790*/  IMAD.MOV.U32 R125, RZ, RZ, R120 ;  /* 0x000000ffff7d7224 */ /* 0x000fe400078e0078 */
[----:B------:R-:W-:Y:S01]  /*f7a0*/  IMAD.MOV.U32 R6, RZ, RZ, R7 ;  /* 0x000000ffff067224 */ /* 0x000fe200078e0007 */
[----:B------:R1:W-:Y:S01]  /*f7b0*/  STL.64 [R1+0x480], R54 ;  /* 0x0004803601007387 */ /* 0x0003e20000100a00 */
[----:B------:R-:W-:Y:S02]  /*f7c0*/  IMAD R120, R141, c[0x0][0x190], RZ ;  /* 0x000064008d787a24 */ /* 0x000fe400078e02ff */
[----:B------:R-:W-:Y:S01]  /*f7d0*/  IMAD.MOV.U32 R7, RZ, RZ, R4 ;  /* 0x000000ffff077224 */ /* 0x000fe200078e0004 */
[----:B------:R1:W-:Y:S01]  /*f7e0*/  STL.64 [R1+0x6c8], R56 ;  /* 0x0006c83801007387 */ /* 0x0003e20000100a00 */
[----:B------:R-:W-:Y:S02]  /*f7f0*/  IMAD.MOV.U32 R141, RZ, RZ, R5 ;  /* 0x000000ffff8d7224 */ /* 0x000fe400078e0005 */
[----:B------:R-:W-:-:S02]  /*f800*/  IMAD.MOV.U32 R4, RZ, RZ, R134 ;  /* 0x000000ffff047224 */ /* 0x000fc400078e0086 */
[----:B------:R-:W-:Y:S02]  /*f810*/  IMAD R80, R80, c[0x0][0x190], RZ ;  /* 0x0000640050507a24 */ /* 0x000fe400078e02ff */
[----:B------:R-:W-:Y:S01]  /*f820*/  IMAD R119, R142, c[0x0][0x190], RZ ;  /* 0x000064008e777a24 */ /* 0x000fe200078e02ff */
[CC--:B-1----:R-:W-:Y:S01]  /*f830*/  LEA R54, P5, R78.reuse, R0.reuse, 0x2 ;  /* 0x000000004e367211 */ /* 0x0c2fe200078a10ff */
[----:B------:R-:W-:Y:S02]  /*f840*/  IMAD.MOV.U32 R5, RZ, RZ, R2 ;  /* 0x000000ffff057224 */ /* 0x000fe400078e0002 */
[----:B------:R-:W-:Y:S01]  /*f850*/  IMAD R81, R81, c[0x0][0x190], RZ ;  /* 0x0000640051517a24 */ /* 0x000fe200078e02ff */
[C---:B------:R-:W-:Y:S01]  /*f860*/  LEA R56, P1, R79.reuse, R0, 0x2 ;  /* 0x000000004f387211 */ /* 0x040fe200078210ff */
[----:B------:R-:W-:Y:S02]  /*f870*/  IMAD.MOV.U32 R142, RZ, RZ, R6 ;  /* 0x000000ffff8e7224 */ /* 0x000fe400078e0006 */
[----:B------:R-:W-:Y:S01]  /*f880*/  IMAD.MOV.U32 R6, RZ, RZ, R7 ;  /* 0x000000ffff067224 */ /* 0x000fe200078e0007 */
[----:B------:R-:W-:Y:S01]  /*f890*/  LEA.HI.X.SX32 R55, R78, R196, 0x2, P5 ;  /* 0x000000c44e377211 */ /* 0x000fe200028f16ff */
[----:B------:R-:W-:Y:S01]  /*f8a0*/  IMAD.MOV.U32 R7, RZ, RZ, R4 ;  /* 0x000000ffff077224 */ /* 0x000fe200078e0004 */
[----:B------:R-:W-:Y:S01]  /*f8b0*/  LEA R58, P5, R80, R0, 0x2 ;  /* 0x00000000503a7211 */ /* 0x000fe200078a10ff */
[----:B------:R-:W-:Y:S01]  /*f8c0*/  IMAD.MOV.U32 R4, RZ, RZ, R5 ;  /* 0x000000ffff047224 */ /* 0x000fe200078e0005 */
[----:B------:R-:W-:Y:S01]  /*f8d0*/  LEA.HI.X.SX32 R57, R79, R196, 0x2, P1 ;  /* 0x000000c44f397211 */ /* 0x000fe200008f16ff */
[----:B------:R-:W-:Y:S01]  /*f8e0*/  IMAD.MOV.U32 R5, RZ, RZ, R140 ;  /* 0x000000ffff057224 */ /* 0x000fe200078e008c */
[----:B------:R-:W-:Y:S01]  /*f8f0*/  LEA R60, P1, R81, R0, 0x2 ;  /* 0x00000000513c7211 */ /* 0x000fe200078210ff */
[----:B------:R-:W-:-:S02]  /*f900*/  IMAD.MOV.U32 R9, RZ, RZ, R142 ;  /* 0x000000ffff097224 */ /* 0x000fc400078e008e */
[----:B------:R-:W-:Y:S02]  /*f910*/  IMAD.MOV.U32 R142, RZ, RZ, R6 ;  /* 0x000000ffff8e7224 */ /* 0x000fe400078e0006 */
[----:B------:R-:W-:Y:S01]  /*f920*/  IMAD.MOV.U32 R6, RZ, RZ, R7 ;  /* 0x000000ffff067224 */ /* 0x000fe200078e0007 */
[-C--:B------:R-:W-:Y:S01]  /*f930*/  LEA.HI.X.SX32 R59, R80, R196.reuse, 0x2, P5 ;  /* 0x000000c4503b7211 */ /* 0x080fe200028f16ff */
[----:B------:R-:W-:Y:S01]  /*f940*/  IMAD.MOV.U32 R7, RZ, RZ, R4 ;  /* 0x000000ffff077224 */ /* 0x000fe200078e0004 */
[----:B------:R-:W-:Y:S01]  /*f950*/  LEA.HI.X.SX32 R61, R81, R196, 0x2, P1 ;  /* 0x000000c4513d7211 */ /* 0x000fe200008f16ff */
[----:B------:R-:W-:Y:S02]  /*f960*/  IMAD.MOV.U32 R4, RZ, RZ, R5 ;  /* 0x000000ffff047224 */ /* 0x000fe400078e0005 */
[----:B------:R-:W-:Y:S02]  /*f970*/  IMAD.MOV.U32 R8, RZ, RZ, R9 ;  /* 0x000000ffff087224 */ /* 0x000fe400078e0009 */
[----:B------:R-:W-:-:S02]  /*f980*/  IMAD R82, R82, c[0x0][0x190], RZ ;  /* 0x0000640052527a24 */ /* 0x000fc400078e02ff */
[----:B------:R-:W-:Y:S02]  /*f990*/  IMAD.MOV.U32 R9, RZ, RZ, R142 ;  /* 0x000000ffff097224 */ /* 0x000fe400078e008e */
[----:B------:R-:W-:Y:S02]  /*f9a0*/  IMAD R83, R83, c[0x0][0x190], RZ ;  /* 0x0000640053537a24 */ /* 0x000fe400078e02ff */
[----:B------:R-:W-:Y:S02]  /*f9b0*/  IMAD.MOV.U32 R142, RZ, RZ, R6 ;  /* 0x000000ffff8e7224 */ /* 0x000fe400078e0006 */
[----:B------:R-:W-:Y:S01]  /*f9c0*/  IMAD.MOV.U32 R6, RZ, RZ, R7 ;  /* 0x000000ffff067224 */ /* 0x000fe200078e0007 */
[----:B------:R1:W-:Y:S01]  /*f9d0*/  STL.64 [R1+0x478], R58 ;  /* 0x0004783a01007387 */ /* 0x0003e20000100a00 */
[----:B------:R-:W-:Y:S02]  /*f9e0*/  IMAD R121, R143, c[0x0][0x190], RZ ;  /* 0x000064008f797a24 */ /* 0x000fe400078e02ff */
[----:B------:R-:W-:Y:S01]  /*f9f0*/  IMAD.MOV.U32 R7, RZ, RZ, R4 ;  /* 0x000000ffff077224 */ /* 0x000fe200078e0004 */
[----:B------:R3:W-:Y:S01]  /*fa00*/  STL.64 [R1+0x6d8], R60 ;  /* 0x0006d83c01007387 */ /* 0x0007e20000100a00 */
[----:B------:R-:W-:-:S02]  /*fa10*/  IMAD.MOV.U32 R143, RZ, RZ, R8 ;  /* 0x000000ffff8f7224 */ /* 0x000fc400078e0008 */
[----:B------:R-:W-:Y:S02]  /*fa20*/  IMAD R84, R84, c[0x0][0x190], RZ ;  /* 0x0000640054547a24 */ /* 0x000fe400078e02ff */
[----:B------:R-:W-:Y:S02]  /*fa30*/  IMAD.MOV.U32 R8, RZ, RZ, R9 ;  /* 0x000000ffff087224 */ /* 0x000fe400078e0009 */
[----:B------:R-:W-:Y:S01]  /*fa40*/  IMAD R85, R85, c[0x0][0x190], RZ ;  /* 0x0000640055557a24 */ /* 0x000fe200078e02ff */
[-C--:B-1----:R-:W-:Y:S01]  /*fa50*/  LEA R58, P5, R82, R0.reuse, 0x2 ;  /* 0x00000000523a7211 */ /* 0x082fe200078a10ff */
[----:B------:R-:W-:Y:S02]  /*fa60*/  IMAD.MOV.U32 R9, RZ, RZ, R142 ;  /* 0x000000ffff097224 */ /* 0x000fe400078e008e */
[----:B------:R-:W-:Y:S01]  /*fa70*/  IMAD.MOV.U32 R142, RZ, RZ, R6 ;  /* 0x000000ffff8e7224 */ /* 0x000fe200078e0006 */
[----:B---3--:R-:W-:Y:S02]  /*fa80*/  LEA R60, P1, R83, R0, 0x2 ;  /* 0x00000000533c7211 */ /* 0x008fe400078210ff */
[----:B------:R-:W-:-:S02]  /*fa90*/  MOV R6, R7 ;  /* 0x0000000700067202 */ /* 0x000fc40000000f00 */
[----:B------:R-:W-:Y:S01]  /*faa0*/  LEA.HI.X.SX32 R59, R82, R196, 0x2, P5 ;  /* 0x000000c4523b7211 */ /* 0x000fe200028f16ff */
[----:B------:R-:W-:Y:S01]  /*fab0*/  IMAD.MOV.U32 R11, RZ, RZ, R8 ;  /* 0x000000ffff0b7224 */ /* 0x000fe200078e0008 */
[C---:B------:R-:W-:Y:S02]  /*fac0*/  LEA R62, P5, R84.reuse, R0, 0x2 ;  /* 0x00000000543e7211 */ /* 0x040fe400078a10ff */
[----:B------:R-:W-:Y:S01]  /*fad0*/  LEA.HI.X.SX32 R61, R83, R196, 0x2, P1 ;  /* 0x000000c4533d7211 */ /* 0x000fe200008f16ff */
[----:B------:R-:W-:Y:S01]  /*fae0*/  IMAD.MOV.U32 R8, RZ, RZ, R9 ;  /* 0x000000ffff087224 */ /* 0x000fe200078e0009 */
[C---:B------:R-:W-:Y:S01]  /*faf0*/  LEA R64, P1, R85.reuse, R0, 0x2 ;  /* 0x0000000055407211 */ /* 0x040fe200078210ff */
[----:B------:R-:W-:Y:S01]  /*fb00*/  IMAD.MOV.U32 R9, RZ, RZ, R6 ;  /* 0x000000ffff097224 */ /* 0x000fe200078e0006 */
[-C--:B------:R-:W-:Y:S01]  /*fb10*/  LEA.HI.X.SX32 R63, R84, R196.reuse, 0x2, P5 ;  /* 0x000000c4543f7211 */ /* 0x080fe200028f16ff */
[----:B------:R-:W-:Y:S01]  /*fb20*/  IMAD.MOV.U32 R13, RZ, RZ, R143 ;  /* 0x000000ffff0d7224 */ /* 0x000fe200078e008f */
[----:B------:R-:W-:Y:S01]  /*fb30*/  LEA.HI.X.SX32 R65, R85, R196, 0x2, P1 ;  /* 0x000000c455417211 */ /* 0x000fe200008f16ff */
[----:B------:R-:W-:-:S02]  /*fb40*/  IMAD R86, R86, c[0x0][0x190], RZ ;  /* 0x0000640056567a24 */ /* 0x000fc400078e02ff */
[----:B------:R-:W-:Y:S02]  /*fb50*/  IMAD.MOV.U32 R10, RZ, RZ, R11 ;  /* 0x000000ffff0a7224 */ /* 0x000fe400078e000b */
[----:B------:R-:W-:Y:S02]  /*fb60*/  IMAD.MOV.U32 R143, RZ, RZ, R141 ;  /* 0x000000ffff8f7224 */ /* 0x000fe400078e008d */
[----:B------:R-:W-:Y:S02]  /*fb70*/  IMAD R87, R87, c[0x0][0x190], RZ ;  /* 0x0000640057577a24 */ /* 0x000fe400078e02ff */
[----:B------:R-:W-:Y:S02]  /*fb80*/  IMAD.MOV.U32 R11, RZ, RZ, R8 ;  /* 0x000000ffff0b7224 */ /* 0x000fe400078e0008 */
[----:B------:R-:W-:Y:S01]  /*fb90*/  IMAD.MOV.U32 R8, RZ, RZ, R9 ;  /* 0x000000ffff087224 */ /* 0x000fe200078e0009 */
[----:B------:R1:W-:Y:S01]  /*fba0*/  STL.64 [R1+0x470], R62 ;  /* 0x0004703e01007387 */ /* 0x0003e20000100a00 */
[----:B------:R-:W-:-:S02]  /*fbb0*/  IMAD.MOV.U32 R12, RZ, RZ, R13 ;  /* 0x000000ffff0c7224 */ /* 0x000fc400078e000d */
[----:B------:R-:W-:Y:S01]  /*fbc0*/  IMAD.MOV.U32 R13, RZ, RZ, R143 ;  /* 0x000000ffff0d7224 */ /* 0x000fe200078e008f */
[----:B------:R3:W-:Y:S01]  /*fbd0*/  STL.64 [R1+0x6e0], R64 ;  /* 0x0006e04001007387 */ /* 0x0007e20000100a00 */
[----:B------:R-:W-:Y:S02]  /*fbe0*/  IMAD R88, R88, c[0x0][0x190], RZ ;  /* 0x0000640058587a24 */ /* 0x000fe400078e02ff */
[----:B------:R-:W-:Y:S02]  /*fbf0*/  IMAD R89, R89, c[0x0][0x190], RZ ;  /* 0x0000640059597a24 */ /* 0x000fe400078e02ff */
[----:B------:R-:W-:Y:S02]  /*fc00*/  IMAD.MOV.U32 R131, RZ, RZ, R124 ;  /* 0x000000ffff837224 */ /* 0x000fe400078e007c */
[----:B------:R-:W-:Y:S01]  /*fc10*/  IMAD.MOV.U32 R143, RZ, RZ, R8 ;  /* 0x000000ffff8f7224 */ /* 0x000fe200078e0008 */
[----:B-1----:R-:W-:Y:S01]  /*fc20*/  LEA R62, P5, R86, R0, 0x2 ;  /* 0x00000000563e7211 */ /* 0x002fe200078a10ff */
[----:B------:R-:W-:-:S02]  /*fc30*/  IMAD R124, R145, c[0x0][0x190], RZ ;  /* 0x00006400917c7a24 */ /* 0x000fc400078e02ff */
[----:B------:R-:W-:Y:S01]  /*fc40*/  IMAD.MOV.U32 R8, RZ, RZ, R142 ;  /* 0x000000ffff087224 */ /* 0x000fe200078e008e */
[C---:B---3--:R-:W-:Y:S01]  /*fc50*/  LEA R64, P1, R87.reuse, R0, 0x2 ;  /* 0x0000000057407211 */ /* 0x048fe200078210ff */
[----:B------:R-:W-:Y:S01]  /*fc60*/  IMAD.MOV.U32 R3, RZ, RZ, R246 ;  /* 0x000000ffff037224 */ /* 0x000fe200078e00f6 */
[----:B------:R-:W-:Y:S01]  /*fc70*/  LEA.HI.X.SX32 R63, R86, R196, 0x2, P5 ;  /* 0x000000c4563f7211 */ /* 0x000fe200028f16ff */
[----:B------:R-:W-:Y:S02]  /*fc80*/  IMAD.MOV.U32 R140, RZ, RZ, R136 ;  /* 0x000000ffff8c7224 */ /* 0x000fe400078e0088 */
[----:B------:R-:W-:Y:S01]  /*fc90*/  IMAD.MOV.U32 R145, RZ, RZ, R13 ;  /* 0x000000ffff917224 */ /* 0x000fe200078e000d */
[----:B------:R-:W-:Y:S01]  /*fca0*/  LEA R66, P5, R88, R0, 0x2 ;  /* 0x0000000058427211 */ /* 0x000fe200078a10ff */
[----:B------:R-:W-:Y:S01]  /*fcb0*/  IMAD.MOV.U32 R246, RZ, RZ, R130 ;  /* 0x000000fffff67224 */ /* 0x000fe200078e0082 */
[----:B------:R-:W-:Y:S01]  /*fcc0*/  LEA.HI.X.SX32 R65, R87, R196, 0x2, P1 ;  /* 0x000000c457417211 */ /* 0x000fe200008f16ff */
[----:B------:R-:W-:Y:S01]  /*fcd0*/  IMAD.MOV.U32 R250, RZ, RZ, R129 ;  /* 0x000000fffffa7224 */ /* 0x000fe200078e0081 */
[----:B------:R-:W-:Y:S01]  /*fce0*/  LEA R68, P1, R89, R0, 0x2 ;  /* 0x0000000059447211 */ /* 0x000fe200078210ff */
[----:B--2---:R-:W-:-:S02]  /*fcf0*/  IMAD R130, R152, c[0x0][0x190], RZ ;  /* 0x0000640098827a24 */ /* 0x004fc400078e02ff */
[----:B------:R-:W-:Y:S02]  /*fd00*/  IMAD R129, R151, c[0x0][0x190], RZ ;  /* 0x0000640097817a24 */ /* 0x000fe400078e02ff */
[----:B------:R-:W-:Y:S01]  /*fd10*/  IMAD.MOV.U32 R152, RZ, RZ, R8 ;  /* 0x000000ffff987224 */ /* 0x000fe200078e0008 */
[----:B------:R-:W-:Y:S01]  /*fd20*/  MOV R5, R140 ;  /* 0x0000008c00057202 */ /* 0x000fe20000000f00 */
[----:B------:R-:W-:Y:S01]  /*fd30*/  IMAD.MOV.U32 R151, RZ, RZ, R145 ;  /* 0x000000ffff977224 */ /* 0x000fe200078e0091 */
[-C--:B------:R-:W-:Y:S01]  /*fd40*/  LEA.HI.X.SX32 R67, R88, R196.reuse, 0x2, P5 ;  /* 0x000000c458437211 */ /* 0x080fe200028f16ff */
[----:B------:R-:W-:Y:S01]  /*fd50*/  IMAD R136, R157, c[0x0][0x190], RZ ;  /* 0x000064009d887a24 */ /* 0x000fe200078e02ff */
[----:B------:R-:W-:Y:S01]  /*fd60*/  LEA.HI.X.SX32 R69, R89, R196, 0x2, P1 ;  /* 0x000000c459457211 */ /* 0x000fe200008f16ff */
[----:B------:R-:W-:Y:S02]  /*fd70*/  IMAD.MOV.U32 R140, RZ, RZ, R135 ;  /* 0x000000ffff8c7224 */ /* 0x000fe400078e0087 */
[----:B------:R-:W-:-:S02]  /*fd80*/  IMAD R90, R90, c[0x0][0x190], RZ ;  /* 0x000064005a5a7a24 */ /* 0x000fc400078e02ff */
[----:B------:R-:W-:Y:S02]  /*fd90*/  IMAD.MOV.U32 R157, RZ, RZ, R152 ;  /* 0x000000ffff9d7224 */ /* 0x000fe400078e0098 */
[----:B------:R-:W-:Y:S02]  /*fda0*/  IMAD R91, R91, c[0x0][0x190], RZ ;  /* 0x000064005b5b7a24 */ /* 0x000fe400078e02ff */
[----:B------:R-:W-:Y:S02]  /*fdb0*/  IMAD.MOV.U32 R2, RZ, RZ, R246 ;  /* 0x000000ffff027224 */ /* 0x000fe400078e00f6 */
[----:B------:R-:W-:Y:S01]  /*fdc0*/  IMAD.MOV.U32 R152, RZ, RZ, R151 ;  /* 0x000000ffff987224 */ /* 0x000fe200078e0097 */
[----:B------:R1:W-:Y:S01]  /*fdd0*/  STL.64 [R1+0x468], R66 ;  /* 0x0004684201007387 */ /* 0x0003e20000100a00 */
[----:B------:R-:W-:Y:S02]  /*fde0*/  IMAD.MOV.U32 R4, RZ, RZ, R140 ;  /* 0x000000ffff047224 */ /* 0x000fe400078e008c */
[----:B------:R-:W-:Y:S01]  /*fdf0*/  IMAD R135, R158, c[0x0][0x190], RZ ;  /* 0x000064009e877a24 */ /* 0x000fe200078e02ff */
[----:B------:R2:W-:Y:S01]  /*fe00*/  STL.64 [R1+0x6f0], R68 ;  /* 0x0006f04401007387 */ /* 0x0005e20000100a00 */
[----:B------:R-:W-:-:S02]  /*fe10*/  IMAD R92, R92, c[0x0][0x190], RZ ;  /* 0x000064005c5c7a24 */ /* 0x000fc400078e02ff */
[----:B------:R-:W-:Y:S02]  /*fe20*/  IMAD.MOV.U32 R140, RZ, RZ, R2 ;  /* 0x000000ffff8c7224 */ /* 0x000fe400078e0002 */
[----:B------:R-:W-:Y:S02]  /*fe30*/  IMAD.MOV.U32 R158, RZ, RZ, R152 ;  /* 0x000000ffff9e7224 */ /* 0x000fe400078e0098 */
[----:B------:R-:W-:Y:S01]  /*fe40*/  IMAD R93, R93, c[0x0][0x190], RZ ;  /* 0x000064005d5d7a24 */ /* 0x000fe200078e02ff */
[CC--:B-1----:R-:W-:Y:S01]  /*fe50*/  LEA R66, P5, R90.reuse, R0.reuse, 0x2 ;  /* 0x000000005a427211 */ /* 0x0c2fe200078a10ff */
[----:B------:R-:W-:Y:S02]  /*fe60*/  IMAD.MOV.U32 R2, RZ, RZ, R3 ;  /* 0x000000ffff027224 */ /* 0x000fe400078e0003 */
[----:B------:R-:W-:Y:S01]  /*fe70*/  IMAD.MOV.U32 R246, RZ, RZ, R247 ;  /* 0x000000fffff67224 */ /* 0x000fe200078e00f7 */
[----:B--2---:R-:W-:Y:S01]  /*fe80*/  LEA R68, P1, R91, R0, 0x2 ;  /* 0x000000005b447211 */ /* 0x004fe200078210ff */
[----:B------:R-:W-:Y:S01]  /*fe90*/  IMAD.MOV.U32 R7, RZ, RZ, R4 ;  /* 0x000000ffff077224 */ /* 0x000fe200078e0004 */
[----:B------:R-:W-:Y:S01]  /*fea0*/  LEA.HI.X.SX32 R67, R90, R196, 0x2, P5 ;  /* 0x000000c45a437211 */ /* 0x000fe200028f16ff */
[----:B------:R-:W-:Y:S01]  /*feb0*/  IMAD.MOV.U32 R3, RZ, RZ, R137 ;  /* 0x000000ffff037224 */ /* 0x000fe200078e0089 */
[----:B------:R-:W-:Y:S01]  /*fec0*/  LEA R70, P5, R92, R0, 0x2 ;  /* 0x000000005c467211 */ /* 0x000fe200078a10ff */
[----:B------:R-:W-:Y:S01]  /*fed0*/  IMAD R137, R159, c[0x0][0x190], RZ ;  /* 0x000064009f897a24 */ /* 0x000fe200078e02ff */
[----:B------:R-:W-:Y:S01]  /*fee0*/  LEA.HI.X.SX32 R69, R91, R196, 0x2, P1 ;  /* 0x000000c45b457211 */ /* 0x000fe200008f16ff */
[----:B------:R-:W-:Y:S01]  /*fef0*/  IMAD.MOV.U32 R4, RZ, RZ, R140 ;  /* 0x000000ffff047224 */ /* 0x000fe200078e008c */
[----:B------:R-:W-:Y:S01]  /*ff00*/  MOV R159, R158 ;  /* 0x0000009e009f7202 */ /* 0x000fe20000000f00 */
[----:B------:R-:W-:Y:S01]  /*ff10*/  IMAD.MOV.U32 R140, RZ, RZ, R2 ;  /* 0x000000ffff8c7224 */ /* 0x000fe200078e0002 */
[----:B------:R-:W-:Y:S01]  /*ff20*/  LEA R72, P1, R93, R0, 0x2 ;  /* 0x000000005d487211 */ /* 0x000fe200078210ff */
[----:B------:R-:W-:-:S02]  /*ff30*/  IMAD.MOV.U32 R2, RZ, RZ, R246 ;  /* 0x000000ffff027224 */ /* 0x000fc400078e00f6 */
[----:B------:R-:W-:Y:S02]  /*ff40*/  IMAD.MOV.U32 R6, RZ, RZ, R7 ;  /* 0x000000ffff067224 */ /* 0x000fe400078e0007 */
[----:B------:R-:W-:Y:S02]  /*ff50*/  IMAD.MOV.U32 R152, RZ, RZ, R12 ;  /* 0x000000ffff987224 */ /* 0x000fe400078e000c */
[----:B------:R-:W-:Y:S01]  /*ff60*/  IMAD.MOV.U32 R12, RZ, RZ, R10 ;  /* 0x000000ffff0c7224 */ /* 0x000fe200078e000a */
[-C--:B------:R-:W-:Y:S01]  /*ff70*/  LEA.HI.X.SX32 R71, R92, R196.reuse, 0x2, P5 ;  /* 0x000000c45c477211 */ /* 0x080fe200028f16ff */
[----:B------:R-:W-:Y:S02]  /*ff80*/  IMAD.MOV.U32 R246, RZ, RZ, R138 ;  /* 0x000000fffff67224 */ /* 0x000fe400078e008a */
[----:B------:R-:W-:Y:S01]  /*ff90*/  IMAD.MOV.U32 R10, RZ, RZ, R11 ;  /* 0x000000ffff0a7224 */ /* 0x000fe200078e000b */
[----:B------:R-:W-:Y:S01]  /*ffa0*/  LEA.HI.X.SX32 R73, R93, R196, 0x2, P1 ;  /* 0x000000c45d497211 */ /* 0x000fe200008f16ff */
[----:B------:R-:W-:-:S02]  /*ffb0*/  IMAD R138, R160, c[0x0][0x190], RZ ;  /* 0x00006400a08a7a24 */ /* 0x000fc400078e02ff */
[----:B------:R-:W-:Y:S02]  /*ffc0*/  IMAD.MOV.U32 R8, RZ, RZ, R4 ;  /* 0x000000ffff087224 */ /* 0x000fe400078e0004 */
[----:B------:R-:W-:Y:S02]  /*ffd0*/  IMAD.MOV.U32 R11, RZ, RZ, R237 ;  /* 0x000000ffff0b7224 */ /* 0x000fe400078e00ed */
[----:B------:R-:W-:Y:S02]  /*ffe0*/  IMAD.MOV.U32 R9, RZ, RZ, R6 ;  /* 0x000000ffff097224 */ /* 0x000fe400078e0006 */
[----:B------:R-:W-:Y:S02]  /*fff0*/  IMAD.MOV.U32 R4, RZ, RZ, R2 ;  /* 0x000000ffff047224 */ /* 0x000fe400078e0002 */
[----:B------:R-:W-:Y:S02]  /*10000*/  IMAD.MOV.U32 R160, RZ, RZ, R159 ;  /* 0x000000ffffa07224 */ /* 0x000fe400078e009f */
[----:B------:R-:W-:-:S02]  /*10010*/  IMAD.MOV.U32 R159, RZ, RZ, R12 ;  /* 0x000000ffff9f7224 */ /* 0x000fc400078e000c */
[----:B------:R-:W-:Y:S01]  /*10020*/  IMAD.MOV.U32 R12, RZ, RZ, R10 ;  /* 0x000000ffff0c7224 */ /* 0x000fe200078e000a */
[----:B------:R1:W-:Y:S01]  /*10030*/  STL.64 [R1+0x460], R70 ;  /* 0x0004604601007387 */ /* 0x0003e20000100a00 */
[----:B------:R-:W-:Y:S02]  /*10040*/  IMAD.MOV.U32 R10, RZ, RZ, R11 ;  /* 0x000000ffff0a7224 */ /* 0x000fe400078e000b */
[----:B------:R-:W-:Y:S01]  /*10050*/  IMAD.MOV.U32 R11, RZ, RZ, R9 ;  /* 0x000000ffff0b7224 */ /* 0x000fe200078e0009 */
[----:B------:R2:W-:Y:S01]  /*10060*/  STL.64 [R1+0x6f8], R72 ;  /* 0x0006f84801007387 */ /* 0x0005e20000100a00 */
[----:B------:R-:W-:-:S03]  /*10070*/  IMAD.MOV.U32 R9, RZ, RZ, R4 ;  /* 0x000000ffff097224 */ /* 0x000fc600078e0004 */
[----:B------:R-:W3:Y:S01]  /*10080*/  LDL.LU R4, [R1+0xc4] ;  /* 0x0000c40001047983 */ /* 0x000ee20000300800 */
[----:B------:R-:W-:Y:S02]  /*10090*/  IMAD R94, R94, c[0x0][0x190], RZ ;  /* 0x000064005e5e7a24 */ /* 0x000fe400078e02ff */
[----:B------:R-:W-:Y:S02]  /*100a0*/  IMAD R95, R95, c[0x0][0x190], RZ ;  /* 0x000064005f5f7a24 */ /* 0x000fe400078e02ff */
[----:B------:R-:W-:Y:S01]  /*100b0*/  IMAD R96, R96, c[0x0][0x190], RZ ;  /* 0x0000640060607a24 */ /* 0x000fe200078e02ff */
[----:B-1----:R-:W-:Y:S01]  /*100c0*/  LEA R70, P5, R94, R0, 0x2 ;  /* 0x000000005e467211 */ /* 0x002fe200078a10ff */
[----:B------:R-:W-:Y:S02]  /*100d0*/  IMAD.MOV.U32 R2, RZ, RZ, R3 ;  /* 0x000000ffff027224 */ /* 0x000fe400078e0003 */
[----:B------:R-:W-:Y:S02]  /*100e0*/  IMAD.MOV.U32 R7, RZ, RZ, R140 ;  /* 0x000000ffff077224 */ /* 0x000fe400078e008c */
[----:B------:R-:W-:-:S02]  /*100f0*/  IMAD.MOV.U32 R3, RZ, RZ, R147 ;  /* 0x000000ffff037224 */ /* 0x000fc400078e0093 */
[----:B------:R-:W-:Y:S01]  /*10100*/  IMAD R140, R161, c[0x0][0x190], RZ ;  /* 0x00006400a18c7a24 */ /* 0x000fe200078e02ff */
[----:B--2---:R-:W-:Y:S01]  /*10110*/  LEA R72, P1, R95, R0, 0x2 ;  /* 0x000000005f487211 */ /* 0x004fe200078210ff */
[----:B------:R-:W-:Y:S01]  /*10120*/  IMAD.MOV.U32 R161, RZ, RZ, R160 ;  /* 0x000000ffffa17224 */ /* 0x000fe200078e00a0 */
[----:B------:R-:W-:Y:S01]  /*10130*/  LEA.HI.X.SX32 R71, R94, R196, 0x2, P5 ;  /* 0x000000c45e477211 */ /* 0x000fe200028f16ff */
[----:B------:R-:W-:Y:S01]  /*10140*/  IMAD R97, R97, c[0x0][0x190], RZ ;  /* 0x0000640061617a24 */ /* 0x000fe200078e02ff */
[----:B------:R-:W-:Y:S01]  /*10150*/  LEA R74, P5, R96, R0, 0x2 ;  /* 0x00000000604a7211 */ /* 0x000fe200078a10ff */
[----:B------:R-:W-:Y:S02]  /*10160*/  IMAD.MOV.U32 R247, RZ, RZ, R131 ;  /* 0x000000fffff77224 */ /* 0x000fe400078e0083 */
[----:B------:R-:W-:Y:S02]  /*10170*/  IMAD.MOV.U32 R160, RZ, RZ, R159 ;  /* 0x000000ffffa07224 */ /* 0x000fe400078e009f */
[----:B------:R-:W-:Y:S01]  /*10180*/  IMAD R131, R154, c[0x0][0x190], RZ ;  /* 0x000064009a837a24 */ /* 0x000fe200078e02ff */
[----:B------:R-:W-:Y:S01]  /*10190*/  MOV R154, R3 ;  /* 0x00000003009a7202 */ /* 0x000fe20000000f00 */
[----:B------:R-:W-:-:S02]  /*101a0*/  IMAD.MOV.U32 R159, RZ, RZ, R12 ;  /* 0x000000ffff9f7224 */ /* 0x000fc400078e000c */
[----:B------:R-:W-:Y:S01]  /*101b0*/  IMAD.MOV.U32 R12, RZ, RZ, R10 ;  /* 0x000000ffff0c7224 */ /* 0x000fe200078e000a */
[----:B------:R-:W-:Y:S01]  /*101c0*/  MOV R6, R139 ;  /* 0x0000008b00067202 */ /* 0x000fe20000000f00 */
[----:B------:R-:W-:Y:S01]  /*101d0*/  IMAD.MOV.U32 R3, RZ, RZ, R146 ;  /* 0x000000ffff037224 */ /* 0x000fe200078e0092 */
[----:B------:R-:W-:Y:S01]  /*101e0*/  LEA.HI.X.SX32 R73, R95, R196, 0x2, P1 ;  /* 0x000000c45f497211 */ /* 0x000fe200008f16ff */
[----:B------:R-:W-:Y:S01]  /*101f0*/  IMAD.MOV.U32 R10, RZ, RZ, R11 ;  /* 0x000000ffff0a7224 */ /* 0x000fe200078e000b */
[----:B------:R-:W-:Y:S01]  /*10200*/  LEA R76, P1, R97, R0, 0x2 ;  /* 0x00000000614c7211 */ /* 0x000fe200078210ff */
[----:B------:R-:W-:Y:S01]  /*10210*/  IMAD.MOV.U32 R11, RZ, RZ, R9 ;  /* 0x000000ffff0b7224 */ /* 0x000fe200078e0009 */
[----:B------:R-:W-:Y:S01]  /*10220*/  LEA.HI.X.SX32 R75, R96, R196, 0x2, P5 ;  /* 0x000000c4604b7211 */ /* 0x000fe200028f16ff */
[----:B------:R-:W-:Y:S02]  /*10230*/  IMAD R139, R162, c[0x0][0x190], RZ ;  /* 0x00006400a28b7a24 */ /* 0x000fe400078e02ff */
[----:B------:R-:W-:-:S02]  /*10240*/  IMAD.MOV.U32 R162, RZ, RZ, R160 ;  /* 0x000000ffffa27224 */ /* 0x000fc400078e00a0 */
[----:B------:R-:W-:Y:S01]  /*10250*/  IMAD.MOV.U32 R160, RZ, RZ, R159 ;  /* 0x000000ffffa07224 */ /* 0x000fe200078e009f */
[----:B------:R-:W-:Y:S01]  /*10260*/  LEA.HI.X.SX32 R77, R97, R196, 0x2, P1 ;  /* 0x000000c4614d7211 */ /* 0x000fe200008f16ff */
[----:B------:R-:W-:Y:S01]  /*10270*/  IMAD.MOV.U32 R159, RZ, RZ, R12 ;  /* 0x000000ffff9f7224 */ /* 0x000fe200078e000c */
[----:B------:R1:W-:Y:S01]  /*10280*/  STL.64 [R1+0x458], R74 ;  /* 0x0004584a01007387 */ /* 0x0003e20000100a00 */
[----:B------:R-:W-:Y:S02]  /*10290*/  IMAD.MOV.U32 R12, RZ, RZ, R10 ;  /* 0x000000ffff0c7224 */ /* 0x000fe400078e000a */
[----:B------:R-:W-:Y:S02]  /*102a0*/  IMAD.MOV.U32 R10, RZ, RZ, R11 ;  /* 0x000000ffff0a7224 */ /* 0x000fe400078e000b */
[----:B------:R-:W-:Y:S02]  /*102b0*/  IMAD R98, R98, c[0x0][0x190], RZ ;  /* 0x0000640062627a24 */ /* 0x000fe400078e02ff */
[----:B------:R-:W-:-:S02]  /*102c0*/  IMAD R99, R99, c[0x0][0x190], RZ ;  /* 0x0000640063637a24 */ /* 0x000fc400078e02ff */
[----:B------:R-:W-:Y:S01]  /*102d0*/  IMAD R100, R100, c[0x0][0x190], RZ ;  /* 0x0000640064647a24 */ /* 0x000fe200078e02ff */
[----:B-1----:R-:W-:Y:S01]  /*102e0*/  LEA R74, P5, R98, R0, 0x2 ;  /* 0x00000000624a7211 */ /* 0x002fe200078a10ff */
[----:B------:R-:W-:-:S03]  /*102f0*/  IMAD R101, R101, c[0x0][0x190], RZ ;  /* 0x0000640065657a24 */ /* 0x000fc600078e02ff */
[----:B------:R-:W-:Y:S02]  /*10300*/  LEA.HI.X.SX32 R75, R98, R196, 0x2, P5 ;  /* 0x000000c4624b7211 */ /* 0x000fe400028f16ff */
[----:B------:R-:W-:Y:S01]  /*10310*/  LEA R78, P5, R100, R0, 0x2 ;  /* 0x00000000644e7211 */ /* 0x000fe200078a10ff */
[----:B------:R-:W-:-:S03]  /*10320*/  IMAD R102, R102, c[0x0][0x190], RZ ;  /* 0x0000640066667a24 */ /* 0x000fc600078e02ff */
[----:B------:R-:W-:Y:S01]  /*10330*/  LEA.HI.X.SX32 R79, R100, R196, 0x2, P5 ;  /* 0x000000c4644f7211 */ /* 0x000fe200028f16ff */
        /* <DEDUP_REMOVED lines=12> */
[----:B------:R-:W-:Y:S02]  /*10400*/  IMAD.MOV.U32 R13, RZ, RZ, R143 ;  /* 0x000000ffff0d7224 */ /* 0x000fe400078e008f */
        /* <DEDUP_REMOVED lines=10> */
[----:B------:R-:W-:-:S02]  /*104b0*/  IMAD.MOV.U32 R155, RZ, RZ, R6 ;  /* 0x000000ffff9b7224 */ /* 0x000fc400078e0006 */
[----:B------:R-:W-:Y:S02]  /*104c0*/  IMAD.MOV.U32 R6, RZ, RZ, R252 ;  /* 0x000000ffff067224 */ /* 0x000fe400078e00fc */
[----:B------:R-:W-:Y:S02]  /*104d0*/  IMAD.MOV.U32 R252, RZ, RZ, R148 ;  /* 0x000000fffffc7224 */ /* 0x000fe400078e0094 */
[----:B------:R-:W-:Y:S02]  /*104e0*/  IMAD R148, R169, c[0x0][0x190], RZ ;  /* 0x00006400a9947a24 */ /* 0x000fe400078e02ff */
[----:B------:R-:W-:Y:S02]  /*104f0*/  IMAD R134, R156, c[0x0][0x190], RZ ;  /* 0x000064009c867a24 */ /* 0x000fe400078e02ff */
[----:B------:R-:W-:Y:S02]  /*10500*/  IMAD R169, R6, c[0x0][0x190], RZ ;  /* 0x0000640006a97a24 */ /* 0x000fe400078e02ff */
[----:B------:R-:W-:-:S02]  /*10510*/  IMAD.MOV.U32 R156, RZ, RZ, R155 ;  /* 0x000000ffff9c7224 */ /* 0x000fc400078e009b */
[----:B------:R-:W-:Y:S02]  /*10520*/  IMAD.MOV.U32 R155, RZ, RZ, R149 ;  /* 0x000000ffff9b7224 */ /* 0x000fe400078e0095 */
[----:B------:R-:W-:Y:S02]  /*10530*/  IMAD R149, R170, c[0x0][0x190], RZ ;  /* 0x00006400aa957a24 */ /* 0x000fe400078e02ff */
[----:B------:R-:W-:Y:S02]  /*10540*/  IMAD R170, R7, c[0x0][0x190], RZ ;  /* 0x0000640007aa7a24 */ /* 0x000fe400078e02ff */
[----:B------:R-:W-:Y:S02]  /*10550*/  IMAD R151, R171, c[0x0][0x190], RZ ;  /* 0x00006400ab977a24 */ /* 0x000fe400078e02ff */
[----:B------:R-:W-:Y:S02]  /*10560*/  IMAD.MOV.U32 R237, RZ, RZ, R150 ;  /* 0x000000ffffed7224 */ /* 0x000fe400078e0096 */
[----:B------:R-:W-:-:S02]  /*10570*/  IMAD R150, R172, c[0x0][0x190], RZ ;  /* 0x00006400ac967a24 */ /* 0x000fc400078e02ff */
[----:B------:R-:W-:Y:S02]  /*10580*/  IMAD R172, R5, c[0x0][0x190], RZ ;  /* 0x0000640005ac7a24 */ /* 0x000fe400078e02ff */
[----:B------:R-:W-:Y:S02]  /*10590*/  IMAD.MOV.U32 R158, RZ, RZ, R152 ;  /* 0x000000ffff9e7224 */ /* 0x000fe400078e0098 */
[----:B------:R-:W-:Y:S02]  /*105a0*/  IMAD R152, R173, c[0x0][0x190], RZ ;  /* 0x00006400ad987a24 */ /* 0x000fe400078e02ff */
[----:B---3--:R-:W-:Y:S01]  /*105b0*/  IMAD.MOV.U32 R9, RZ, RZ, R4 ;  /* 0x000000ffff097224 */ /* 0x008fe200078e0004 */
[----:B------:R-:W-:Y:S01]  /*105c0*/  MOV R4, R2 ;  /* 0x0000000200047202 */ /* 0x000fe20000000f00 */
[----:B------:R-:W-:Y:S02]  /*105d0*/  IMAD.MOV.U32 R2, RZ, RZ, R3 ;  /* 0x000000ffff027224 */ /* 0x000fe400078e0003 */
[----:B------:R-:W-:-:S02]  /*105e0*/  IMAD.MOV.U32 R3, RZ, RZ, R207 ;  /* 0x000000ffff037224 */ /* 0x000fc400078e00cf */
[----:B------:R-:W-:Y:S02]  /*105f0*/  IMAD.MOV.U32 R207, RZ, RZ, R195 ;  /* 0x000000ffffcf7224 */ /* 0x000fe400078e00c3 */
[----:B------:R-:W2:Y:S01]  /*10600*/  LDL.LU R195, [R1+0x25d4] ;  /* 0x0025d40001c37983 */ /* 0x000ea20000300800 */
[----:B------:R-:W-:Y:S02]  /*10610*/  IMAD.MOV.U32 R11, RZ, RZ, R2 ;  /* 0x000000ffff0b7224 */ /* 0x000fe400078e0002 */
[----:B------:R-:W-:Y:S01]  /*10620*/  IMAD.MOV.U32 R2, RZ, RZ, R3 ;  /* 0x000000ffff027224 */ /* 0x000fe200078e0003 */
[----:B------:R1:W-:Y:S01]  /*10630*/  STL.64 [R1+0x708], R76 ;  /* 0x0007084c01007387 */ /* 0x0003e20000100a00 */
[----:B------:R-:W-:Y:S02]  /*10640*/  IMAD.MOV.U32 R3, RZ, RZ, R251 ;  /* 0x000000ffff037224 */ /* 0x000fe400078e00fb */
[----:B------:R-:W-:Y:S02]  /*10650*/  IMAD.MOV.U32 R251, RZ, RZ, R194 ;  /* 0x000000fffffb7224 */ /* 0x000fe400078e00c2 */
[----:B------:R-:W3:Y:S01]  /*10660*/  LDL.LU R194, [R1+0x25d0] ;  /* 0x0025d00001c27983 */ /* 0x000ee20000300800 */
[----:B-1----:R-:W-:-:S04]  /*10670*/  LEA R76, P1, R99, R0, 0x2 ;  /* 0x00000000634c7211 */ /* 0x002fc800078210ff */
[----:B------:R-:W-:Y:S02]  /*10680*/  LEA.HI.X.SX32 R77, R99, R196, 0x2, P1 ;  /* 0x000000c4634d7211 */ /* 0x000fe400008f16ff */
[C---:B------:R-:W-:Y:S01]  /*10690*/  LEA R80, P1, R101.reuse, R0, 0x2 ;  /* 0x0000000065507211 */ /* 0x040fe200078210ff */
[----:B------:R1:W-:Y:S03]  /*106a0*/  STL.64 [R1+0x450], R78 ;  /* 0x0004504e01007387 */ /* 0x0003e60000100a00 */
[----:B------:R-:W-:-:S05]  /*106b0*/  LEA.HI.X.SX32 R81, R101, R196, 0x2, P1 ;  /* 0x000000c465517211 */ /* 0x000fca00008f16ff */
[----:B------:R4:W-:Y:S01]  /*106c0*/  STL.64 [R1+0x710], R80 ;  /* 0x0007105001007387 */ /* 0x0009e20000100a00 */
[----:B-1----:R-:W-:-:S04]  /*106d0*/  LEA R78, P5, R102, R0, 0x2 ;  /* 0x00000000664e7211 */ /* 0x002fc800078a10ff */
[----:B------:R-:W-:Y:S02]  /*106e0*/  LEA.HI.X.SX32 R79, R102, R196, 0x2, P5 ;  /* 0x000000c4664f7211 */ /* 0x000fe400028f16ff */
[CC--:B------:R-:W-:Y:S02]  /*106f0*/  LEA R82, P5, R104.reuse, R0.reuse, 0x2 ;  /* 0x0000000068527211 */ /* 0x0c0fe400078a10ff */
[C---:B----4-:R-:W-:Y:S02]  /*10700*/  LEA R80, P1, R103.reuse, R0, 0x2 ;  /* 0x0000000067507211 */ /* 0x050fe400078210ff */
[-C--:B------:R-:W-:Y:S02]  /*10710*/  LEA.HI.X.SX32 R83, R104, R196.reuse, 0x2, P5 ;  /* 0x000000c468537211 */ /* 0x080fe400028f16ff */
        /* <DEDUP_REMOVED lines=33> */
[----:B------:R-:W-:-:S02]  /*10930*/  LEA.HI.X.SX32 R13, R179, R196, 0x2, P1 ;  /* 0x000000c4b30d7211 */ /* 0x000fc400008f16ff */
[----:B------:R-:W-:-:S03]  /*10940*/  LEA R96, P1, R185, R0, 0x2 ;  /* 0x00000000b9607211 */ /* 0x000fc600078210ff */
[----:B------:R4:W-:Y:S01]  /*10950*/  STL.64 [R1+0x738], R12 ;  /* 0x0007380c01007387 */ /* 0x0009e20000100a00 */
[C---:B-1----:R-:W-:Y:S02]  /*10960*/  LEA R94, P5, R182.reuse, R0, 0x2 ;  /* 0x00000000b65e7211 */ /* 0x042fe400078a10ff */
[-C--:B------:R-:W-:Y:S02]  /*10970*/  LEA.HI.X.SX32 R97, R185, R196.reuse, 0x2, P1 ;  /* 0x000000c4b9617211 */ /* 0x080fe400008f16ff */
[----:B------:R-:W-:Y:S02]  /*10980*/  LEA.HI.X.SX32 R95, R182, R196, 0x2, P5 ;  /* 0x000000c4b65f7211 */ /* 0x000fe400028f16ff */
[-C--:B------:R-:W-:Y:S02]  /*10990*/  LEA R10, P1, R189, R0.reuse, 0x2 ;  /* 0x00000000bd0a7211 */ /* 0x080fe400078210ff */
[----:B----4-:R-:W-:Y:S01]  /*109a0*/  LEA R12, P5, R186, R0, 0x2 ;  /* 0x00000000ba0c7211 */ /* 0x010fe200078a10ff */
[----:B------:R-:W-:Y:S01]  /*109b0*/  IMAD R166, R11, c[0x0][0x190], RZ ;  /* 0x000064000ba67a24 */ /* 0x000fe200078e02ff */
[----:B------:R-:W-:-:S02]  /*109c0*/  LEA.HI.X.SX32 R11, R189, R196, 0x2, P1 ;  /* 0x000000c4bd0b7211 */ /* 0x000fc400008f16ff */
[----:B------:R-:W-:Y:S02]  /*109d0*/  LEA.HI.X.SX32 R13, R186, R196, 0x2, P5 ;  /* 0x000000c4ba0d7211 */ /* 0x000fe400028f16ff */
[CC--:B------:R-:W-:Y:S02]  /*109e0*/  LEA R98, P5, R192.reuse, R0.reuse, 0x2 ;  /* 0x00000000c0627211 */ /* 0x0c0fe400078a10ff */
[C---:B------:R-:W-:Y:S01]  /*109f0*/  LEA R100, P1, R193.reuse, R0, 0x2 ;  /* 0x00000000c1647211 */ /* 0x040fe200078210ff */
[----:B------:R-:W-:Y:S01]  /*10a00*/  STL.64 [R1+0x428], R12 ;  /* 0x0004280c01007387 */ /* 0x000fe20000100a00 */
[-C--:B------:R-:W-:Y:S02]  /*10a10*/  LEA.HI.X.SX32 R99, R192, R196.reuse, 0x2, P5 ;  /* 0x000000c4c0637211 */ /* 0x080fe400028f16ff */
[----:B------:R-:W-:Y:S01]  /*10a20*/  LEA.HI.X.SX32 R101, R193, R196, 0x2, P1 ;  /* 0x000000c4c1657211 */ /* 0x000fe200008f16ff */
[----:B------:R1:W-:Y:S01]  /*10a30*/  STL.64 [R1+0x740], R10 ;  /* 0x0007400a01007387 */ /* 0x0003e20000100a00 */
[----:B------:R-:W-:Y:S01]  /*10a40*/  LEA R8, P1, R190, R0, 0x2 ;  /* 0x00000000be087211 */ /* 0x000fe200078210ff */
[----:B------:R-:W-:-:S03]  /*10a50*/  IMAD R167, R9, c[0x0][0x190], RZ ;  /* 0x0000640009a77a24 */ /* 0x000fc600078e02ff */
[----:B------:R-:W-:Y:S02]  /*10a60*/  LEA.HI.X.SX32 R9, R190, R196, 0x2, P1 ;  /* 0x000000c4be097211 */ /* 0x000fe400008f16ff */
[----:B-1----:R-:W-:-:S04]  /*10a70*/  LEA R10, P5, R191, R0, 0x2 ;  /* 0x00000000bf0a7211 */ /* 0x002fc800078a10ff */
[----:B------:R-:W-:Y:S02]  /*10a80*/  LEA.HI.X.SX32 R11, R191, R196, 0x2, P5 ;  /* 0x000000c4bf0b7211 */ /* 0x000fe400028f16ff */
[CC--:B------:R-:W-:Y:S02]  /*10a90*/  LEA R102, P5, R188.reuse, R0.reuse, 0x2 ;  /* 0x00000000bc667211 */ /* 0x0c0fe400078a10ff */
[C---:B------:R-:W-:Y:S01]  /*10aa0*/  LEA R104, P1, R187.reuse, R0, 0x2 ;  /* 0x00000000bb687211 */ /* 0x040fe200078210ff */
[----:B------:R-:W-:Y:S01]  /*10ab0*/  STL.64 [R1+0x528], R10 ;  /* 0x0005280a01007387 */ /* 0x000fe20000100a00 */
[-C--:B------:R-:W-:Y:S02]  /*10ac0*/  LEA.HI.X.SX32 R103, R188, R196.reuse, 0x2, P5 ;  /* 0x000000c4bc677211 */ /* 0x080fe400028f16ff */
[----:B------:R-:W-:Y:S01]  /*10ad0*/  LEA.HI.X.SX32 R105, R187, R196, 0x2, P1 ;  /* 0x000000c4bb697211 */ /* 0x000fe200008f16ff */
[----:B------:R1:W-:Y:S01]  /*10ae0*/  STL.64 [R1+0x940], R8 ;  /* 0x0009400801007387 */ /* 0x0003e20000100a00 */
[----:B------:R-:W-:-:S04]  /*10af0*/  LEA R6, P1, R183, R0, 0x2 ;  /* 0x00000000b7067211 */ /* 0x000fc800078210ff */
[----:B------:R-:W-:Y:S02]  /*10b00*/  LEA.HI.X.SX32 R7, R183, R196, 0x2, P1 ;  /* 0x000000c4b7077211 */ /* 0x000fe400008f16ff */
[----:B-1----:R-:W-:-:S04]  /*10b10*/  LEA R8, P5, R184, R0, 0x2 ;  /* 0x00000000b8087211 */ /* 0x002fc800078a10ff */
[----:B------:R-:W-:Y:S02]  /*10b20*/  LEA.HI.X.SX32 R9, R184, R196, 0x2, P5 ;  /* 0x000000c4b8097211 */ /* 0x000fe400028f16ff */
[CC--:B------:R-:W-:Y:S02]  /*10b30*/  LEA R106, P5, R181.reuse, R0.reuse, 0x2 ;  /* 0x00000000b56a7211 */ /* 0x0c0fe400078a10ff */
[----:B------:R-:W-:Y:S01]  /*10b40*/  LEA R108, P1, R180, R0, 0x2 ;  /* 0x00000000b46c7211 */ /* 0x000fe200078210ff */
[----:B------:R-:W-:Y:S01]  /*10b50*/  STL.64 [R1+0x530], R8 ;  /* 0x0005300801007387 */ /* 0x000fe20000100a00 */
[-C--:B------:R-:W-:Y:S01]  /*10b60*/  LEA.HI.X.SX32 R107, R181, R196.reuse, 0x2, P5 ;  /* 0x000000c4b56b7211 */ /* 0x080fe200028f16ff */
[----:B------:R-:W-:Y:S01]  /*10b70*/  IMAD R171, R2, c[0x0][0x190], RZ ;  /* 0x0000640002ab7a24 */ /* 0x000fe200078e02ff */
[----:B------:R-:W-:Y:S01]  /*10b80*/  LEA.HI.X.SX32 R109, R180, R196, 0x2, P1 ;  /* 0x000000c4b46d7211 */ /* 0x000fe200008f16ff */
[----:B------:R1:W-:Y:S01]  /*10b90*/  STL.64 [R1+0x938], R6 ;  /* 0x0009380601007387 */ /* 0x0003e20000100a00 */
[----:B------:R-:W-:Y:S01]  /*10ba0*/  LEA R2, P1, R176, R0, 0x2 ;  /* 0x00000000b0027211 */ /* 0x000fe200078210ff */
[----:B------:R-:W-:-:S03]  /*10bb0*/  IMAD.MOV.U32 R5, RZ, RZ, R3 ;  /* 0x000000ffff057224 */ /* 0x000fc600078e0003 */
[----:B------:R-:W-:Y:S02]  /*10bc0*/  LEA.HI.X.SX32 R3, R176, R196, 0x2, P1 ;  /* 0x000000c4b0037211 */ /* 0x000fe400008f16ff */
[CC--:B-1----:R-:W-:Y:S02]  /*10bd0*/  LEA R6, P5, R177.reuse, R0.reuse, 0x2 ;  /* 0x00000000b1067211 */ /* 0x0c2fe400078a10ff */
[----:B------:R-:W-:Y:S02]  /*10be0*/  LEA R112, P1, R122, R0, 0x2 ;  /* 0x000000007a707211 */ /* 0x000fe400078210ff */
[----:B------:R-:W-:Y:S02]  /*10bf0*/  LEA.HI.X.SX32 R7, R177, R196, 0x2, P5 ;  /* 0x000000c4b1077211 */ /* 0x000fe400028f16ff */
[----:B------:R-:W-:Y:S02]  /*10c00*/  LEA R110, P5, R132, R0, 0x2 ;  /* 0x00000000846e7211 */ /* 0x000fe400078a10ff */
[-C--:B------:R-:W-:Y:S01]  /*10c10*/  LEA.HI.X.SX32 R113, R122, R196.reuse, 0x2, P1 ;  /* 0x000000c47a717211 */ /* 0x080fe200008f16ff */
[----:B------:R1:W-:Y:S01]  /*10c20*/  STL.64 [R1+0x538], R6 ;  /* 0x0005380601007387 */ /* 0x0003e20000100a00 */
[----:B------:R-:W-:-:S03]  /*10c30*/  LEA.HI.X.SX32 R111, R132, R196, 0x2, P5 ;  /* 0x000000c4846f7211 */ /* 0x000fc600028f16ff */
[----:B------:R4:W-:Y:S01]  /*10c40*/  STL.64 [R1+0x930], R2 ;  /* 0x0009300201007387 */ /* 0x0009e20000100a00 */
[-C--:B-1----:R-:W-:Y:S02]  /*10c50*/  LEA R6, P5, R114, R0.reuse, 0x2 ;  /* 0x0000000072067211 */ /* 0x082fe400078a10ff */
[----:B----4-:R-:W-:Y:S02]  /*10c60*/  LEA R2, P1, R116, R0, 0x2 ;  /* 0x0000000074027211 */ /* 0x010fe400078210ff */
[-C--:B------:R-:W-:Y:S02]  /*10c70*/  LEA.HI.X.SX32 R7, R114, R196.reuse, 0x2, P5 ;  /* 0x000000c472077211 */ /* 0x080fe400028f16ff */
[----:B------:R-:W-:Y:S02]  /*10c80*/  LEA.HI.X.SX32 R3, R116, R196, 0x2, P1 ;  /* 0x000000c474037211 */ /* 0x000fe400008f16ff */
[-C--:B------:R-:W-:Y:S02]  /*10c90*/  LEA R114, P5, R115, R0.reuse, 0x2 ;  /* 0x0000000073727211 */ /* 0x080fe400078a10ff */
[----:B------:R-:W-:Y:S01]  /*10ca0*/  LEA R116, P1, R117, R0, 0x2 ;  /* 0x0000000075747211 */ /* 0x000fe200078210ff */
[----:B------:R-:W-:Y:S01]  /*10cb0*/  STL.64 [R1+0x540], R6 ;  /* 0x0005400601007387 */ /* 0x000fe20000100a00 */
[-C--:B------:R-:W-:Y:S01]  /*10cc0*/  LEA.HI.X.SX32 R115, R115, R196.reuse, 0x2, P5 ;  /* 0x000000c473737211 */ /* 0x080fe200028f16ff */
[----:B------:R-:W-:Y:S01]  /*10cd0*/  IMAD R173, R4, c[0x0][0x190], RZ ;  /* 0x0000640004ad7a24 */ /* 0x000fe200078e02ff */
[----:B------:R-:W-:Y:S01]  /*10ce0*/  LEA.HI.X.SX32 R117, R117, R196, 0x2, P1 ;  /* 0x000000c475757211 */ /* 0x000fe200008f16ff */
[----:B------:R1:W-:Y:S01]  /*10cf0*/  STL.64 [R1+0x928], R2 ;  /* 0x0009280201007387 */ /* 0x0003e20000100a00 */
[----:B------:R-:W-:Y:S01]  /*10d00*/  LEA R4, P1, R120, R0, 0x2 ;  /* 0x0000000078047211 */ /* 0x000fe200078210ff */
[----:B------:R-:W-:-:S02]  /*10d10*/  IMAD R175, R5, c[0x0][0x190], RZ ;  /* 0x0000640005af7a24 */ /* 0x000fc400078e02ff */
[----:B------:R-:W-:Y:S01]  /*10d20*/  IMAD R144, R144, c[0x0][0x190], RZ ;  /* 0x0000640090907a24 */ /* 0x000fe200078e02ff */
[----:B------:R-:W-:Y:S02]  /*10d30*/  LEA.HI.X.SX32 R5, R120, R196, 0x2, P1 ;  /* 0x000000c478057211 */ /* 0x000fe400008f16ff */
[CC--:B-1----:R-:W-:Y:S02]  /*10d40*/  LEA R2, P5, R118.reuse, R0.reuse, 0x2 ;  /* 0x0000000076027211 */ /* 0x0c2fe400078a10ff */
[----:B------:R-:W-:Y:S02]  /*10d50*/  LEA R120, P1, R121, R0, 0x2 ;  /* 0x0000000079787211 */ /* 0x000fe400078210ff */
[----:B------:R-:W-:Y:S02]  /*10d60*/  LEA.HI.X.SX32 R3, R118, R196, 0x2, P5 ;  /* 0x000000c476037211 */ /* 0x000fe400028f16ff */
[----:B------:R-:W-:Y:S01]  /*10d70*/  LEA R118, P5, R119, R0, 0x2 ;  /* 0x0000000077767211 */ /* 0x000fe200078a10ff */
[----:B------:R-:W-:Y:S01]  /*10d80*/  IMAD R123, R123, c[0x0][0x190], RZ ;  /* 0x000064007b7b7a24 */ /* 0x000fe200078e02ff */
[-C--:B------:R-:W-:Y:S01]  /*10d90*/  LEA.HI.X.SX32 R121, R121, R196.reuse, 0x2, P1 ;  /* 0x000000c479797211 */ /* 0x080fe200008f16ff */
[----:B------:R-:W-:Y:S01]  /*10da0*/  STL.64 [R1+0x548], R2 ;  /* 0x0005480201007387 */ /* 0x000fe20000100a00 */
[----:B------:R-:W-:Y:S01]  /*10db0*/  LEA.HI.X.SX32 R119, R119, R196, 0x2, P5 ;  /* 0x000000c477777211 */ /* 0x000fe200028f16ff */
[----:B------:R-:W-:Y:S01]  /*10dc0*/  IMAD R125, R125, c[0x0][0x190], RZ ;  /* 0x000064007d7d7a24 */ /* 0x000fe200078e02ff */
[----:B------:R-:W-:Y:S01]  /*10dd0*/  LEA R6, P5, R144, R0, 0x2 ;  /* 0x0000000090067211 */ /* 0x000fe200078a10ff */
[----:B------:R1:W-:Y:S01]  /*10de0*/  STL.64 [R1+0x920], R4 ;  /* 0x0009200401007387 */ /* 0x0003e20000100a00 */
[----:B------:R-:W-:-:S02]  /*10df0*/  IMAD R126, R126, c[0x0][0x190], RZ ;  /* 0x000064007e7e7a24 */ /* 0x000fc400078e02ff */
[----:B------:R-:W-:Y:S01]  /*10e00*/  LEA.HI.X.SX32 R7, R144, R196, 0x2, P5 ;  /* 0x000000c490077211 */ /* 0x000fe200028f16ff */
[----:B------:R-:W-:Y:S01]  /*10e10*/  IMAD R128, R128, c[0x0][0x190], RZ ;  /* 0x0000640080807a24 */ /* 0x000fe200078e02ff */
[-C--:B------:R-:W-:Y:S02]  /*10e20*/  LEA R122, P5, R123, R0.reuse, 0x2 ;  /* 0x000000007b7a7211 */ /* 0x080fe400078a10ff */
[----:B-1----:R-:W-:-:S04]  /*10e30*/  LEA R4, P1, R124, R0, 0x2 ;  /* 0x000000007c047211 */ /* 0x002fc800078210ff */
[----:B------:R-:W-:Y:S02]  /*10e40*/  LEA.HI.X.SX32 R5, R124, R196, 0x2, P1 ;  /* 0x000000c47c057211 */ /* 0x000fe400008f16ff */
[----:B------:R-:W-:Y:S01]  /*10e50*/  LEA R124, P1, R125, R0, 0x2 ;  /* 0x000000007d7c7211 */ /* 0x000fe200078210ff */
[----:B------:R1:W-:Y:S01]  /*10e60*/  STL.64 [R1+0x550], R6 ;  /* 0x0005500601007387 */ /* 0x0003e20000100a00 */
[-C--:B------:R-:W-:Y:S01]  /*10e70*/  LEA.HI.X.SX32 R123, R123, R196.reuse, 0x2, P5 ;  /* 0x000000c47b7b7211 */ /* 0x080fe200028f16ff */
[----:B------:R-:W-:Y:S01]  /*10e80*/  IMAD R127, R127, c[0x0][0x190], RZ ;  /* 0x000064007f7f7a24 */ /* 0x000fe200078e02ff */
[----:B------:R-:W-:Y:S01]  /*10e90*/  LEA.HI.X.SX32 R125, R125, R196, 0x2, P1 ;  /* 0x000000c47d7d7211 */ /* 0x000fe200008f16ff */
[----:B------:R4:W-:Y:S01]  /*10ea0*/  STL.64 [R1+0x918], R4 ;  /* 0x0009180401007387 */ /* 0x0009e20000100a00 */
[----:B------:R-:W-:Y:S01]  /*10eb0*/  IMAD R153, R153, c[0x0][0x190], RZ ;  /* 0x0000640099997a24 */ /* 0x000fe200078e02ff */
[-C--:B-1----:R-:W-:Y:S02]  /*10ec0*/  LEA R6, P5, R126, R0.reuse, 0x2 ;  /* 0x000000007e067211 */ /* 0x082fe400078a10ff */
[----:B----4-:R-:W-:-:S02]  /*10ed0*/  LEA R4, P1, R128, R0, 0x2 ;  /* 0x0000000080047211 */ /* 0x010fc400078210ff */
[----:B------:R-:W-:Y:S02]  /*10ee0*/  LEA.HI.X.SX32 R7, R126, R196, 0x2, P5 ;  /* 0x000000c47e077211 */ /* 0x000fe400028f16ff */
[----:B------:R-:W-:Y:S02]  /*10ef0*/  LEA R126, P5, R127, R0, 0x2 ;  /* 0x000000007f7e7211 */ /* 0x000fe400078a10ff */
[----:B------:R-:W-:Y:S02]  /*10f00*/  LEA.HI.X.SX32 R5, R128, R196, 0x2, P1 ;  /* 0x000000c480057211 */ /* 0x000fe400008f16ff */
[----:B------:R-:W-:Y:S01]  /*10f10*/  LEA R128, P1, R129, R0, 0x2 ;  /* 0x0000000081807211 */ /* 0x000fe200078210ff */
[----:B------:R1:W-:Y:S01]  /*10f20*/  STL.64 [R1+0x558], R6 ;  /* 0x0005580601007387 */ /* 0x0003e20000100a00 */
[-C--:B------:R-:W-:Y:S02]  /*10f30*/  LEA.HI.X.SX32 R127, R127, R196.reuse, 0x2, P5 ;  /* 0x000000c47f7f7211 */ /* 0x080fe400028f16ff */
[----:B------:R-:W-:Y:S01]  /*10f40*/  LEA.HI.X.SX32 R129, R129, R196, 0x2, P1 ;  /* 0x000000c481817211 */ /* 0x000fe200008f16ff */
[----:B------:R4:W-:Y:S01]  /*10f50*/  STL.64 [R1+0x910], R4 ;  /* 0x0009100401007387 */ /* 0x0009e20000100a00 */
[----:B-1----:R-:W-:-:S02]  /*10f60*/  LEA R6, P5, R130, R0, 0x2 ;  /* 0x0000000082067211 */ /* 0x002fc400078a10ff */
[----:B----4-:R-:W-:Y:S02]  /*10f70*/  LEA R4, P1, R153, R0, 0x2 ;  /* 0x0000000099047211 */ /* 0x010fe400078210ff */
[----:B------:R-:W-:Y:S02]  /*10f80*/  LEA.HI.X.SX32 R7, R130, R196, 0x2, P5 ;  /* 0x000000c482077211 */ /* 0x000fe400028f16ff */
[----:B------:R-:W-:Y:S02]  /*10f90*/  LEA R130, P5, R131, R0, 0x2 ;  /* 0x0000000083827211 */ /* 0x000fe400078a10ff */
[----:B------:R-:W-:Y:S02]  /*10fa0*/  LEA.HI.X.SX32 R5, R153, R196, 0x2, P1 ;  /* 0x000000c499057211 */ /* 0x000fe400008f16ff */
[----:B------:R-:W-:Y:S01]  /*10fb0*/  LEA R132, P1, R133, R0, 0x2 ;  /* 0x0000000085847211 */ /* 0x000fe200078210ff */
[----:B------:R1:W-:Y:S01]  /*10fc0*/  STL.64 [R1+0x560], R6 ;  /* 0x0005600601007387 */ /* 0x0003e20000100a00 */
[-C--:B------:R-:W-:Y:S01]  /*10fd0*/  LEA.HI.X.SX32 R131, R131, R196.reuse, 0x2, P5 ;  /* 0x000000c483837211 */ /* 0x080fe200028f16ff */
[----:B------:R-:W-:Y:S01]  /*10fe0*/  IMAD.MOV.U32 R2, RZ, RZ, R246 ;  /* 0x000000ffff027224 */ /* 0x000fe200078e00f6 */
[----:B------:R-:W-:Y:S01]  /*10ff0*/  LEA.HI.X.SX32 R133, R133, R196, 0x2, P1 ;  /* 0x000000c485857211 */ /* 0x000fe200008f16ff */
[----:B------:R4:W-:Y:S01]  /*11000*/  STL.64 [R1+0x908], R4 ;  /* 0x0009080401007387 */ /* 0x0009e20000100a00 */
[----:B------:R-:W-:Y:S01]  /*11010*/  MOV R3, R247 ;  /* 0x000000f700037202 */ /* 0x000fe20000000f00 */
[----:B------:R-:W-:-:S02]  /*11020*/  IMAD.MOV.U32 R246, RZ, RZ, R209 ;  /* 0x000000fffff67224 */ /* 0x000fc400078e00d1 */
[----:B------:R-:W-:Y:S01]  /*11030*/  IMAD.MOV.U32 R247, RZ, RZ, R250 ;  /* 0x000000fffff77224 */ /* 0x000fe200078e00fa */
[-C--:B-1----:R-:W-:Y:S01]  /*11040*/  LEA R6, P5, R134, R0.reuse, 0x2 ;  /* 0x0000000086067211 */ /* 0x082fe200078a10ff */
[----:B------:R-:W-:Y:S01]  /*11050*/  IMAD.MOV.U32 R250, RZ, RZ, R237 ;  /* 0x000000fffffa7224 */ /* 0x000fe200078e00ed */
[----:B----4-:R-:W-:Y:S02]  /*11060*/  LEA R4, P1, R136, R0, 0x2 ;  /* 0x0000000088047211 */ /* 0x010fe400078210ff */
[-C--:B------:R-:W-:Y:S01]  /*11070*/  LEA.HI.X.SX32 R7, R134, R196.reuse, 0x2, P5 ;  /* 0x000000c486077211 */ /* 0x080fe200028f16ff */
[----:B------:R-:W-:Y:S01]  /*11080*/  IMAD R189, R246, c[0x0][0x190], RZ ;  /* 0x00006400f6bd7a24 */ /* 0x000fe200078e02ff */
[----:B------:R-:W-:Y:S01]  /*11090*/  LEA.HI.X.SX32 R5, R136, R196, 0x2, P1 ;  /* 0x000000c488057211 */ /* 0x000fe200008f16ff */
[----:B------:R-:W-:Y:S01]  /*110a0*/  IMAD.MOV.U32 R246, RZ, RZ, R247 ;  /* 0x000000fffff67224 */ /* 0x000fe200078e00f7 */
[-C--:B------:R-:W-:Y:S01]  /*110b0*/  LEA R134, P5, R135, R0.reuse, 0x2 ;  /* 0x0000000087867211 */ /* 0x080fe200078a10ff */
[----:B------:R-:W-:Y:S01]  /*110c0*/  IMAD.MOV.U32 R247, RZ, RZ, R250 ;  /* 0x000000fffff77224 */ /* 0x000fe200078e00fa */
[----:B------:R-:W-:Y:S01]  /*110d0*/  LEA R136, P1, R137, R0, 0x2 ;  /* 0x0000000089887211 */ /* 0x000fe200078210ff */
[----:B------:R-:W-:Y:S01]  /*110e0*/  IMAD.MOV.U32 R250, RZ, RZ, R205 ;  /* 0x000000fffffa7224 */ /* 0x000fe200078e00cd */
[----:B------:R-:W-:Y:S01]  /*110f0*/  STL.64 [R1+0x568], R6 ;  /* 0x0005680601007387 */ /* 0x000fe20000100a00 */
[----:B------:R-:W-:Y:S01]  /*11100*/  IMAD R205, R204, c[0x0][0x190], RZ ;  /* 0x00006400cccd7a24 */ /* 0x000fe200078e02ff */
[-C--:B------:R-:W-:Y:S01]  /*11110*/  LEA.HI.X.SX32 R135, R135, R196.reuse, 0x2, P5 ;  /* 0x000000c487877211 */ /* 0x080fe200028f16ff */
[----:B------:R-:W-:Y:S01]  /*11120*/  IMAD R204, R2, c[0x0][0x190], RZ ;  /* 0x0000640002cc7a24 */ /* 0x000fe200078e02ff */
[----:B------:R1:W-:Y:S01]  /*11130*/  STL.64 [R1+0x900], R4 ;  /* 0x0009000401007387 */ /* 0x0003e20000100a00 */
[----:B------:R-:W-:Y:S01]  /*11140*/  LEA.HI.X.SX32 R137, R137, R196, 0x2, P1 ;  /* 0x000000c489897211 */ /* 0x000fe200008f16ff */
[----:B------:R-:W-:Y:S01]  /*11150*/  IMAD.MOV.U32 R237, RZ, RZ, R210 ;  /* 0x000000ffffed7224 */ /* 0x000fe200078e00d2 */
[----:B------:R-:W-:Y:S01]  /*11160*/  LEA R2, P1, R140, R0, 0x2 ;  /* 0x000000008c027211 */ /* 0x000fe200078210ff */
[----:B------:R-:W-:-:S02]  /*11170*/  IMAD R210, R199, c[0x0][0x190], RZ ;  /* 0x00006400c7d27a24 */ /* 0x000fc400078e02ff */
[----:B------:R-:W-:Y:S01]  /*11180*/  IMAD R199, R3, c[0x0][0x190], RZ ;  /* 0x0000640003c77a24 */ /* 0x000fe200078e02ff */
        /* <DEDUP_REMOVED lines=9> */
[CC--:B-1----:R-:W-:Y:S02]  /*11220*/  LEA R4, P5, R142.reuse, R0.reuse, 0x2 ;  /* 0x000000008e047211 */ /* 0x0c2fe400078a10ff */
[----:B----4-:R-:W-:Y:S02]  /*11230*/  LEA R2, P1, R143, R0, 0x2 ;  /* 0x000000008f027211 */ /* 0x010fe400078210ff */
[----:B------:R-:W-:Y:S02]  /*11240*/  LEA.HI.X.SX32 R5, R142, R196, 0x2, P5 ;  /* 0x000000c48e057211 */ /* 0x000fe400028f16ff */
[----:B------:R-:W-:Y:S02]  /*11250*/  LEA R142, P5, R145, R0, 0x2 ;  /* 0x00000000918e7211 */ /* 0x000fe400078a10ff */
[----:B------:R-:W-:Y:S02]  /*11260*/  LEA.HI.X.SX32 R3, R143, R196, 0x2, P1 ;  /* 0x000000c48f037211 */ /* 0x000fe400008f16ff */
[----:B------:R-:W-:Y:S01]  /*11270*/  LEA R144, P1, R147, R0, 0x2 ;  /* 0x0000000093907211 */ /* 0x000fe200078210ff */
[----:B------:R1:W-:Y:S01]  /*11280*/  STL.64 [R1+0x578], R4 ;  /* 0x0005780401007387 */ /* 0x0003e20000100a00 */
[----:B------:R-:W-:-:S02]  /*11290*/  LEA.HI.X.SX32 R143, R145, R196, 0x2, P5 ;  /* 0x000000c4918f7211 */ /* 0x000fc400028f16ff */
[----:B------:R-:W-:Y:S01]  /*112a0*/  LEA.HI.X.SX32 R145, R147, R196, 0x2, P1 ;  /* 0x000000c493917211 */ /* 0x000fe200008f16ff */
[----:B------:R4:W-:Y:S01]  /*112b0*/  STL.64 [R1+0x8f0], R2 ;  /* 0x0008f00201007387 */ /* 0x0009e20000100a00 */
[-C--:B-1----:R-:W-:Y:S02]  /*112c0*/  LEA R4, P5, R146, R0.reuse, 0x2 ;  /* 0x0000000092047211 */ /* 0x082fe400078a10ff */
[----:B----4-:R-:W-:Y:S02]  /*112d0*/  LEA R2, P1, R148, R0, 0x2 ;  /* 0x0000000094027211 */ /* 0x010fe400078210ff */
[----:B------:R-:W-:Y:S02]  /*112e0*/  LEA.HI.X.SX32 R5, R146, R196, 0x2, P5 ;  /* 0x000000c492057211 */ /* 0x000fe400028f16ff */
[----:B------:R-:W-:Y:S02]  /*112f0*/  LEA R146, P5, R149, R0, 0x2 ;  /* 0x0000000095927211 */ /* 0x000fe400078a10ff */
[----:B------:R-:W-:-:S02]  /*11300*/  LEA.HI.X.SX32 R3, R148, R196, 0x2, P1 ;  /* 0x000000c494037211 */ /* 0x000fc400008f16ff */
[----:B------:R-:W-:Y:S01]  /*11310*/  LEA R148, P1, R151, R0, 0x2 ;  /* 0x0000000097947211 */ /* 0x000fe200078210ff */
[----:B------:R1:W-:Y:S01]  /*11320*/  STL.64 [R1+0x580], R4 ;  /* 0x0005800401007387 */ /* 0x0003e20000100a00 */
[-C--:B------:R-:W-:Y:S01]  /*11330*/  LEA.HI.X.SX32 R147, R149, R196.reuse, 0x2, P5 ;  /* 0x000000c495937211 */ /* 0x080fe200028f16ff */
[----:B------:R-:W-:Y:S01]  /*11340*/  IMAD R154, R154, c[0x0][0x190], RZ ;  /* 0x000064009a9a7a24 */ /* 0x000fe200078e02ff */
[----:B------:R-:W-:Y:S01]  /*11350*/  LEA.HI.X.SX32 R149, R151, R196, 0x2, P1 ;  /* 0x000000c497957211 */ /* 0x000fe200008f16ff */
[----:B------:R4:W-:Y:S01]  /*11360*/  STL.64 [R1+0x8e0], R2 ;  /* 0x0008e00201007387 */ /* 0x0009e20000100a00 */
[----:B------:R-:W-:Y:S02]  /*11370*/  IMAD R156, R156, c[0x0][0x190], RZ ;  /* 0x000064009c9c7a24 */ /* 0x000fe400078e02ff */
[----:B------:R-:W-:Y:S01]  /*11380*/  IMAD R155, R155, c[0x0][0x190], RZ ;  /* 0x000064009b9b7a24 */ /* 0x000fe200078e02ff */
[-C--:B-1----:R-:W-:Y:S02]  /*11390*/  LEA R4, P5, R150, R0.reuse, 0x2 ;  /* 0x0000000096047211 */ /* 0x082fe400078a10ff */
[----:B----4-:R-:W-:-:S02]  /*113a0*/  LEA R2, P1, R152, R0, 0x2 ;  /* 0x0000000098027211 */ /* 0x010fc400078210ff */
[----:B------:R-:W-:Y:S01]  /*113b0*/  LEA.HI.X.SX32 R5, R150, R196, 0x2, P5 ;  /* 0x000000c496057211 */ /* 0x000fe200028f16ff */
[----:B------:R-:W-:Y:S01]  /*113c0*/  IMAD R157, R157, c[0x0][0x190], RZ ;  /* 0x000064009d9d7a24 */ /* 0x000fe200078e02ff */
[----:B------:R-:W-:Y:S02]  /*113d0*/  LEA R150, P5, R154, R0, 0x2 ;  /* 0x000000009a967211 */ /* 0x000fe400078a10ff */
[----:B------:R-:W-:Y:S02]  /*113e0*/  LEA.HI.X.SX32 R3, R152, R196, 0x2, P1 ;  /* 0x000000c498037211 */ /* 0x000fe400008f16ff */
[----:B------:R-:W-:Y:S01]  /*113f0*/  LEA R152, P1, R156, R0, 0x2 ;  /* 0x000000009c987211 */ /* 0x000fe200078210ff */
        /* <DEDUP_REMOVED lines=8> */
[----:B----4-:R-:W-:Y:S02]  /*11480*/  LEA R2, P1, R157, R0, 0x2 ;  /* 0x000000009d027211 */ /* 0x010fe400078210ff */
        /* <DEDUP_REMOVED lines=27> */
[-C--:B------:R-:W-:Y:S02]  /*11640*/  LEA.HI.X.SX32 R163, R166, R196.reuse, 0x2, P5 ;  /* 0x000000c4a6a37211 */ /* 0x080fe400028f16ff */
[----:B------:R-:W-:Y:S01]  /*11650*/  LEA.HI.X.SX32 R165, R168, R196, 0x2, P1 ;  /* 0x000000c4a8a57211 */ /* 0x000fe200008f16ff */
[----:B------:R4:W-:Y:S01]  /*11660*/  STL.64 [R1+0x8b8], R2 ;  /* 0x0008b80201007387 */ /* 0x0009e20000100a00 */
[-C--:B-1----:R-:W-:Y:S02]  /*11670*/  LEA R4, P5, R167, R0.reuse, 0x2 ;  /* 0x00000000a7047211 */ /* 0x082fe400078a10ff */
[----:B----4-:R-:W-:Y:S02]  /*11680*/  LEA R2, P1, R169, R0, 0x2 ;  /* 0x00000000a9027211 */ /* 0x010fe400078210ff */
[----:B------:R-:W-:-:S02]  /*11690*/  LEA.HI.X.SX32 R5, R167, R196, 0x2, P5 ;  /* 0x000000c4a7057211 */ /* 0x000fc400028f16ff */
[----:B------:R-:W-:-:S03]  /*116a0*/  LEA.HI.X.SX32 R3, R169, R196, 0x2, P1 ;  /* 0x000000c4a9037211 */ /* 0x000fc600008f16ff */
[----:B------:R-:W-:Y:S04]  /*116b0*/  STL.64 [R1+0x5a8], R4 ;  /* 0x0005a80401007387 */ /* 0x000fe80000100a00 */
[----:B------:R1:W-:Y:S01]  /*116c0*/  STL.64 [R1+0x8b0], R2 ;  /* 0x0008b00201007387 */ /* 0x0003e20000100a00 */
[-C--:B------:R-:W-:Y:S02]  /*116d0*/  LEA R166, P5, R170, R0.reuse, 0x2 ;  /* 0x00000000aaa67211 */ /* 0x080fe400078a10ff */
[----:B-1----:R-:W-:-:S04]  /*116e0*/  LEA R2, P1, R172, R0, 0x2 ;  /* 0x00000000ac027211 */ /* 0x002fc800078210ff */
[-C--:B------:R-:W-:Y:S02]  /*116f0*/  LEA.HI.X.SX32 R3, R172, R196.reuse, 0x2, P1 ;  /* 0x000000c4ac037211 */ /* 0x080fe400008f16ff */
[----:B------:R-:W-:Y:S02]  /*11700*/  LEA.HI.X.SX32 R167, R170, R196, 0x2, P5 ;  /* 0x000000c4aaa77211 */ /* 0x000fe400028f16ff */
[----:B------:R-:W-:Y:S01]  /*11710*/  LEA R4, P5, R171, R0, 0x2 ;  /* 0x00000000ab047211 */ /* 0x000fe200078a10ff */
[----:B------:R1:W-:Y:S01]  /*11720*/  STL.64 [R1+0x310], R2 ;  /* 0x0003100201007387 */ /* 0x0003e20000100a00 */
[----:B--2---:R-:W-:Y:S02]  /*11730*/  IMAD R176, R195, c[0x0][0x190], RZ ;  /* 0x00006400c3b07a24 */ /* 0x004fe400078e02ff */
[----:B------:R-:W-:Y:S02]  /*11740*/  LEA.HI.X.SX32 R5, R171, R196, 0x2, P5 ;  /* 0x000000c4ab057211 */ /* 0x000fe400028f16ff */
[----:B-1----:R-:W-:-:S04]  /*11750*/  LEA R2, P1, R173, R0, 0x2 ;  /* 0x00000000ad027211 */ /* 0x002fc800078210ff */
[----:B------:R-:W-:Y:S01]  /*11760*/  LEA.HI.X.SX32 R3, R173, R196, 0x2, P1 ;  /* 0x000000c4ad037211 */ /* 0x000fe200008f16ff */
[----:B------:R-:W-:Y:S01]  /*11770*/  STL.64 [R1+0x5b0], R4 ;  /* 0x0005b00401007387 */ /* 0x000fe20000100a00 */
[----:B---3--:R-:W-:-:S03]  /*11780*/  IMAD R174, R194, c[0x0][0x190], RZ ;  /* 0x00006400c2ae7a24 */ /* 0x008fc600078e02ff */
[----:B------:R1:W-:Y:S01]  /*11790*/  STL.64 [R1+0x8a8], R2 ;  /* 0x0008a80201007387 */ /* 0x0003e20000100a00 */
[----:B------:R-:W-:Y:S01]  /*117a0*/  IMAD R188, R197, c[0x0][0x190], RZ ;  /* 0x00006400c5bc7a24 */ /* 0x000fe200078e02ff */
[-C--:B------:R-:W-:Y:S02]  /*117b0*/  LEA R168, P5, R174, R0.reuse, 0x2 ;  /* 0x00000000aea87211 */ /* 0x080fe400078a10ff */
[----:B-1----:R-:W-:-:S04]  /*117c0*/  LEA R2, P1, R176, R0, 0x2 ;  /* 0x00000000b0027211 */ /* 0x002fc800078210ff */
[-C--:B------:R-:W-:Y:S02]  /*117d0*/  LEA.HI.X.SX32 R3, R176, R196.reuse, 0x2, P1 ;  /* 0x000000c4b0037211 */ /* 0x080fe400008f16ff */
[----:B------:R-:W-:Y:S02]  /*117e0*/  LEA.HI.X.SX32 R169, R174, R196, 0x2, P5 ;  /* 0x000000c4aea97211 */ /* 0x000fe400028f16ff */
[C---:B------:R-:W-:Y:S01]  /*117f0*/  LEA R4, P5, R175.reuse, R0, 0x2 ;  /* 0x00000000af047211 */ /* 0x040fe200078a10ff */
[----:B------:R1:W-:Y:S03]  /*11800*/  STL.64 [R1+0x330], R2 ;  /* 0x0003300201007387 */ /* 0x0003e60000100a00 */
[----:B------:R-:W-:Y:S02]  /*11810*/  LEA.HI.X.SX32 R5, R175, R196, 0x2, P5 ;  /* 0x000000c4af057211 */ /* 0x000fe400028f16ff */
[----:B-1----:R-:W-:-:S04]  /*11820*/  LEA R2, P1, R188, R0, 0x2 ;  /* 0x00000000bc027211 */ /* 0x002fc800078210ff */
[----:B------:R-:W-:Y:S01]  /*11830*/  LEA.HI.X.SX32 R3, R188, R196, 0x2, P1 ;  /* 0x000000c4bc037211 */ /* 0x000fe200008f16ff */
[----:B------:R-:W-:Y:S01]  /*11840*/  STL.64 [R1+0x5b8], R4 ;  /* 0x0005b80401007387 */ /* 0x000fe20000100a00 */
[----:B------:R-:W-:-:S03]  /*11850*/  IMAD R209, R198, c[0x0][0x190], RZ ;  /* 0x00006400c6d17a24 */ /* 0x000fc600078e02ff */
[----:B------:R1:W-:Y:S01]  /*11860*/  STL.64 [R1+0x8a0], R2 ;  /* 0x0008a00201007387 */ /* 0x0003e20000100a00 */
[----:B------:R-:W-:Y:S01]  /*11870*/  IMAD R207, R207, c[0x0][0x190], RZ ;  /* 0x00006400cfcf7a24 */ /* 0x000fe200078e02ff */
[-C--:B------:R-:W-:Y:S01]  /*11880*/  LEA R170, P5, R209, R0.reuse, 0x2 ;  /* 0x00000000d1aa7211 */ /* 0x080fe200078a10ff */
[----:B------:R-:W-:Y:S01]  /*11890*/  IMAD R206, R206, c[0x0][0x190], RZ ;  /* 0x00006400cece7a24 */ /* 0x000fe200078e02ff */
[----:B-1----:R-:W-:-:S04]  /*118a0*/  LEA R2, P1, R210, R0, 0x2 ;  /* 0x00000000d2027211 */ /* 0x002fc800078210ff */
[-C--:B------:R-:W-:Y:S02]  /*118b0*/  LEA.HI.X.SX32 R3, R210, R196.reuse, 0x2, P1 ;  /* 0x000000c4d2037211 */ /* 0x080fe400008f16ff */
[----:B------:R-:W-:Y:S02]  /*118c0*/  LEA.HI.X.SX32 R171, R209, R196, 0x2, P5 ;  /* 0x000000c4d1ab7211 */ /* 0x000fe400028f16ff */
[C---:B------:R-:W-:Y:S01]  /*118d0*/  LEA R4, P5, R207.reuse, R0, 0x2 ;  /* 0x00000000cf047211 */ /* 0x040fe200078a10ff */
[----:B------:R1:W-:Y:S01]  /*118e0*/  STL.64 [R1+0x348], R2 ;  /* 0x0003480201007387 */ /* 0x0003e20000100a00 */
[----:B------:R-:W-:Y:S02]  /*118f0*/  IMAD R208, R208, c[0x0][0x190], RZ ;  /* 0x00006400d0d07a24 */ /* 0x000fe400078e02ff */
[----:B------:R-:W-:Y:S02]  /*11900*/  LEA.HI.X.SX32 R5, R207, R196, 0x2, P5 ;  /* 0x000000c4cf057211 */ /* 0x000fe400028f16ff */
[----:B-1----:R-:W-:-:S04]  /*11910*/  LEA R2, P1, R206, R0, 0x2 ;  /* 0x00000000ce027211 */ /* 0x002fc800078210ff */
[----:B------:R-:W-:Y:S01]  /*11920*/  LEA.HI.X.SX32 R3, R206, R196, 0x2, P1 ;  /* 0x000000c4ce037211 */ /* 0x000fe200008f16ff */
[----:B------:R-:W-:Y:S04]  /*11930*/  STL.64 [R1+0x5c0], R4 ;  /* 0x0005c00401007387 */ /* 0x000fe80000100a00 */
[----:B------:R1:W-:Y:S01]  /*11940*/  STL.64 [R1+0x898], R2 ;  /* 0x0008980201007387 */ /* 0x0003e20000100a00 */
[-C--:B------:R-:W-:Y:S02]  /*11950*/  LEA R172, P5, R189, R0.reuse, 0x2 ;  /* 0x00000000bdac7211 */ /* 0x080fe400078a10ff */
        /* <DEDUP_REMOVED lines=11> */
[----:B------:R-:W-:Y:S01]  /*11a10*/  IMAD R197, R247, c[0x0][0x190], RZ ;  /* 0x00006400f7c57a24 */ /* 0x000fe200078e02ff */
[-C--:B------:R-:W-:Y:S01]  /*11a20*/  LEA R174, P5, R199, R0.reuse, 0x2 ;  /* 0x00000000c7ae7211 */ /* 0x080fe200078a10ff */
[----:B------:R-:W-:Y:S01]  /*11a30*/  IMAD R195, R250, c[0x0][0x190], RZ ;  /* 0x00006400fac37a24 */ /* 0x000fe200078e02ff */
[----:B-1----:R-:W-:-:S04]  /*11a40*/  LEA R2, P1, R198, R0, 0x2 ;  /* 0x00000000c6027211 */ /* 0x002fc800078210ff */
[-C--:B------:R-:W-:Y:S02]  /*11a50*/  LEA.HI.X.SX32 R3, R198, R196.reuse, 0x2, P1 ;  /* 0x000000c4c6037211 */ /* 0x080fe400008f16ff */
[----:B------:R-:W-:Y:S02]  /*11a60*/  LEA.HI.X.SX32 R175, R199, R196, 0x2, P5 ;  /* 0x000000c4c7af7211 */ /* 0x000fe400028f16ff */
[----:B------:R-:W-:Y:S01]  /*11a70*/  LEA R4, P5, R197, R0, 0x2 ;  /* 0x00000000c5047211 */ /* 0x000fe200078a10ff */
[----:B------:R1:W-:Y:S01]  /*11a80*/  STL.64 [R1+0x370], R2 ;  /* 0x0003700201007387 */ /* 0x0003e20000100a00 */
[----:B------:R-:W-:Y:S02]  /*11a90*/  IMAD R194, R211, c[0x0][0x190], RZ ;  /* 0x00006400d3c27a24 */ /* 0x000fe400078e02ff */
        /* <DEDUP_REMOVED lines=120> */
[----:B------:R-:W-:Y:S01]  /*12220*/  LEA.HI.X.SX32 R5, R192, R196, 0x2, P5 ;  /* 0x000000c4c0057211 */ /* 0x000fe200028f16ff */
[----:B------:R-:W-:Y:S01]  /*12230*/  IMAD R206, R243, c[0x0][0x190], RZ ;  /* 0x00006400f3ce7a24 */ /* 0x000fe200078e02ff */
[----:B------:R-:W2:Y:S01]  /*12240*/  S2R R251, SR_TID.X ;  /* 0x0000000000fb7919 */ /* 0x000ea20000002100 */
[----:B-1----:R-:W-:-:S04]  /*12250*/  LEA R2, P1, R193, R0, 0x2 ;  /* 0x00000000c1027211 */ /* 0x002fc800078210ff */
[----:B------:R-:W-:Y:S01]  /*12260*/  LEA.HI.X.SX32 R3, R193, R196, 0x2, P1 ;  /* 0x000000c4c1037211 */ /* 0x000fe200008f16ff */
[----:B------:R-:W-:Y:S01]  /*12270*/  STL.64 [R1+0x610], R4 ;  /* 0x0006100401007387 */ /* 0x000fe20000100a00 */
[----:B------:R-:W-:Y:S01]  /*12280*/  IMAD R205, R244, c[0x0][0x190], RZ ;  /* 0x00006400f4cd7a24 */ /* 0x000fe200078e02ff */
[C---:B------:R-:W-:Y:S02]  /*12290*/  LEA R192, P5, R198.reuse, R0, 0x2 ;  /* 0x00000000c6c07211 */ /* 0x040fe400078a10ff */
[----:B------:R1:W-:Y:S01]  /*122a0*/  STL.64 [R1+0x848], R2 ;  /* 0x0008480201007387 */ /* 0x0003e20000100a00 */
[----:B------:R-:W-:Y:S01]  /*122b0*/  IMAD R204, R245, c[0x0][0x190], RZ ;  /* 0x00006400f5cc7a24 */ /* 0x000fe200078e02ff */
[----:B------:R-:W-:Y:S02]  /*122c0*/  LEA.HI.X.SX32 R193, R198, R196, 0x2, P5 ;  /* 0x000000c4c6c17211 */ /* 0x000fe400028f16ff */
[-C--:B-1----:R-:W-:Y:S02]  /*122d0*/  LEA R2, P1, R206, R0.reuse, 0x2 ;  /* 0x00000000ce027211 */ /* 0x082fe400078210ff */
[----:B------:R-:W-:-:S02]  /*122e0*/  LEA R4, P5, R205, R0, 0x2 ;  /* 0x00000000cd047211 */ /* 0x000fc400078a10ff */
[-C--:B------:R-:W-:Y:S01]  /*122f0*/  LEA.HI.X.SX32 R3, R206, R196.reuse, 0x2, P1 ;  /* 0x000000c4ce037211 */ /* 0x080fe200008f16ff */
[----:B------:R-:W-:Y:S01]  /*12300*/  IMAD R195, R237, c[0x0][0x190], RZ ;  /* 0x00006400edc37a24 */ /* 0x000fe200078e02ff */
[----:B------:R-:W-:Y:S01]  /*12310*/  LEA.HI.X.SX32 R5, R205, R196, 0x2, P5 ;  /* 0x000000c4cd057211 */ /* 0x000fe200028f16ff */
[----:B------:R-:W-:Y:S02]  /*12320*/  IMAD R199, R249, c[0x0][0x190], RZ ;  /* 0x00006400f9c77a24 */ /* 0x000fe400078e02ff */
[----:B------:R1:W-:Y:S01]  /*12330*/  STL.64 [R1+0x418], R2 ;  /* 0x0004180201007387 */ /* 0x0003e20000100a00 */
[----:B------:R-:W-:Y:S01]  /*12340*/  IMAD R197, R248, c[0x0][0x190], RZ ;  /* 0x00006400f8c57a24 */ /* 0x000fe200078e02ff */
[-C--:B------:R-:W-:Y:S02]  /*12350*/  LEA R194, P5, R195, R0.reuse, 0x2 ;  /* 0x00000000c3c27211 */ /* 0x080fe400078a10ff */
[----:B------:R3:W-:Y:S01]  /*12360*/  STL.64 [R1+0x620], R4 ;  /* 0x0006200401007387 */ /* 0x0007e20000100a00 */
[----:B------:R-:W-:Y:S01]  /*12370*/  IMAD.MOV.U32 R247, RZ, RZ, c[0x0][0x180] ;  /* 0x00006000fff77624 */ /* 0x000fe200078e00ff */
[----:B-1----:R-:W-:-:S04]  /*12380*/  LEA R2, P1, R204, R0, 0x2 ;  /* 0x00000000cc027211 */ /* 0x002fc800078210ff */
[----:B------:R-:W-:Y:S02]  /*12390*/  LEA.HI.X.SX32 R3, R204, R196, 0x2, P1 ;  /* 0x000000c4cc037211 */ /* 0x000fe400008f16ff */
[----:B---3--:R-:W-:Y:S02]  /*123a0*/  LEA R4, P1, R199, R0, 0x2 ;  /* 0x00000000c7047211 */ /* 0x008fe400078210ff */
[-C--:B------:R-:W-:Y:S01]  /*123b0*/  LEA.HI.X.SX32 R195, R195, R196.reuse, 0x2, P5 ;  /* 0x000000c4c3c37211 */ /* 0x080fe200028f16ff */
[----:B------:R1:W-:Y:S01]  /*123c0*/  STL.64 [R1+0x840], R2 ;  /* 0x0008400201007387 */ /* 0x0003e20000100a00 */
[----:B------:R-:W-:Y:S02]  /*123d0*/  LEA.HI.X.SX32 R5, R199, R196, 0x2, P1 ;  /* 0x000000c4c7057211 */ /* 0x000fe400008f16ff */
[----:B--2---:R-:W-:Y:S01]  /*123e0*/  LOP3.LUT R237, R251, 0x7f, RZ, 0xc0, !PT ;  /* 0x0000007ffbed7812 */ /* 0x004fe200078ec0ff */
[----:B------:R-:W-:Y:S02]  /*123f0*/  IMAD.MOV.U32 R252, RZ, RZ, c[0x0][0x188] ;  /* 0x00006200fffc7624 */ /* 0x000fe400078e00ff */
[----:B------:R2:W-:Y:S01]  /*12400*/  STL.64 [R1+0x420], R4 ;  /* 0x0004200401007387 */ /* 0x0005e20000100a00 */
[----:B-1----:R-:W-:-:S02]  /*12410*/  LEA R2, P5, R197, R0, 0x2 ;  /* 0x00000000c5027211 */ /* 0x002fc400078a10ff */
[----:B------:R-:W-:Y:S02]  /*12420*/  IADD3 R0, R247, -0x19, RZ ;  /* 0xffffffe7f7007810 */ /* 0x000fe40007ffe0ff */
[----:B------:R-:W-:Y:S02]  /*12430*/  LEA.HI.X.SX32 R3, R197, R196, 0x2, P5 ;  /* 0x000000c4c5037211 */ /* 0x000fe400028f16ff */
[----:B------:R-:W-:Y:S01]  /*12440*/  ISETP.GE.U32.AND P5, PT, R0, 0x7fffffa8, PT ;  /* 0x7fffffa80000780c */ /* 0x000fe20003fa6070 */
[----:B--2---:R-:W-:Y:S02]  /*12450*/  IMAD.SHL.U32 R5, R237, 0x4, RZ ;  /* 0x00000004ed057824 */ /* 0x004fe400078e00ff */
[----:B------:R-:W-:Y:S01]  /*12460*/  IMAD.SHL.U32 R0, R252, 0x4, RZ ;  /* 0x00000004fc007824 */ /* 0x000fe200078e00ff */
[----:B------:R-:W-:Y:S01]  /*12470*/  ULDC.64 UR4, c[0x0][0x118] ;  /* 0x0000460000047ab9 */ /* 0x000fe20000000a00 */
[----:B------:R-:W-:Y:S01]  /*12480*/  IADD3 R196, R247, -0x1d, RZ ;  /* 0xffffffe3f7c47810 */ /* 0x000fe20007ffe0ff */
[----:B------:R1:W-:Y:S01]  /*12490*/  STL.64 [R1+0x618], R2 ;  /* 0x0006180201007387 */ /* 0x0003e20000100a00 */
[----:B------:R-:W-:-:S03]  /*124a0*/  IMAD.WIDE R6, R0, 0x4, R202 ;  /* 0x0000000400067825 */ /* 0x000fc600078e02ca */
[----:B------:R2:W-:Y:S04]  /*124b0*/  LDGSTS.E [R5+0x40000], [R202.64], !P2 ;  /* 0x40000000ca057fae */ /* 0x0005e8000d121844 */
[----:B------:R2:W-:Y:S01]  /*124c0*/  LDGSTS.E [R5+0x40200], [R200.64], !P2 ;  /* 0x40200000c8057fae */ /* 0x0005e2000d121844 */
[----:B------:R-:W-:Y:S01]  /*124d0*/  ISETP.GE.U32.AND P2, PT, R196, 0x7fffffa4, PT ;  /* 0x7fffffa4c400780c */ /* 0x000fe20003f46070 */
[----:B-1----:R-:W-:Y:S01]  /*124e0*/  IMAD.WIDE R2, R0, 0x4, R200 ;  /* 0x0000000400027825 */ /* 0x002fe200078e02c8 */
[----:B------:R-:W-:Y:S01]  /*124f0*/  IADD3 R196, R247, -0x21, RZ ;  /* 0xffffffdff7c47810 */ /* 0x000fe20007ffe0ff */
[----:B------:R1:W-:Y:S02]  /*12500*/  LDGSTS.E [R5+0x41000], [R6.64], !P0 ;  /* 0x4100000006057fae */ /* 0x0003e4000c121844 */
[----:B------:R-:W-:-:S02]  /*12510*/  IMAD.SHL.U32 R0, R252, 0x8, RZ ;  /* 0x00000008fc007824 */ /* 0x000fc400078e00ff */
[----:B------:R3:W-:Y:S01]  /*12520*/  LDGSTS.E [R5+0x41200], [R2.64], !P0 ;  /* 0x4120000002057fae */ /* 0x0007e2000c121844 */
[----:B------:R-:W-:Y:S01]  /*12530*/  ISETP.GE.U32.AND P0, PT, R196, 0x7fffffa0, PT ;  /* 0x7fffffa0c400780c */ /* 0x000fe20003f06070 */
[----:B------:R-:W-:-:S04]  /*12540*/  IMAD.WIDE R10, R0, 0x4, R202 ;  /* 0x00000004000a7825 */ /* 0x000fc800078e02ca */
[----:B------:R-:W-:Y:S01]  /*12550*/  IMAD R196, R252, 0xc, RZ ;  /* 0x0000000cfcc47824 */ /* 0x000fe200078e02ff */
[----:B------:R1:W-:Y:S01]  /*12560*/  STL.64 [R1+0x200], R6 ;  /* 0x0002000601007387 */ /* 0x0003e20000100a00 */
[----:B------:R-:W-:Y:S01]  /*12570*/  IMAD.WIDE R8, R0, 0x4, R200 ;  /* 0x0000000400087825 */ /* 0x000fe200078e02c8 */
[C---:B------:R-:W-:Y:S02]  /*12580*/  IADD3 R0, R247.reuse, -0x25, RZ ;  /* 0xffffffdbf7007810 */ /* 0x040fe40007ffe0ff */
[----:B------:R-:W-:Y:S01]  /*12590*/  IADD3 R198, R247, -0x15, RZ ;  /* 0xffffffebf7c67810 */ /* 0x000fe20007ffe0ff */
[----:B------:R3:W-:Y:S04]  /*125a0*/  STL.64 [R1+0x1f8], R2 ;  /* 0x0001f80201007387 */ /* 0x0007e80000100a00 */
[----:B------:R4:W-:Y:S01]  /*125b0*/  LDGSTS.E [R5+0x42000], [R10.64], !P3 ;  /* 0x420000000a057fae */ /* 0x0009e2000d921844 */
[----:B-1----:R-:W-:-:S03]  /*125c0*/  IMAD.WIDE R6, R196, 0x4, R202 ;  /* 0x00000004c4067825 */ /* 0x002fc600078e02ca */
[----:B------:R1:W-:Y:S01]  /*125d0*/  LDGSTS.E [R5+0x42200], [R8.64], !P3 ;  /* 0x4220000008057fae */ /* 0x0003e2000d921844 */
[----:B------:R-:W-:Y:S01]  /*125e0*/  ISETP.GE.U32.AND P3, PT, R0, 0x7fffff9c, PT ;  /* 0x7fffff9c0000780c */ /* 0x000fe20003f66070 */
[----:B---3--:R-:W-:Y:S01]  /*125f0*/  IMAD.WIDE R2, R196, 0x4, R200 ;  /* 0x00000004c4027825 */ /* 0x008fe200078e02c8 */
[----:B------:R-:W-:Y:S01]  /*12600*/  IADD3 R196, R247, -0x29, RZ ;  /* 0xffffffd7f7c47810 */ /* 0x000fe20007ffe0ff */
[----:B------:R3:W-:Y:S01]  /*12610*/  LDGSTS.E [R5+0x43000], [R6.64], !P6 ;  /* 0x4300000006057fae */ /* 0x0007e2000f121844 */
[----:B------:R-:W-:Y:S01]  /*12620*/  ISETP.GE.U32.AND P1, PT, R198, 0x7fffffac, PT ;  /* 0x7fffffacc600780c */ /* 0x000fe20003f26070 */
[----:B------:R-:W-:Y:S02]  /*12630*/  IMAD.SHL.U32 R0, R252, 0x10, RZ ;  /* 0x00000010fc007824 */ /* 0x000fe400078e00ff */
[----:B------:R4:W-:Y:S04]  /*12640*/  STL.64 [R1+0x1d0], R10 ;  /* 0x0001d00a01007387 */ /* 0x0009e80000100a00 */
[----:B------:R1:W-:Y:S01]  /*12650*/  LDGSTS.E [R5+0x43200], [R2.64], !P6 ;  /* 0x4320000002057fae */ /* 0x0003e2000f121844 */
[----:B------:R-:W-:Y:S01]  /*12660*/  ISETP.GE.U32.AND P6, PT, R196, 0x7fffff98, PT ;  /* 0x7fffff98c400780c */ /* 0x000fe20003fc6070 */
[----:B------:R-:W-:-:S02]  /*12670*/  IMAD R196, R252, 0x14, RZ ;  /* 0x00000014fcc47824 */ /* 0x000fc400078e02ff */
[----:B------:R1:W-:Y:S01]  /*12680*/  STL.64 [R1+0x1c8], R8 ;  /* 0x0001c80801007387 */ /* 0x0003e20000100a00 */
[----:B----4-:R-:W-:-:S03]  /*12690*/  IMAD.WIDE R10, R0, 0x4, R202 ;  /* 0x00000004000a7825 */ /* 0x010fc600078e02ca */
[----:B------:R3:W-:Y:S01]  /*126a0*/  STL.64 [R1+0x1a0], R6 ;  /* 0x0001a00601007387 */ /* 0x0007e20000100a00 */
[----:B-1----:R-:W-:Y:S01]  /*126b0*/  IMAD.WIDE R8, R0, 0x4, R200 ;  /* 0x0000000400087825 */ /* 0x002fe200078e02c8 */
[----:B------:R-:W-:Y:S02]  /*126c0*/  IADD3 R0, R247, -0x2d, RZ ;  /* 0xffffffd3f7007810 */ /* 0x000fe40007ffe0ff */
[----:B------:R1:W-:Y:S01]  /*126d0*/  STL.64 [R1+0x198], R2 ;  /* 0x0001980201007387 */ /* 0x0003e20000100a00 */
[----:B---3--:R-:W-:-:S03]  /*126e0*/  IMAD.WIDE R6, R196, 0x4, R202 ;  /* 0x00000004c4067825 */ /* 0x008fc600078e02ca */
[----:B------:R3:W-:Y:S04]  /*126f0*/  LDGSTS.E [R5+0x44000], [R10.64], !P4 ;  /* 0x440000000a057fae */ /* 0x0007e8000e121844 */
[----:B------:R4:W-:Y:S01]  /*12700*/  LDGSTS.E [R5+0x44200], [R8.64], !P4 ;  /* 0x4420000008057fae */ /* 0x0009e2000e121844 */
[----:B------:R-:W-:Y:S01]  /*12710*/  ISETP.GE.U32.AND P4, PT, R0, 0x7fffff94, PT ;  /* 0x7fffff940000780c */ /* 0x000fe20003f86070 */
[----:B------:R-:W-:Y:S02]  /*12720*/  IMAD R0, R252, 0x18, RZ ;  /* 0x00000018fc007824 */ /* 0x000fe400078e02ff */
[----:B-1----:R-:W-:Y:S01]  /*12730*/  IMAD.WIDE R2, R196, 0x4, R200 ;  /* 0x00000004c4027825 */ /* 0x002fe200078e02c8 */
[----:B------:R-:W-:Y:S04]  /*12740*/  STL.64 [R1+0x170], R10 ;  /* 0x0001700a01007387 */ /* 0x000fe80000100a00 */
[----:B------:R-:W-:Y:S04]  /*12750*/  STL.64 [R1+0x168], R8 ;  /* 0x0001680801007387 */ /* 0x000fe80000100a00 */
[----:B------:R1:W-:Y:S04]  /*12760*/  STL.64 [R1+0x140], R6 ;  /* 0x0001400601007387 */ /* 0x0003e80000100a00 */
[----:B------:R1:W-:Y:S04]  /*12770*/  LDGSTS.E [R5+0x45000], [R6.64], !P1 ;  /* 0x4500000006057fae */ /* 0x0003e8000c921844 */
[----:B------:R2:W-:Y:S04]  /*12780*/  STL.64 [R1+0x138], R2 ;  /* 0x0001380201007387 */ /* 0x0005e80000100a00 */
[----:B------:R2:W-:Y:S01]  /*12790*/  LDGSTS.E [R5+0x45200], [R2.64], !P1 ;  /* 0x4520000002057fae */ /* 0x0005e2000c921844 */
[----:B------:R-:W-:Y:S01]  /*127a0*/  IADD3 R196, R247, -0x31, RZ ;  /* 0xffffffcff7c47810 */ /* 0x000fe20007ffe0ff */
[----:B-1----:R-:W-:-:S03]  /*127b0*/  IMAD.WIDE R6, R0, 0x4, R202 ;  /* 0x0000000400067825 */ /* 0x002fc600078e02ca */
[----:B------:R-:W-:Y:S01]  /*127c0*/  ISETP.GE.U32.AND P1, PT, R196, 0x7fffff90, PT ;  /* 0x7fffff90c400780c */ /* 0x000fe20003f26070 */
[----:B--2---:R-:W-:Y:S01]  /*127d0*/  IMAD.WIDE R2, R0, 0x4, R200 ;  /* 0x0000000400027825 */ /* 0x004fe200078e02c8 */
[----:B------:R1:W-:Y:S03]  /*127e0*/  LDGSTS.E [R5+0x46000], [R6.64], !P5 ;  /* 0x4600000006057fae */ /* 0x0003e6000e921844 */
[----:B------:R-:W-:Y:S01]  /*127f0*/  IMAD R0, R252, 0x1c, RZ ;  /* 0x0000001cfc007824 */ /* 0x000fe200078e02ff */
[----:B------:R2:W-:Y:S03]  /*12800*/  LDGSTS.E [R5+0x46200], [R2.64], !P5 ;  /* 0x4620000002057fae */ /* 0x0005e6000e921844 */
[----:B---3--:R-:W-:-:S04]  /*12810*/  IMAD.WIDE R10, R0, 0x4, R202 ;  /* 0x00000004000a7825 */ /* 0x008fc800078e02ca */
[----:B----4-:R-:W-:Y:S01]  /*12820*/  IMAD.WIDE R8, R0, 0x4, R200 ;  /* 0x0000000400087825 */ /* 0x010fe200078e02c8 */
[----:B------:R-:W-:Y:S01]  /*12830*/  IADD3 R0, R247, -0x39, RZ ;  /* 0xffffffc7f7007810 */ /* 0x000fe20007ffe0ff */
[----:B------:R3:W-:Y:S02]  /*12840*/  LDGSTS.E [R5+0x47000], [R10.64], !P2 ;  /* 0x470000000a057fae */ /* 0x0007e4000d121844 */
[----:B------:R-:W-:Y:S02]  /*12850*/  IMAD.SHL.U32 R196, R252, 0x20, RZ ;  /* 0x00000020fcc47824 */ /* 0x000fe400078e00ff */
[----:B------:R1:W-:Y:S04]  /*12860*/  STL.64 [R1+0x110], R6 ;  /* 0x0001100601007387 */ /* 0x0003e80000100a00 */
[----:B------:R4:W-:Y:S01]  /*12870*/  LDGSTS.E [R5+0x47200], [R8.64], !P2 ;  /* 0x4720000008057fae */ /* 0x0009e2000d121844 */
[----:B------:R-:W-:Y:S01]  /*12880*/  ISETP.GE.U32.AND P2, PT, R0, 0x7fffff88, PT ;  /* 0x7fffff880000780c */ /* 0x000fe20003f46070 */
[----:B------:R-:W-:-:S02]  /*12890*/  IMAD R0, R252, 0x24, RZ ;  /* 0x00000024fc007824 */ /* 0x000fc400078e02ff */
[----:B------:R2:W-:Y:S01]  /*128a0*/  STL.64 [R1+0x108], R2 ;  /* 0x0001080201007387 */ /* 0x0005e20000100a00 */
[----:B-1----:R-:W-:-:S03]  /*128b0*/  IMAD.WIDE R6, R196, 0x4, R202 ;  /* 0x00000004c4067825 */ /* 0x002fc600078e02ca */
[----:B------:R-:W-:Y:S04]  /*128c0*/  STL.64 [R1+0xe0], R10 ;  /* 0x0000e00a01007387 */ /* 0x000fe80000100a00 */
[----:B------:R4:W-:Y:S01]  /*128d0*/  STL.64 [R1+0xd8], R8 ;  /* 0x0000d80801007387 */ /* 0x0009e20000100a00 */
[----:B------:R-:W-:Y:S02]  /*128e0*/  IMAD R248, R252, 0x28, RZ ;  /* 0x00000028fcf87824 */ /* 0x000fe400078e02ff */
[----:B--2---:R-:W-:Y:S01]  /*128f0*/  IMAD.WIDE R2, R196, 0x4, R200 ;  /* 0x00000004c4027825 */ /* 0x004fe200078e02c8 */
[----:B------:R1:W-:Y:S04]  /*12900*/  STL.64 [R1+0xb8], R6 ;  /* 0x0000b80601007387 */ /* 0x0003e80000100a00 */
[----:B------:R1:W-:Y:S01]  /*12910*/  LDGSTS.E [R5+0x48000], [R6.64], !P0 ;  /* 0x4800000006057fae */ /* 0x0003e2000c121844 */
[----:B----4-:R-:W-:-:S03]  /*12920*/  IMAD.WIDE R8, R0, 0x4, R202 ;  /* 0x0000000400087825 */ /* 0x010fc600078e02ca */
[----:B------:R2:W-:Y:S04]  /*12930*/  STL.64 [R1+0xb0], R2 ;  /* 0x0000b00201007387 */ /* 0x0005e80000100a00 */
[----:B------:R2:W-:Y:S01]  /*12940*/  LDGSTS.E [R5+0x48200], [R2.64], !P0 ;  /* 0x4820000002057fae */ /* 0x0005e2000c121844 */
[----:B-1----:R-:W-:Y:S01]  /*12950*/  IMAD.WIDE R6, R0, 0x4, R200 ;  /* 0x0000000400067825 */ /* 0x002fe200078e02c8 */
[----:B------:R-:W-:Y:S02]  /*12960*/  IADD3 R0, R247, -0x2, RZ ;  /* 0xfffffffef7007810 */ /* 0x000fe40007ffe0ff */
[----:B------:R1:W-:Y:S01]  /*12970*/  LDGSTS.E [R5+0x49000], [R8.64], !P3 ;  /* 0x4900000008057fae */ /* 0x0003e2000d921844 */
[----:B------:R-:W-:-:S03]  /*12980*/  IMAD R238, R252, 0x2c, RZ ;  /* 0x0000002cfcee7824 */ /* 0x000fc600078e02ff */
[----:B------:R4:W-:Y:S01]  /*12990*/  LDGSTS.E [R5+0x49200], [R6.64], !P3 ;  /* 0x4920000006057fae */ /* 0x0009e2000d921844 */
[----:B------:R-:W-:Y:S01]  /*129a0*/  ISETP.GE.U32.AND P3, PT, R0, 0x7fffffbf, PT ;  /* 0x7fffffbf0000780c */ /* 0x000fe20003f66070 */
[----:B--2---:R-:W-:Y:S01]  /*129b0*/  IMAD.WIDE R2, R248, 0x4, R202 ;  /* 0x00000004f8027825 */ /* 0x004fe200078e02ca */
[----:B------:R-:W-:-:S03]  /*129c0*/  IADD3 R197, R247, -0x35, RZ ;  /* 0xffffffcbf7c57810 */ /* 0x000fc60007ffe0ff */
[----:B------:R-:W-:Y:S01]  /*129d0*/  IMAD.WIDE R248, R248, 0x4, R200 ;  /* 0x00000004f8f87825 */ /* 0x000fe200078e02c8 */
[----:B------:R-:W-:Y:S01]  /*129e0*/  IADD3 R0, R247, -0x6, RZ ;  /* 0xfffffffaf7007810 */ /* 0x000fe20007ffe0ff */
[----:B------:R2:W-:Y:S02]  /*129f0*/  LDGSTS.E [R5+0x4a000], [R2.64], !P6 ;  /* 0x4a00000002057fae */ /* 0x0005e4000f121844 */
[----:B------:R-:W-:Y:S01]  /*12a00*/  IMAD.WIDE R240, R238, 0x4, R202 ;  /* 0x00000004eef07825 */ /* 0x000fe200078e02ca */
[----:B------:R-:W-:Y:S01]  /*12a10*/  ISETP.GE.U32.AND P5, PT, R197, 0x7fffff8c, PT ;  /* 0x7fffff8cc500780c */ /* 0x000fe20003fa6070 */
[----:B------:R1:W-:Y:S01]  /*12a20*/  LDGSTS.E [R5+0x4a200], [R248.64], !P6 ;  /* 0x4a200000f8057fae */ /* 0x0003e2000f121844 */
[----:B------:R-:W-:Y:S01]  /*12a30*/  ISETP.GE.U32.AND P6, PT, R0, 0x7fffffbb, PT ;  /* 0x7fffffbb0000780c */ /* 0x000fe20003fc6070 */
[----:B------:R-:W-:Y:S02]  /*12a40*/  IMAD R228, R252, 0x30, RZ ;  /* 0x00000030fce47824 */ /* 0x000fe400078e02ff */
[----:B------:R-:W-:Y:S01]  /*12a50*/  IMAD.WIDE R238, R238, 0x4, R200 ;  /* 0x00000004eeee7825 */ /* 0x000fe200078e02c8 */
[----:B------:R-:W-:Y:S01]  /*12a60*/  IADD3 R0, R247, -0xa, RZ ;  /* 0xfffffff6f7007810 */ /* 0x000fe20007ffe0ff */
[----:B------:R1:W-:Y:S02]  /*12a70*/  LDGSTS.E [R5+0x4b000], [R240.64], !P4 ;  /* 0x4b000000f0057fae */ /* 0x0003e4000e121844 */
[----:B------:R-:W-:-:S02]  /*12a80*/  IMAD.WIDE R230, R228, 0x4, R202 ;  /* 0x00000004e4e67825 */ /* 0x000fc400078e02ca */
[----:B------:R1:W-:Y:S01]  /*12a90*/  LDGSTS.E [R5+0x4b200], [R238.64], !P4 ;  /* 0x4b200000ee057fae */ /* 0x0003e2000e121844 */
[----:B------:R-:W-:Y:S01]  /*12aa0*/  ISETP.GE.U32.AND P4, PT, R0, 0x7fffffb7, PT ;  /* 0x7fffffb70000780c */ /* 0x000fe20003f86070 */
[----:B------:R-:W-:Y:S01]  /*12ab0*/  IMAD.WIDE R228, R228, 0x4, R200 ;  /* 0x00000004e4e47825 */ /* 0x000fe200078e02c8 */
[C---:B------:R-:W-:Y:S01]  /*12ac0*/  IADD3 R196, R247.reuse, -0x3d, RZ ;  /* 0xffffffc3f7c47810 */ /* 0x040fe20007ffe0ff */
[----:B------:R1:W-:Y:S02]  /*12ad0*/  LDGSTS.E [R5+0x4c000], [R230.64], !P1 ;  /* 0x4c000000e6057fae */ /* 0x0003e4000c921844 */
[C---:B------:R-:W-:Y:S01]  /*12ae0*/  IMAD R220, R252.reuse, 0x34, RZ ;  /* 0x00000034fcdc7824 */ /* 0x040fe200078e02ff */
[----:B------:R-:W-:Y:S01]  /*12af0*/  IADD3 R0, R247, -0xe, RZ ;  /* 0xfffffff2f7007810 */ /* 0x000fe20007ffe0ff */
[----:B------:R1:W-:Y:S01]  /*12b00*/  LDGSTS.E [R5+0x4c200], [R228.64], !P1 ;  /* 0x4c200000e4057fae */ /* 0x0003e2000c921844 */
[----:B------:R-:W-:Y:S02]  /*12b10*/  IMAD R212, R252, 0x38, RZ ;  /* 0x00000038fcd47824 */ /* 0x000fe400078e02ff */
[----:B------:R-:W-:Y:S01]  /*12b20*/  IMAD.WIDE R222, R220, 0x4, R202 ;  /* 0x00000004dcde7825 */ /* 0x000fe200078e02ca */
[----:B------:R-:W-:-:S02]  /*12b30*/  ISETP.GE.U32.AND P0, PT, R196, 0x7fffff84, PT ;  /* 0x7fffff84c400780c */ /* 0x000fc40003f06070 */
[----:B------:R-:W-:Y:S01]  /*12b40*/  ISETP.GE.U32.AND P1, PT, R0, 0x7fffffb3, PT ;  /* 0x7fffffb30000780c */ /* 0x000fe20003f26070 */
[----:B------:R-:W-:Y:S01]  /*12b50*/  IMAD.WIDE R220, R220, 0x4, R200 ;  /* 0x00000004dcdc7825 */ /* 0x000fe200078e02c8 */
[C---:B------:R-:W-:Y:S01]  /*12b60*/  IADD3 R0, R247.reuse, -0x12, RZ ;  /* 0xffffffeef7007810 */ /* 0x040fe20007ffe0ff */
[----:B------:R1:W-:Y:S02]  /*12b70*/  LDGSTS.E [R5+0x4d000], [R222.64], !P5 ;  /* 0x4d000000de057fae */ /* 0x0003e4000e921844 */
[----:B------:R-:W-:Y:S02]  /*12b80*/  IMAD.WIDE R214, R212, 0x4, R202 ;  /* 0x00000004d4d67825 */ /* 0x000fe400078e02ca */
[----:B------:R1:W-:Y:S01]  /*12b90*/  LDGSTS.E [R5+0x4d200], [R220.64], !P5 ;  /* 0x4d200000dc057fae */ /* 0x0003e2000e921844 */
[----:B------:R-:W-:Y:S01]  /*12ba0*/  ISETP.GE.U32.AND P5, PT, R0, 0x7fffffaf, PT ;  /* 0x7fffffaf0000780c */ /* 0x000fe20003fa6070 */
[----:B------:R-:W-:Y:S01]  /*12bb0*/  IMAD.WIDE R212, R212, 0x4, R200 ;  /* 0x00000004d4d47825 */ /* 0x000fe200078e02c8 */
[----:B------:R-:W-:Y:S01]  /*12bc0*/  IADD3 R0, R247, -0x16, RZ ;  /* 0xffffffeaf7007810 */ /* 0x000fe20007ffe0ff */
[----:B------:R1:W-:Y:S02]  /*12bd0*/  LDGSTS.E [R5+0x4e000], [R214.64], !P2 ;  /* 0x4e000000d6057fae */ /* 0x0003e4000d121844 */
[----:B------:R-:W-:-:S02]  /*12be0*/  IMAD R196, R252, 0x3c, RZ ;  /* 0x0000003cfcc47824 */ /* 0x000fc400078e02ff */
[----:B------:R1:W-:Y:S02]  /*12bf0*/  LDGSTS.E [R5+0x4e200], [R212.64], !P2 ;  /* 0x4e200000d4057fae */ /* 0x0003e4000d121844 */
[----:B------:R-:W-:Y:S01]  /*12c00*/  IMAD.WIDE R198, R196, 0x4, R202 ;  /* 0x00000004c4c67825 */ /* 0x000fe200078e02ca */
[----:B------:R-:W-:-:S03]  /*12c10*/  ISETP.GE.U32.AND P2, PT, R0, 0x7fffffab, PT ;  /* 0x7fffffab0000780c */ /* 0x000fc60003f46070 */
[----:B------:R-:W-:Y:S01]  /*12c20*/  IMAD.WIDE R196, R196, 0x4, R200 ;  /* 0x00000004c4c47825 */ /* 0x000fe200078e02c8 */
[----:B------:R-:W-:Y:S01]  /*12c30*/  IADD3 R0, R247, -0x1a, RZ ;  /* 0xffffffe6f7007810 */ /* 0x000fe20007ffe0ff */
[----:B------:R-:W-:Y:S01]  /*12c40*/  STL.64 [R1+0x98], R8 ;  /* 0x0000980801007387 */ /* 0x000fe20000100a00 */
[----:B------:R-:W-:-:S03]  /*12c50*/  LOP3.LUT R4, R5, 0x20, RZ, 0x3c, !PT ;  /* 0x0000002005047812 */ /* 0x000fc600078e3cff */
[----:B------:R4:W-:Y:S04]  /*12c60*/  STL.64 [R1+0x90], R6 ;  /* 0x0000900601007387 */ /* 0x0009e80000100a00 */
[----:B------:R1:W-:Y:S01]  /*12c70*/  LDGSTS.E [R5+0x4f000], [R198.64], !P0 ;  /* 0x4f000000c6057fae */ /* 0x0003e2000c121844 */
[----:B------:R-:W-:-:S03]  /*12c80*/  IADD3 R204, R247, -0x1e, RZ ;  /* 0xffffffe2f7cc7810 */ /* 0x000fc60007ffe0ff */
[----:B------:R2:W-:Y:S01]  /*12c90*/  STL.64 [R1+0x78], R2 ;  /* 0x0000780201007387 */ /* 0x0005e20000100a00 */
[----:B----4-:R-:W-:-:S03]  /*12ca0*/  IMAD.WIDE R6, R252, 0x4, R202 ;  /* 0x00000004fc067825 */ /* 0x010fc600078e02ca */
[----:B------:R4:W-:Y:S01]  /*12cb0*/  LDGSTS.E [R5+0x4f200], [R196.64], !P0 ;  /* 0x4f200000c4057fae */ /* 0x0009e2000c121844 */
[----:B------:R-:W-:Y:S01]  /*12cc0*/  ISETP.GE.U32.AND P0, PT, R0, 0x7fffffa7, PT ;  /* 0x7fffffa70000780c */ /* 0x000fe20003f06070 */
[C---:B------:R-:W-:Y:S02]  /*12cd0*/  IMAD R0, R252.reuse, 0x5, RZ ;  /* 0x00000005fc007824 */ /* 0x040fe400078e02ff */
[----:B------:R4:W-:Y:S01]  /*12ce0*/  LDGSTS.E [R4+0x40400], [R6.64], !P3 ;  /* 0x4040000006047fae */ /* 0x0009e2000d921844 */
[----:B--2---:R-:W-:-:S04]  /*12cf0*/  IMAD.WIDE R2, R252, 0x4, R200 ;  /* 0x00000004fc027825 */ /* 0x004fc800078e02c8 */
[----:B---3--:R-:W-:Y:S01]  /*12d00*/  IMAD.WIDE R10, R0, 0x4, R202 ;  /* 0x00000004000a7825 */ /* 0x008fe200078e02ca */
[----:B------:R2:W-:Y:S01]  /*12d10*/  LDGSTS.E [R4+0x40600], [R2.64], !P3 ;  /* 0x4060000002047fae */ /* 0x0005e2000d921844 */
[----:B------:R-:W-:Y:S02]  /*12d20*/  ISETP.GE.U32.AND P3, PT, R204, 0x7fffffa3, PT ;  /* 0x7fffffa3cc00780c */ /* 0x000fe40003f66070 */
[----:B-1----:R-:W-:Y:S01]  /*12d30*/  IMAD.WIDE R8, R0, 0x4, R200 ;  /* 0x0000000400087825 */ /* 0x002fe200078e02c8 */
[----:B------:R-:W-:Y:S01]  /*12d40*/  IADD3 R0, R247, -0x22, RZ ;  /* 0xffffffdef7007810 */ /* 0x000fe20007ffe0ff */
[----:B------:R4:W-:Y:S02]  /*12d50*/  STL.64 [R1+0x220], R6 ;  /* 0x0002200601007387 */ /* 0x0009e40000100a00 */
[----:B------:R-:W-:Y:S02]  /*12d60*/  IMAD R204, R252, 0x9, RZ ;  /* 0x00000009fccc7824 */ /* 0x000fe400078e02ff */
[----:B------:R1:W-:Y:S04]  /*12d70*/  LDGSTS.E [R4+0x41400], [R10.64], !P6 ;  /* 0x414000000a047fae */ /* 0x0003e8000f121844 */
[----:B------:R2:W-:Y:S01]  /*12d80*/  STL.64 [R1+0x218], R2 ;  /* 0x0002180201007387 */ /* 0x0005e20000100a00 */
[----:B----4-:R-:W-:-:S03]  /*12d90*/  IMAD.WIDE R6, R204, 0x4, R202 ;  /* 0x00000004cc067825 */ /* 0x010fc600078e02ca */
[----:B------:R3:W-:Y:S01]  /*12da0*/  LDGSTS.E [R4+0x41600], [R8.64], !P6 ;  /* 0x4160000008047fae */ /* 0x0007e2000f121844 */
[----:B------:R-:W-:Y:S01]  /*12db0*/  ISETP.GE.U32.AND P6, PT, R0, 0x7fffff9f, PT ;  /* 0x7fffff9f0000780c */ /* 0x000fe20003fc6070 */
[----:B------:R-:W-:Y:S02]  /*12dc0*/  IMAD R0, R252, 0xd, RZ ;  /* 0x0000000dfc007824 */ /* 0x000fe400078e02ff */
[----:B--2---:R-:W-:Y:S01]  /*12dd0*/  IMAD.WIDE R2, R204, 0x4, R200 ;  /* 0x00000004cc027825 */ /* 0x004fe200078e02c8 */
[----:B------:R-:W-:Y:S01]  /*12de0*/  IADD3 R204, R247, -0x26, RZ ;  /* 0xffffffdaf7cc7810 */ /* 0x000fe20007ffe0ff */
[----:B------:R1:W-:Y:S04]  /*12df0*/  STL.64 [R1+0x1f0], R10 ;  /* 0x0001f00a01007387 */ /* 0x0003e80000100a00 */
[----:B------:R2:W-:Y:S04]  /*12e00*/  LDGSTS.E [R4+0x42400], [R6.64], !P4 ;  /* 0x4240000006047fae */ /* 0x0005e8000e121844 */
[----:B------:R3:W-:Y:S04]  /*12e10*/  STL.64 [R1+0x1e8], R8 ;  /* 0x0001e80801007387 */ /* 0x0007e80000100a00 */
[----:B------:R4:W-:Y:S01]  /*12e20*/  LDGSTS.E [R4+0x42600], [R2.64], !P4 ;  /* 0x4260000002047fae */ /* 0x0009e2000e121844 */
[----:B-1----:R-:W-:Y:S01]  /*12e30*/  IMAD.WIDE R10, R0, 0x4, R202 ;  /* 0x00000004000a7825 */ /* 0x002fe200078e02ca */
[----:B------:R-:W-:-:S03]  /*12e40*/  ISETP.GE.U32.AND P4, PT, R204, 0x7fffff9b, PT ;  /* 0x7fffff9bcc00780c */ /* 0x000fc60003f86070 */
[----:B------:R-:W-:Y:S02]  /*12e50*/  IMAD R204, R252, 0x11, RZ ;  /* 0x00000011fccc7824 */ /* 0x000fe400078e02ff */
[----:B---3--:R-:W-:Y:S01]  /*12e60*/  IMAD.WIDE R8, R0, 0x4, R200 ;  /* 0x0000000400087825 */ /* 0x008fe200078e02c8 */
[----:B------:R-:W-:Y:S01]  /*12e70*/  IADD3 R0, R247, -0x2a, RZ ;  /* 0xffffffd6f7007810 */ /* 0x000fe20007ffe0ff */
[----:B------:R2:W-:Y:S04]  /*12e80*/  STL.64 [R1+0x1c0], R6 ;  /* 0x0001c00601007387 */ /* 0x0005e80000100a00 */
[----:B------:R1:W-:Y:S04]  /*12e90*/  LDGSTS.E [R4+0x43400], [R10.64], !P1 ;  /* 0x434000000a047fae */ /* 0x0003e8000c921844 */
[----:B------:R4:W-:Y:S01]  /*12ea0*/  STL.64 [R1+0x1b8], R2 ;  /* 0x0001b80201007387 */ /* 0x0009e20000100a00 */
[----:B--2---:R-:W-:-:S03]  /*12eb0*/  IMAD.WIDE R6, R204, 0x4, R202 ;  /* 0x00000004cc067825 */ /* 0x004fc600078e02ca */
[----:B------:R2:W-:Y:S01]  /*12ec0*/  LDGSTS.E [R4+0x43600], [R8.64], !P1 ;  /* 0x4360000008047fae */ /* 0x0005e2000c921844 */
[----:B------:R-:W-:Y:S01]  /*12ed0*/  ISETP.GE.U32.AND P1, PT, R0, 0x7fffff97, PT ;  /* 0x7fffff970000780c */ /* 0x000fe20003f26070 */
[----:B------:R-:W-:Y:S02]  /*12ee0*/  IMAD R0, R252, 0x15, RZ ;  /* 0x00000015fc007824 */ /* 0x000fe400078e02ff */
[----:B----4-:R-:W-:Y:S01]  /*12ef0*/  IMAD.WIDE R2, R204, 0x4, R200 ;  /* 0x00000004cc027825 */ /* 0x010fe200078e02c8 */
        /* <DEDUP_REMOVED lines=8> */
[----:B--2---:R-:W-:Y:S01]  /*12f80*/  IMAD.WIDE R8, R0, 0x4, R200 ;  /* 0x0000000400087825 */ /* 0x004fe200078e02c8 */
[----:B------:R-:W-:Y:S01]  /*12f90*/  IADD3 R0, R247, -0x32, RZ ;  /* 0xffffffcef7007810 */ /* 0x000fe20007ffe0ff */
[----:B------:R3:W-:Y:S04]  /*12fa0*/  STL.64 [R1+0x160], R6 ;  /* 0x0001600601007387 */ /* 0x0007e80000100a00 */
[----:B------:R1:W-:Y:S04]  /*12fb0*/  LDGSTS.E [R4+0x45400], [R10.64], !P2 ;  /* 0x454000000a047fae */ /* 0x0003e8000d121844 */
[----:B------:R4:W-:Y:S01]  /*12fc0*/  STL.64 [R1+0x158], R2 ;  /* 0x0001580201007387 */ /* 0x0009e20000100a00 */
[----:B---3--:R-:W-:-:S03]  /*12fd0*/  IMAD.WIDE R6, R204, 0x4, R202 ;  /* 0x00000004cc067825 */ /* 0x008fc600078e02ca */
        /* <DEDUP_REMOVED lines=21> */
[----:B------:R-:W-:Y:S01]  /*13130*/  STL.64 [R1+0xd0], R10 ;  /* 0x0000d00a01007387 */ /* 0x000fe20000100a00 */
[----:B----4-:R-:W-:-:S03]  /*13140*/  IMAD.WIDE R2, R204, 0x4, R200 ;  /* 0x00000004cc027825 */ /* 0x010fc600078e02c8 */
[----:B------:R-:W-:Y:S04]  /*13150*/  STL.64 [R1+0xc8], R8 ;  /* 0x0000c80801007387 */ /* 0x000fe80000100a00 */
[----:B------:R3:W-:Y:S01]  /*13160*/  STL.64 [R1+0xa8], R6 ;  /* 0x0000a80601007387 */ /* 0x0007e20000100a00 */
[----:B------:R-:W-:-:S03]  /*13170*/  IMAD R242, R252, 0x29, RZ ;  /* 0x00000029fcf27824 */ /* 0x000fc600078e02ff */
[----:B------:R3:W-:Y:S04]  /*13180*/  LDGSTS.E [R4+0x48400], [R6.64], !P6 ;  /* 0x4840000006047fae */ /* 0x0007e8000f121844 */
[----:B------:R4:W-:Y:S04]  /*13190*/  STL.64 [R1+0xa0], R2 ;  /* 0x0000a00201007387 */ /* 0x0009e80000100a00 */
[----:B------:R4:W-:Y:S01]  /*131a0*/  LDGSTS.E [R4+0x48600], [R2.64], !P6 ;  /* 0x4860000002047fae */ /* 0x0009e2000f121844 */
[----:B---3--:R-:W-:-:S04]  /*131b0*/  IMAD.WIDE R6, R0, 0x4, R202 ;  /* 0x0000000400067825 */ /* 0x008fc800078e02ca */
[----:B------:R-:W-:Y:S01]  /*131c0*/  IMAD.WIDE R244, R242, 0x4, R202 ;  /* 0x00000004f2f47825 */ /* 0x000fe200078e02ca */
[----:B------:R3:W-:Y:S03]  /*131d0*/  LDGSTS.E [R4+0x49400], [R6.64], !P4 ;  /* 0x4940000006047fae */ /* 0x0007e6000e121844 */
[----:B----4-:R-:W-:Y:S01]  /*131e0*/  IMAD.WIDE R2, R0, 0x4, R200 ;  /* 0x0000000400027825 */ /* 0x010fe200078e02c8 */
[----:B------:R-:W-:-:S03]  /*131f0*/  IADD3 R0, R247, -0x3, RZ ;  /* 0xfffffffdf7007810 */ /* 0x000fc60007ffe0ff */
[----:B------:R-:W-:Y:S01]  /*13200*/  IMAD.WIDE R242, R242, 0x4, R200 ;  /* 0x00000004f2f27825 */ /* 0x000fe200078e02c8 */
[----:B------:R4:W-:Y:S01]  /*13210*/  LDGSTS.E [R4+0x49600], [R2.64], !P4 ;  /* 0x4960000002047fae */ /* 0x0009e2000e121844 */
[----:B------:R-:W-:Y:S02]  /*13220*/  ISETP.GE.U32.AND P4, PT, R0, 0x7fffffbe, PT ;  /* 0x7fffffbe0000780c */ /* 0x000fe40003f86070 */
[C---:B------:R-:W-:Y:S01]  /*13230*/  IMAD R232, R252.reuse, 0x2d, RZ ;  /* 0x0000002dfce87824 */ /* 0x040fe200078e02ff */
[----:B------:R-:W-:Y:S01]  /*13240*/  IADD3 R0, R247, -0x7, RZ ;  /* 0xfffffff9f7007810 */ /* 0x000fe20007ffe0ff */
[----:B------:R1:W-:Y:S01]  /*13250*/  LDGSTS.E [R4+0x4a400], [R244.64], !P1 ;  /* 0x4a400000f4047fae */ /* 0x0003e2000c921844 */
[----:B------:R-:W-:Y:S02]  /*13260*/  IMAD R224, R252, 0x31, RZ ;  /* 0x00000031fce07824 */ /* 0x000fe400078e02ff */
[----:B------:R-:W-:Y:S01]  /*13270*/  IMAD.WIDE R234, R232, 0x4, R202 ;  /* 0x00000004e8ea7825 */ /* 0x000fe200078e02ca */
[----:B------:R1:W-:Y:S01]  /*13280*/  LDGSTS.E [R4+0x4a600], [R242.64], !P1 ;  /* 0x4a600000f2047fae */ /* 0x0003e2000c921844 */
[----:B------:R-:W-:-:S02]  /*13290*/  ISETP.GE.U32.AND P1, PT, R0, 0x7fffffba, PT ;  /* 0x7fffffba0000780c */ /* 0x000fc40003f26070 */
[----:B------:R-:W-:Y:S01]  /*132a0*/  IMAD.WIDE R232, R232, 0x4, R200 ;  /* 0x00000004e8e87825 */ /* 0x000fe200078e02c8 */
[C---:B------:R-:W-:Y:S01]  /*132b0*/  IADD3 R0, R247.reuse, -0xb, RZ ;  /* 0xfffffff5f7007810 */ /* 0x040fe20007ffe0ff */
[----:B------:R1:W-:Y:S02]  /*132c0*/  LDGSTS.E [R4+0x4b400], [R234.64], !P5 ;  /* 0x4b400000ea047fae */ /* 0x0003e4000e921844 */
[----:B------:R-:W-:Y:S02]  /*132d0*/  IMAD.WIDE R226, R224, 0x4, R202 ;  /* 0x00000004e0e27825 */ /* 0x000fe400078e02ca */
        /* <DEDUP_REMOVED lines=8> */
[----:B------:R-:W-:-:S02]  /*13360*/  IMAD R208, R252, 0x39, RZ ;  /* 0x00000039fcd07824 */ /* 0x000fc400078e02ff */
[----:B------:R-:W-:Y:S01]  /*13370*/  IMAD.WIDE R218, R216, 0x4, R202 ;  /* 0x00000004d8da7825 */ /* 0x000fe200078e02ca */
[----:B------:R-:W-:-:S03]  /*13380*/  ISETP.GE.U32.AND P2, PT, R0, 0x7fffffb2, PT ;  /* 0x7fffffb20000780c */ /* 0x000fc60003f46070 */
[----:B------:R-:W-:Y:S01]  /*13390*/  IMAD.WIDE R216, R216, 0x4, R200 ;  /* 0x00000004d8d87825 */ /* 0x000fe200078e02c8 */
[C---:B------:R-:W-:Y:S01]  /*133a0*/  IADD3 R0, R247.reuse, -0x13, RZ ;  /* 0xffffffedf7007810 */ /* 0x040fe20007ffe0ff */
[----:B------:R1:W-:Y:S01]  /*133b0*/  LDGSTS.E [R4+0x4d400], [R218.64], !P0 ;  /* 0x4d400000da047fae */ /* 0x0003e2000c121844 */
[----:B------:R-:W-:Y:S01]  /*133c0*/  ISETP.GE.U32.AND P6, PT, R204, 0x7fffff83, PT ;  /* 0x7fffff83cc00780c */ /* 0x000fe20003fc6070 */
[----:B------:R-:W-:Y:S02]  /*133d0*/  IMAD.WIDE R210, R208, 0x4, R202 ;  /* 0x00000004d0d27825 */ /* 0x000fe400078e02ca */
[----:B------:R1:W-:Y:S01]  /*133e0*/  LDGSTS.E [R4+0x4d600], [R216.64], !P0 ;  /* 0x4d600000d8047fae */ /* 0x0003e2000c121844 */
[----:B------:R-:W-:Y:S01]  /*133f0*/  ISETP.GE.U32.AND P0, PT, R0, 0x7fffffae, PT ;  /* 0x7fffffae0000780c */ /* 0x000fe20003f06070 */
[----:B------:R-:W-:Y:S01]  /*13400*/  IMAD.WIDE R208, R208, 0x4, R200 ;  /* 0x00000004d0d07825 */ /* 0x000fe200078e02c8 */
[----:B------:R-:W-:Y:S01]  /*13410*/  IADD3 R0, R247, -0x17, RZ ;  /* 0xffffffe9f7007810 */ /* 0x000fe20007ffe0ff */
[----:B------:R1:W-:Y:S02]  /*13420*/  LDGSTS.E [R4+0x4e400], [R210.64], !P3 ;  /* 0x4e400000d2047fae */ /* 0x0003e4000d921844 */
[----:B------:R-:W-:-:S02]  /*13430*/  IMAD R206, R252, 0x3d, RZ ;  /* 0x0000003dfcce7824 */ /* 0x000fc400078e02ff */
[----:B------:R1:W-:Y:S01]  /*13440*/  LDGSTS.E [R4+0x4e600], [R208.64], !P3 ;  /* 0x4e600000d0047fae */ /* 0x0003e2000d921844 */
[----:B------:R-:W-:Y:S01]  /*13450*/  ISETP.GE.U32.AND P3, PT, R0, 0x7fffffaa, PT ;  /* 0x7fffffaa0000780c */ /* 0x000fe20003f66070 */
[----:B------:R-:W-:Y:S01]  /*13460*/  IMAD.WIDE R204, R206, 0x4, R202 ;  /* 0x00000004cecc7825 */ /* 0x000fe200078e02ca */
[----:B------:R-:W-:Y:S01]  /*13470*/  SHF.L.U32 R0, R252, 0x1, RZ ;  /* 0x00000001fc007819 */ /* 0x000fe200000006ff */
[----:B------:R3:W-:Y:S02]  /*13480*/  STL.64 [R1+0x88], R6 ;  /* 0x0000880601007387 */ /* 0x0007e40000100a00 */
[----:B------:R-:W-:Y:S02]  /*13490*/  IMAD.WIDE R206, R206, 0x4, R200 ;  /* 0x00000004cece7825 */ /* 0x000fe400078e02c8 */
[----:B------:R4:W-:Y:S02]  /*134a0*/  STL.64 [R1+0x80], R2 ;  /* 0x0000800201007387 */ /* 0x0009e40000100a00 */
[----:B--2---:R-:W-:-:S02]  /*134b0*/  IMAD.WIDE R8, R0, 0x4, R202 ;  /* 0x0000000400087825 */ /* 0x004fc400078e02ca */
[----:B------:R2:W-:Y:S02]  /*134c0*/  LDGSTS.E [R4+0x4f400], [R204.64], !P6 ;  /* 0x4f400000cc047fae */ /* 0x0005e4000f121844 */
[----:B---3--:R-:W-:Y:S02]  /*134d0*/  IMAD.WIDE R6, R0, 0x4, R200 ;  /* 0x0000000400067825 */ /* 0x008fe400078e02c8 */
[----:B------:R2:W-:Y:S01]  /*134e0*/  LDGSTS.E [R4+0x4f600], [R206.64], !P6 ;  /* 0x4f600000ce047fae */ /* 0x0005e2000f121844 */
[----:B----4-:R-:W-:Y:S01]  /*134f0*/  IADD3 R2, R247, -0x1b, RZ ;  /* 0xffffffe5f7027810 */ /* 0x010fe20007ffe0ff */
[----:B------:R-:W-:Y:S01]  /*13500*/  IMAD R0, R252, 0x6, RZ ;  /* 0x00000006fc007824 */ /* 0x000fe200078e02ff */
[----:B------:R-:W-:Y:S02]  /*13510*/  LOP3.LUT R3, R5, 0x40, RZ, 0x3c, !PT ;  /* 0x0000004005037812 */ /* 0x000fe400078e3cff */
[----:B------:R-:W-:Y:S02]  /*13520*/  ISETP.GE.U32.AND P6, PT, R2, 0x7fffffa6, PT ;  /* 0x7fffffa60200780c */ /* 0x000fe40003fc6070 */
[----:B------:R-:W-:Y:S01]  /*13530*/  IADD3 R2, R247, -0x1f, RZ ;  /* 0xffffffe1f7027810 */ /* 0x000fe20007ffe0ff */
[----:B------:R3:W-:Y:S01]  /*13540*/  LDGSTS.E [R3+0x40800], [R8.64], !P4 ;  /* 0x4080000008037fae */ /* 0x0007e2000e121844 */
[----:B------:R-:W-:-:S03]  /*13550*/  IMAD.WIDE R12, R0, 0x4, R202 ;  /* 0x00000004000c7825 */ /* 0x000fc600078e02ca */
[----:B------:R4:W-:Y:S01]  /*13560*/  LDGSTS.E [R3+0x40a00], [R6.64], !P4 ;  /* 0x40a0000006037fae */ /* 0x0009e2000e121844 */
[----:B-1----:R-:W-:Y:S01]  /*13570*/  IMAD.WIDE R10, R0, 0x4, R200 ;  /* 0x00000004000a7825 */ /* 0x002fe200078e02c8 */
[----:B------:R-:W-:Y:S02]  /*13580*/  ISETP.GE.U32.AND P4, PT, R2, 0x7fffffa2, PT ;  /* 0x7fffffa20200780c */ /* 0x000fe40003f86070 */
[----:B------:R-:W-:Y:S01]  /*13590*/  IADD3 R0, R247, -0x23, RZ ;  /* 0xffffffddf7007810 */ /* 0x000fe20007ffe0ff */
[----:B------:R-:W-:Y:S01]  /*135a0*/  IMAD R2, R252, 0xa, RZ ;  /* 0x0000000afc027824 */ /* 0x000fe200078e02ff */
[----:B------:R1:W-:Y:S04]  /*135b0*/  LDGSTS.E [R3+0x41800], [R12.64], !P1 ;  /* 0x418000000c037fae */ /* 0x0003e8000c921844 */
[----:B------:R3:W-:Y:S04]  /*135c0*/  STL.64 [R1+0x210], R8 ;  /* 0x0002100801007387 */ /* 0x0007e80000100a00 */
[----:B------:R1:W-:Y:S01]  /*135d0*/  LDGSTS.E [R3+0x41a00], [R10.64], !P1 ;  /* 0x41a000000a037fae */ /* 0x0003e2000c921844 */
[----:B------:R-:W-:Y:S01]  /*135e0*/  ISETP.GE.U32.AND P1, PT, R0, 0x7fffff9e, PT ;  /* 0x7fffff9e0000780c */ /* 0x000fe20003f26070 */
[----:B------:R-:W-:-:S02]  /*135f0*/  IMAD R0, R252, 0xe, RZ ;  /* 0x0000000efc007824 */ /* 0x000fc400078e02ff */
[----:B------:R4:W-:Y:S01]  /*13600*/  STL.64 [R1+0x208], R6 ;  /* 0x0002080601007387 */ /* 0x0009e20000100a00 */
[----:B---3--:R-:W-:-:S03]  /*13610*/  IMAD.WIDE R8, R2, 0x4, R202 ;  /* 0x0000000402087825 */ /* 0x008fc600078e02ca */
[----:B------:R1:W-:Y:S01]  /*13620*/  STL.64 [R1+0x1e0], R12 ;  /* 0x0001e00c01007387 */ /* 0x0003e20000100a00 */
[----:B----4-:R-:W-:Y:S01]  /*13630*/  IMAD.WIDE R6, R2, 0x4, R200 ;  /* 0x0000000402067825 */ /* 0x010fe200078e02c8 */
[----:B------:R-:W-:Y:S02]  /*13640*/  IADD3 R2, R247, -0x27, RZ ;  /* 0xffffffd9f7027810 */ /* 0x000fe40007ffe0ff */
[----:B------:R3:W-:Y:S01]  /*13650*/  STL.64 [R1+0x1d8], R10 ;  /* 0x0001d80a01007387 */ /* 0x0007e20000100a00 */
[----:B-1----:R-:W-:-:S03]  /*13660*/  IMAD.WIDE R12, R0, 0x4, R202 ;  /* 0x00000004000c7825 */ /* 0x002fc600078e02ca */
[----:B------:R1:W-:Y:S04]  /*13670*/  LDGSTS.E [R3+0x42800], [R8.64], !P5 ;  /* 0x4280000008037fae */ /* 0x0003e8000e921844 */
[----:B------:R4:W-:Y:S01]  /*13680*/  LDGSTS.E [R3+0x42a00], [R6.64], !P5 ;  /* 0x42a0000006037fae */ /* 0x0009e2000e921844 */
[----:B------:R-:W-:Y:S01]  /*13690*/  ISETP.GE.U32.AND P5, PT, R2, 0x7fffff9a, PT ;  /* 0x7fffff9a0200780c */ /* 0x000fe20003fa6070 */
[----:B------:R-:W-:Y:S02]  /*136a0*/  IMAD R2, R252, 0x12, RZ ;  /* 0x00000012fc027824 */ /* 0x000fe400078e02ff */
[----:B---3--:R-:W-:Y:S01]  /*136b0*/  IMAD.WIDE R10, R0, 0x4, R200 ;  /* 0x00000004000a7825 */ /* 0x008fe200078e02c8 */
[----:B------:R-:W-:Y:S01]  /*136c0*/  IADD3 R0, R247, -0x2b, RZ ;  /* 0xffffffd5f7007810 */ /* 0x000fe20007ffe0ff */
[----:B------:R3:W-:Y:S04]  /*136d0*/  LDGSTS.E [R3+0x43800], [R12.64], !P2 ;  /* 0x438000000c037fae */ /* 0x0007e8000d121844 */
[----:B------:R1:W-:Y:S04]  /*136e0*/  STL.64 [R1+0x1b0], R8 ;  /* 0x0001b00801007387 */ /* 0x0003e80000100a00 */
[----:B------:R2:W-:Y:S01]  /*136f0*/  LDGSTS.E [R3+0x43a00], [R10.64], !P2 ;  /* 0x43a000000a037fae */ /* 0x0005e2000d121844 */
[----:B------:R-:W-:Y:S01]  /*13700*/  ISETP.GE.U32.AND P2, PT, R0, 0x7fffff96, PT ;  /* 0x7fffff960000780c */ /* 0x000fe20003f46070 */
[----:B------:R-:W-:-:S02]  /*13710*/  IMAD R0, R252, 0x16, RZ ;  /* 0x00000016fc007824 */ /* 0x000fc400078e02ff */
[----:B------:R4:W-:Y:S01]  /*13720*/  STL.64 [R1+0x1a8], R6 ;  /* 0x0001a80601007387 */ /* 0x0009e20000100a00 */
[----:B-1----:R-:W-:-:S03]  /*13730*/  IMAD.WIDE R8, R2, 0x4, R202 ;  /* 0x0000000402087825 */ /* 0x002fc600078e02ca */
[----:B------:R3:W-:Y:S01]  /*13740*/  STL.64 [R1+0x180], R12 ;  /* 0x0001800c01007387 */ /* 0x0007e20000100a00 */
[----:B----4-:R-:W-:Y:S01]  /*13750*/  IMAD.WIDE R6, R2, 0x4, R200 ;  /* 0x0000000402067825 */ /* 0x010fe200078e02c8 */
[----:B------:R-:W-:Y:S02]  /*13760*/  IADD3 R2, R247, -0x2f, RZ ;  /* 0xffffffd1f7027810 */ /* 0x000fe40007ffe0ff */
[----:B------:R2:W-:Y:S01]  /*13770*/  STL.64 [R1+0x178], R10 ;  /* 0x0001780a01007387 */ /* 0x0005e20000100a00 */
[----:B---3--:R-:W-:-:S03]  /*13780*/  IMAD.WIDE R12, R0, 0x4, R202 ;  /* 0x00000004000c7825 */ /* 0x008fc600078e02ca */
[----:B------:R1:W-:Y:S04]  /*13790*/  LDGSTS.E [R3+0x44800], [R8.64], !P0 ;  /* 0x4480000008037fae */ /* 0x0003e8000c121844 */
[----:B------:R3:W-:Y:S01]  /*137a0*/  LDGSTS.E [R3+0x44a00], [R6.64], !P0 ;  /* 0x44a0000006037fae */ /* 0x0007e2000c121844 */
[----:B------:R-:W-:Y:S01]  /*137b0*/  ISETP.GE.U32.AND P0, PT, R2, 0x7fffff92, PT ;  /* 0x7fffff920200780c */ /* 0x000fe20003f06070 */
[----:B------:R-:W-:Y:S02]  /*137c0*/  IMAD R2, R252, 0x1a, RZ ;  /* 0x0000001afc027824 */ /* 0x000fe400078e02ff */
[----:B--2---:R-:W-:Y:S01]  /*137d0*/  IMAD.WIDE R10, R0, 0x4, R200 ;  /* 0x00000004000a7825 */ /* 0x004fe200078e02c8 */
        /* <DEDUP_REMOVED lines=9> */
[----:B---3--:R-:W-:Y:S01]  /*13870*/  IMAD.WIDE R6, R2, 0x4, R200 ;  /* 0x0000000402067825 */ /* 0x008fe200078e02c8 */
[----:B------:R-:W-:Y:S02]  /*13880*/  IADD3 R2, R247, -0x37, RZ ;  /* 0xffffffc9f7027810 */ /* 0x000fe40007ffe0ff */
[----:B------:R4:W-:Y:S01]  /*13890*/  STL.64 [R1+0x118], R10 ;  /* 0x0001180a01007387 */ /* 0x0009e20000100a00 */
[----:B--2---:R-:W-:-:S03]  /*138a0*/  IMAD.WIDE R12, R0, 0x4, R202 ;  /* 0x00000004000c7825 */ /* 0x004fc600078e02ca */
[----:B------:R1:W-:Y:S04]  /*138b0*/  LDGSTS.E [R3+0x46800], [R8.64], !P6 ;  /* 0x4680000008037fae */ /* 0x0003e8000f121844 */
[----:B------:R2:W-:Y:S01]  /*138c0*/  LDGSTS.E [R3+0x46a00], [R6.64], !P6 ;  /* 0x46a0000006037fae */ /* 0x0005e2000f121844 */
[----:B------:R-:W-:Y:S01]  /*138d0*/  ISETP.GE.U32.AND P6, PT, R2, 0x7fffff8a, PT ;  /* 0x7fffff8a0200780c */ /* 0x000fe20003fc6070 */
[----:B------:R-:W-:Y:S02]  /*138e0*/  IMAD R2, R252, 0x22, RZ ;  /* 0x00000022fc027824 */ /* 0x000fe400078e02ff */
[----:B----4-:R-:W-:Y:S01]  /*138f0*/  IMAD.WIDE R10, R0, 0x4, R200 ;  /* 0x00000004000a7825 */ /* 0x010fe200078e02c8 */
        /* <DEDUP_REMOVED lines=9> */
[----:B--2---:R-:W-:Y:S01]  /*13990*/  IMAD.WIDE R6, R2, 0x4, R200 ;  /* 0x0000000402067825 */ /* 0x004fe200078e02c8 */
[----:B------:R-:W-:Y:S02]  /*139a0*/  IADD3 R2, R247, -0x3f, RZ ;  /* 0xffffffc1f7027810 */ /* 0x000fe40007ffe0ff */
[----:B------:R4:W-:Y:S01]  /*139b0*/  STL.64 [R1+0x230], R10 ;  /* 0x0002300a01007387 */ /* 0x0009e20000100a00 */
[----:B---3--:R-:W-:-:S03]  /*139c0*/  IMAD.WIDE R12, R0, 0x4, R202 ;  /* 0x00000004000c7825 */ /* 0x008fc600078e02ca */
        /* <DEDUP_REMOVED lines=48> */
[----:B------:R-:W-:Y:S02]  /*13cd0*/  IMAD R4, R252, 0x3, RZ ;  /* 0x00000003fc047824 */ /* 0x000fe400078e02ff */
[----:B-1----:R-:W-:Y:S01]  /*13ce0*/  IMAD.WIDE R8, R2, 0x4, R202 ;  /* 0x0000000402087825 */ /* 0x002fe200078e02ca */
[----:B------:R-:W-:Y:S01]  /*13cf0*/  STL.64 [R1+0x278], R12 ;  /* 0x0002780c01007387 */ /* 0x000fe20000100a00 */
[----:B------:R-:W-:-:S03]  /*13d00*/  LOP3.LUT R236, R5, 0x60, RZ, 0x3c, !PT ;  /* 0x0000006005ec7812 */ /* 0x000fc600078e3cff */
[----:B------:R4:W-:Y:S01]  /*13d10*/  STL.64 [R1+0x290], R10 ;  /* 0x0002900a01007387 */ /* 0x0009e20000100a00 */
[----:B--2---:R-:W-:-:S03]  /*13d20*/  IMAD.WIDE R6, R2, 0x4, R200 ;  /* 0x0000000402067825 */ /* 0x004fc600078e02c8 */
[----:B------:R1:W-:Y:S04]  /*13d30*/  STL.64 [R1+0x288], R8 ;  /* 0x0002880801007387 */ /* 0x0003e80000100a00 */
[----:B------:R1:W-:Y:S01]  /*13d40*/  LDGSTS.E [R3+0x4e800], [R8.64], !P4 ;  /* 0x4e80000008037fae */ /* 0x0003e2000e121844 */
[----:B----4-:R-:W-:-:S03]  /*13d50*/  IMAD.WIDE R10, R0, 0x4, R202 ;  /* 0x00000004000a7825 */ /* 0x010fc600078e02ca */
[----:B------:R2:W-:Y:S04]  /*13d60*/  STL.64 [R1+0x2a0], R6 ;  /* 0x0002a00601007387 */ /* 0x0005e80000100a00 */
[----:B------:R2:W-:Y:S01]  /*13d70*/  LDGSTS.E [R3+0x4ea00], [R6.64], !P4 ;  /* 0x4ea0000006037fae */ /* 0x0005e2000e121844 */
[----:B-1----:R-:W-:-:S03]  /*13d80*/  IMAD.WIDE R8, R0, 0x4, R200 ;  /* 0x0000000400087825 */ /* 0x002fc600078e02c8 */
[----:B------:R1:W-:Y:S01]  /*13d90*/  LDGSTS.E [R3+0x4f800], [R10.64], !P1 ;  /* 0x4f8000000a037fae */ /* 0x0003e2000c921844 */
[C---:B------:R-:W-:Y:S02]  /*13da0*/  IADD3 R0, R247.reuse, -0x20, RZ ;  /* 0xffffffe0f7007810 */ /* 0x040fe40007ffe0ff */
[----:B------:R-:W-:Y:S01]  /*13db0*/  IADD3 R2, R247, -0x18, RZ ;  /* 0xffffffe8f7027810 */ /* 0x000fe20007ffe0ff */
[----:B------:R4:W-:Y:S01]  /*13dc0*/  LDGSTS.E [R3+0x4fa00], [R8.64], !P1 ;  /* 0x4fa0000008037fae */ /* 0x0009e2000c921844 */
[----:B--2---:R-:W-:-:S04]  /*13dd0*/  IMAD.WIDE R6, R4, 0x4, R202 ;  /* 0x0000000404067825 */ /* 0x004fc800078e02ca */
[----:B------:R-:W-:Y:S01]  /*13de0*/  IMAD.WIDE R4, R4, 0x4, R200 ;  /* 0x0000000404047825 */ /* 0x000fe200078e02c8 */
[----:B------:R2:W-:Y:S01]  /*13df0*/  LDGSTS.E [R236+0x40c00], [R6.64], !P5 ;  /* 0x40c0000006ec7fae */ /* 0x0005e2000e921844 */
[----:B------:R-:W-:-:S03]  /*13e00*/  ISETP.GE.U32.AND P4, PT, R2, 0x7fffffa9, PT ;  /* 0x7fffffa90200780c */ /* 0x000fc60003f86070 */
[----:B------:R1:W-:Y:S01]  /*13e10*/  LDGSTS.E [R236+0x40e00], [R4.64], !P5 ;  /* 0x40e0000004ec7fae */ /* 0x0003e2000e921844 */
[----:B------:R-:W-:Y:S01]  /*13e20*/  ISETP.GE.U32.AND P5, PT, R0, 0x7fffffa1, PT ;  /* 0x7fffffa10000780c */ /* 0x000fe20003fa6070 */
[----:B------:R-:W-:Y:S02]  /*13e30*/  IMAD R0, R252, 0x7, RZ ;  /* 0x00000007fc007824 */ /* 0x000fe400078e02ff */
[----:B------:R1:W-:Y:S01]  /*13e40*/  STL.64 [R1+0x298], R10 ;  /* 0x0002980a01007387 */ /* 0x0003e20000100a00 */
[----:B------:R-:W-:-:S03]  /*13e50*/  IADD3 R2, R247, -0x1c, RZ ;  /* 0xffffffe4f7027810 */ /* 0x000fc60007ffe0ff */
[----:B------:R4:W-:Y:S04]  /*13e60*/  STL.64 [R1+0x2a8], R8 ;  /* 0x0002a80801007387 */ /* 0x0009e80000100a00 */
[----:B------:R2:W-:Y:S01]  /*13e70*/  STL.64 [R1+0x2b0], R6 ;  /* 0x0002b00601007387 */ /* 0x0005e20000100a00 */
[----:B------:R-:W-:Y:S01]  /*13e80*/  ISETP.GE.U32.AND P1, PT, R2, 0x7fffffa5, PT ;  /* 0x7fffffa50200780c */ /* 0x000fe20003f26070 */
[----:B------:R-:W-:Y:S02]  /*13e90*/  IMAD.MOV.U32 R2, RZ, RZ, 0x3f ;  /* 0x0000003fff027424 */ /* 0x000fe400078e00ff */
[C---:B-1----:R-:W-:Y:S01]  /*13ea0*/  IMAD.WIDE R10, R0.reuse, 0x4, R202 ;  /* 0x00000004000a7825 */ /* 0x042fe200078e02ca */
[----:B------:R1:W-:Y:S03]  /*13eb0*/  STL.64 [R1+0x2c0], R4 ;  /* 0x0002c00401007387 */ /* 0x0003e60000100a00 */
[----:B----4-:R-:W-:-:S04]  /*13ec0*/  IMAD.WIDE R8, R0, 0x4, R200 ;  /* 0x0000000400087825 */ /* 0x010fc800078e02c8 */
[----:B--2---:R-:W-:Y:S01]  /*13ed0*/  IMAD R6, R252, 0xb, RZ ;  /* 0x0000000bfc067824 */ /* 0x004fe200078e02ff */
[----:B------:R2:W-:Y:S03]  /*13ee0*/  STL.64 [R1+0x2b8], R10 ;  /* 0x0002b80a01007387 */ /* 0x0005e60000100a00 */
[----:B---3--:R-:W-:Y:S01]  /*13ef0*/  IMAD.WIDE R12, R6, 0x4, R202 ;  /* 0x00000004060c7825 */ /* 0x008fe200078e02ca */
[----:B------:R2:W-:Y:S03]  /*13f00*/  LDGSTS.E [R236+0x41c00], [R10.64], !P2 ;  /* 0x41c000000aec7fae */ /* 0x0005e6000d121844 */
[----:B-1----:R-:W-:Y:S01]  /*13f10*/  IMAD R5, R252, 0xf, RZ ;  /* 0x0000000ffc057824 */ /* 0x002fe200078e02ff */
[----:B------:R1:W-:Y:S01]  /*13f20*/  STL.64 [R1+0x2d0], R8 ;  /* 0x0002d00801007387 */ /* 0x0003e20000100a00 */
[----:B------:R-:W-:Y:S01]  /*13f30*/  IMAD.WIDE R6, R6, 0x4, R200 ;  /* 0x0000000406067825 */ /* 0x000fe200078e02c8 */
[----:B------:R-:W-:-:S02]  /*13f40*/  IADD3 R2, R2, c[0x0][0x180], RZ ;  /* 0x0000600002027a10 */ /* 0x000fc40007ffe0ff */
[----:B------:R1:W-:Y:S01]  /*13f50*/  LDGSTS.E [R236+0x41e00], [R8.64], !P2 ;  /* 0x41e0000008ec7fae */ /* 0x0003e2000d121844 */
[----:B------:R-:W-:-:S03]  /*13f60*/  IMAD R4, R252, 0x13, RZ ;  /* 0x00000013fc047824 */ /* 0x000fc600078e02ff */
[----:B------:R-:W-:Y:S01]  /*13f70*/  STL.64 [R1+0x2c8], R12 ;  /* 0x0002c80c01007387 */ /* 0x000fe20000100a00 */
[----:B--2---:R-:W-:-:S03]  /*13f80*/  IMAD.WIDE R10, R5, 0x4, R202 ;  /* 0x00000004050a7825 */ /* 0x004fc600078e02ca */
[----:B------:R2:W-:Y:S01]  /*13f90*/  LDGSTS.E [R236+0x42c00], [R12.64], !P0 ;  /* 0x42c000000cec7fae */ /* 0x0005e2000c121844 */
[----:B------:R-:W-:-:S03]  /*13fa0*/  LOP3.LUT R251, R251, 0x3f, RZ, 0xc0, !PT ;  /* 0x0000003ffbfb7812 */ /* 0x000fc600078ec0ff */
[----:B------:R3:W-:Y:S01]  /*13fb0*/  STL.64 [R1+0x2e0], R6 ;  /* 0x0002e00601007387 */ /* 0x0007e20000100a00 */
[----:B-1----:R-:W-:-:S03]  /*13fc0*/  IMAD.WIDE R8, R5, 0x4, R200 ;  /* 0x0000000405087825 */ /* 0x002fc600078e02c8 */
[----:B------:R3:W-:Y:S01]  /*13fd0*/  LDGSTS.E [R236+0x42e00], [R6.64], !P0 ;  /* 0x42e0000006ec7fae */ /* 0x0007e2000c121844 */
[----:B------:R-:W-:Y:S02]  /*13fe0*/  ISETP.GT.AND P0, PT, R2, 0x3f, PT ;  /* 0x0000003f0200780c */ /* 0x000fe40003f04270 */
[----:B------:R-:W-:Y:S01]  /*13ff0*/  IADD3 R3, R247, -0x40, RZ ;  /* 0xffffffc0f7037810 */ /* 0x000fe20007ffe0ff */
[----:B------:R1:W-:Y:S01]  /*14000*/  LDGSTS.E [R236+0x43c00], [R10.64], !P3 ;  /* 0x43c000000aec7fae */ /* 0x0003e2000d921844 */
[----:B------:R-:W-:-:S03]  /*14010*/  SEL R0, RZ, 0x4, !P0 ;  /* 0x00000004ff007807 */ /* 0x000fc60004000000 */
[----:B------:R4:W-:Y:S01]  /*14020*/  LDGSTS.E [R236+0x43e00], [R8.64], !P3 ;  /* 0x43e0000008ec7fae */ /* 0x0009e2000d921844 */
[----:B---3--:R-:W-:-:S03]  /*14030*/  IMAD.WIDE R6, R4, 0x4, R202 ;  /* 0x0000000404067825 */ /* 0x008fc600078e02ca */
[----:B--2---:R2:W5:Y:S01]  /*14040*/  LDL.LU.64 R12, [R1+0x25c8] ;  /* 0x0025c800010c7983 */ /* 0x0045620000300a00 */
[----:B------:R-:W-:-:S03]  /*14050*/  IMAD.WIDE R4, R4, 0x4, R200 ;  /* 0x0000000404047825 */ /* 0x000fc600078e02c8 */
[----:B------:R3:W-:Y:S01]  /*14060*/  LDGSTS.E [R236+0x44c00], [R6.64], !P6 ;  /* 0x44c0000006ec7fae */ /* 0x0007e2000f121844 */
[----:B------:R-:W-:-:S03]  /*14070*/  ISETP.GE.AND P3, PT, R251, c[0x0][0x180], PT ;  /* 0x00006000fb007a0c */ /* 0x000fc60003f66270 */
[----:B------:R1:W-:Y:S01]  /*14080*/  LDGSTS.E [R236+0x44e00], [R4.64], !P6 ;  /* 0x44e0000004ec7fae */ /* 0x0003e2000f121844 */
[----:B------:R-:W-:Y:S01]  /*14090*/  ISETP.GE.AND P6, PT, R251, R3, PT ;  /* 0x00000003fb00720c */ /* 0x000fe20003fc6270 */
[----:B------:R-:W-:Y:S01]  /*140a0*/  IMAD R250, R252, 0x17, RZ ;  /* 0x00000017fcfa7824 */ /* 0x000fe200078e02ff */
[----:B------:R-:W-:Y:S01]  /*140b0*/  SEL R0, R0, RZ, !P3 ;  /* 0x000000ff00007207 */ /* 0x000fe20005800000 */
[----:B------:R1:W-:Y:S01]  /*140c0*/  STL.64 [R1+0x2d8], R10 ;  /* 0x0002d80a01007387 */ /* 0x0003e20000100a00 */
[----:B------:R-:W-:Y:S02]  /*140d0*/  ISETP.GT.AND P3, PT, R2, 0x7f, PT ;  /* 0x0000007f0200780c */ /* 0x000fe40003f64270 */
[----:B------:R-:W-:Y:S01]  /*140e0*/  SEL R246, RZ, 0x4, P6 ;  /* 0x00000004fff67807 */ /* 0x000fe20003000000 */
[----:B------:R4:W-:Y:S01]  /*140f0*/  STL.64 [R1+0x2f0], R8 ;  /* 0x0002f00801007387 */ /* 0x0009e20000100a00 */
[----:B------:R-:W-:Y:S01]  /*14100*/  ISETP.GE.U32.AND P2, PT, R3, 0x7fffff81, PT ;  /* 0x7fffff810300780c */ /* 0x000fe20003f46070 */
[----:B------:R-:W-:Y:S01]  /*14110*/  IMAD.WIDE R2, R250, 0x4, R202 ;  /* 0x00000004fa027825 */ /* 0x000fe200078e02ca */
[----:B------:R-:W-:-:S02]  /*14120*/  ISETP.NE.U32.AND P6, PT, R0, RZ, PT ;  /* 0x000000ff0000720c */ /* 0x000fc40003fc5070 */
[----:B------:R-:W-:Y:S01]  /*14130*/  SEL R0, R246, RZ, P3 ;  /* 0x000000fff6007207 */ /* 0x000fe20001800000 */
[----:B-1----:R2:W5:Y:S01]  /*14140*/  LDL.LU.64 R10, [R1+0x25c0] ;  /* 0x0025c000010a7983 */ /* 0x0025620000300a00 */
[----:B------:R-:W-:-:S03]  /*14150*/  IMAD.WIDE R250, R250, 0x4, R200 ;  /* 0x00000004fafa7825 */ /* 0x000fc600078e02c8 */
[----:B------:R3:W-:Y:S01]  /*14160*/  STL.64 [R1+0x2e8], R6 ;  /* 0x0002e80601007387 */ /* 0x0007e20000100a00 */
[----:B------:R-:W-:-:S03]  /*14170*/  IADD3 R247, R247, -0x24, RZ ;  /* 0xffffffdcf7f77810 */ /* 0x000fc60007ffe0ff */
[----:B----4-:R2:W5:Y:S01]  /*14180*/  LDL.LU.64 R8, [R1+0x25b8] ;  /* 0x0025b80001087983 */ /* 0x0105620000300a00 */
[----:B------:R-:W-:-:S03]  /*14190*/  IMAD R246, R252, 0x1b, RZ ;  /* 0x0000001bfcf67824 */ /* 0x000fc600078e02ff */
[----:B------:R1:W-:Y:S01]  /*141a0*/  STL.64 [R1+0x300], R4 ;  /* 0x0003000401007387 */ /* 0x0003e20000100a00 */
[----:B------:R-:W-:-:S03]  /*141b0*/  ISETP.NE.U32.AND P3, PT, R0, RZ, PT ;  /* 0x000000ff0000720c */ /* 0x000fc60003f65070 */
[----:B---3--:R2:W5:Y:S01]  /*141c0*/  LDL.LU.64 R6, [R1+0x25b0] ;  /* 0x0025b00001067983 */ /* 0x0085620000300a00 */
[----:B------:R-:W-:-:S03]  /*141d0*/  IMAD.MOV.U32 R0, RZ, RZ, c[0x0][0x180] ;  /* 0x00006000ff007624 */ /* 0x000fc600078e00ff */
[----:B------:R3:W-:Y:S04]  /*141e0*/  LDGSTS.E [R236+0x45c00], [R2.64], !P4 ;  /* 0x45c0000002ec7fae */ /* 0x0007e8000e121844 */
[----:B-1----:R2:W5:Y:S04]  /*141f0*/  LDL.LU.64 R4, [R1+0x25a8] ;  /* 0x0025a80001047983 */ /* 0x0025680000300a00 */
[----:B------:R3:W-:Y:S04]  /*14200*/  STL.64 [R1+0x2f8], R2 ;  /* 0x0002f80201007387 */ /* 0x0007e80000100a00 */
[----:B------:R1:W-:Y:S01]  /*14210*/  LDGSTS.E [R236+0x45e00], [R250.64], !P4 ;  /* 0x45e00000faec7fae */ /* 0x0003e2000e121844 */
[----:B------:R-:W-:-:S02]  /*14220*/  ISETP.GE.U32.AND P4, PT, R247, 0x7fffff9d, PT ;  /* 0x7fffff9df700780c */ /* 0x000fc40003f86070 */
[----:B------:R-:W-:Y:S01]  /*14230*/  IADD3 R0, R0, -0x28, RZ ;  /* 0xffffffd800007810 */ /* 0x000fe20007ffe0ff */
[----:B---3--:R2:W5:Y:S04]  /*14240*/  LDL.LU.64 R2, [R1+0x25a0] ;  /* 0x0025a00001027983 */ /* 0x0085680000300a00 */
[----:B------:R1:W-:Y:S02]  /*14250*/  STL.64 [R1+0x318], R250 ;  /* 0x000318fa01007387 */ /* 0x0003e40000100a00 */
[----:B-1----:R-:W-:-:S04]  /*14260*/  IMAD.WIDE R250, R246, 0x4, R202 ;  /* 0x00000004f6fa7825 */ /* 0x002fc800078e02ca */
[----:B------:R-:W-:Y:S01]  /*14270*/  IMAD.WIDE R246, R246, 0x4, R200 ;  /* 0x00000004f6f67825 */ /* 0x000fe200078e02c8 */
[----:B------:R1:W-:Y:S04]  /*14280*/  LDGSTS.E [R236+0x46c00], [R250.64], !P1 ;  /* 0x46c00000faec7fae */ /* 0x0003e8000c921844 */
[----:B------:R3:W-:Y:S01]  /*14290*/  LDGSTS.E [R236+0x46e00], [R246.64], !P1 ;  /* 0x46e00000f6ec7fae */ /* 0x0007e2000c921844 */
[----:B------:R-:W-:Y:S01]  /*142a0*/  ISETP.GE.U32.AND P1, PT, R0, 0x7fffff99, PT ;  /* 0x7fffff990000780c */ /* 0x000fe20003f26070 */
[----:B------:R-:W-:Y:S02]  /*142b0*/  IMAD R0, R252, 0x1f, RZ ;  /* 0x0000001ffc007824 */ /* 0x000fe400078e02ff */
[----:B------:R1:W-:Y:S04]  /*142c0*/  STL.64 [R1+0x308], R250 ;  /* 0x000308fa01007387 */ /* 0x0003e80000100a00 */
[----:B------:R3:W-:Y:S01]  /*142d0*/  STL.64 [R1+0x328], R246 ;  /* 0x000328f601007387 */ /* 0x0007e20000100a00 */
[----:B-1----:R-:W-:-:S04]  /*142e0*/  IMAD.WIDE R250, R0, 0x4, R202 ;  /* 0x0000000400fa7825 */ /* 0x002fc800078e02ca */
[----:B---3--:R-:W-:Y:S01]  /*142f0*/  IMAD.WIDE R246, R0, 0x4, R200 ;  /* 0x0000000400f67825 */ /* 0x008fe200078e02c8 */
[----:B------:R1:W-:Y:S03]  /*14300*/  LDGSTS.E [R236+0x47c00], [R250.64], !P5 ;  /* 0x47c00000faec7fae */ /* 0x0003e6000e921844 */
[----:B------:R-:W-:Y:S01]  /*14310*/  IMAD.MOV.U32 R0, RZ, RZ, c[0x0][0x180] ;  /* 0x00006000ff007624 */ /* 0x000fe200078e00ff */
[----:B------:R3:W-:Y:S04]  /*14320*/  LDGSTS.E [R236+0x47e00], [R246.64], !P5 ;  /* 0x47e00000f6ec7fae */ /* 0x0007e8000e921844 */
[----:B------:R-:W-:Y:S01]  /*14330*/  IADD3 R0, R0, -0x2c, RZ ;  /* 0xffffffd400007810 */ /* 0x000fe20007ffe0ff */
[----:B------:R1:W-:Y:S03]  /*14340*/  STL.64 [R1+0x320], R250 ;  /* 0x000320fa01007387 */ /* 0x0003e60000100a00 */
[----:B------:R-:W-:Y:S01]  /*14350*/  ISETP.GE.U32.AND P5, PT, R0, 0x7fffff95, PT ;  /* 0x7fffff950000780c */ /* 0x000fe20003fa6070 */
[----:B------:R-:W-:Y:S01]  /*14360*/  IMAD R0, R252, 0x23, RZ ;  /* 0x00000023fc007824 */ /* 0x000fe200078e02ff */
[----:B------:R3:W-:Y:S03]  /*14370*/  STL.64 [R1+0x340], R246 ;  /* 0x000340f601007387 */ /* 0x0007e60000100a00 */
        /* <DEDUP_REMOVED lines=51> */
[--C-:B---3--:R-:W-:Y:S01]  /*146b0*/  IMAD.WIDE R246, R0, 0x4, R200.reuse ;  /* 0x0000000400f67825 */ /* 0x108fe200078e02c8 */
        /* <DEDUP_REMOVED lines=9> */
[----:B---3--:R-:W-:-:S04]  /*14750*/  IMAD.WIDE R246, R0, 0x4, R202 ;  /* 0x0000000400f67825 */ /* 0x008fc800078e02ca */
[----:B------:R-:W-:Y:S01]  /*14760*/  IMAD.MOV.U32 R0, RZ, RZ, c[0x0][0x180] ;  /* 0x00006000ff007624 */ /* 0x000fe200078e00ff */
[----:B------:R1:W-:Y:S04]  /*14770*/  LDGSTS.E [R236+0x4ec00], [R246.64], !P4 ;  /* 0x4ec00000f6ec7fae */ /* 0x0003e8000e121844 */
[----:B------:R-:W-:Y:S01]  /*14780*/  IADD3 R0, R0, -0x49, RZ ;  /* 0xffffffb700007810 */ /* 0x000fe20007ffe0ff */
[----:B------:R1:W-:Y:S03]  /*14790*/  LDGSTS.E [R236+0x4ee00], [R250.64], !P4 ;  /* 0x4ee00000faec7fae */ /* 0x0003e6000e121844 */
[----:B------:R-:W-:Y:S01]  /*147a0*/  ISETP.GE.U32.AND P4, PT, R0, 0x7fffff78, PT ;  /* 0x7fffff780000780c */ /* 0x000fe20003f86070 */
[----:B------:R-:W-:Y:S01]  /*147b0*/  IMAD R0, R252, 0x3f, RZ ;  /* 0x0000003ffc007824 */ /* 0x000fe200078e02ff */
[----:B------:R3:W-:Y:S01]  /*147c0*/  STL.64 [R1+0x3c0], R246 ;  /* 0x0003c0f601007387 */ /* 0x0007e20000100a00 */
[----:B------:R-:W-:-:S02]  /*147d0*/  IMAD.SHL.U32 R252, R237, 0x4, RZ ;  /* 0x00000004edfc7824 */ /* 0x000fc400078e00ff */
[C---:B-1----:R-:W-:Y:S01]  /*147e0*/  IMAD.WIDE R236, R0.reuse, 0x4, R200 ;  /* 0x0000000400ec7825 */ /* 0x042fe200078e02c8 */
[----:B---3--:R2:W5:Y:S04]  /*147f0*/  LDL.LU.64 R246, [R1+0x2598] ;  /* 0x0025980001f67983 */ /* 0x0085680000300a00 */
[----:B------:R1:W-:Y:S02]  /*14800*/  STL.64 [R1+0x3e0], R250 ;  /* 0x0003e0fa01007387 */ /* 0x0003e40000100a00 */
[----:B-1----:R-:W-:Y:S01]  /*14810*/  IMAD.WIDE R250, R0, 0x4, R202 ;  /* 0x0000000400fa7825 */ /* 0x002fe200078e02ca */
[----:B------:R-:W-:-:S04]  /*14820*/  LOP3.LUT R0, R252, 0x60, RZ, 0x3c, !PT ;  /* 0x00000060fc007812 */ /* 0x000fc800078e3cff */
[----:B------:R1:W-:Y:S04]  /*14830*/  STL.64 [R1+0x3d0], R250 ;  /* 0x0003d0fa01007387 */ /* 0x0003e80000100a00 */
[----:B------:R1:W-:Y:S04]  /*14840*/  LDGSTS.E [R0+0x4fc00], [R250.64], !P2 ;  /* 0x4fc00000fa007fae */ /* 0x0003e8000d121844 */
[----:B------:R3:W-:Y:S04]  /*14850*/  LDGSTS.E [R0+0x4fe00], [R236.64], !P2 ;  /* 0x4fe00000ec007fae */ /* 0x0007e8000d121844 */
[----:B-1----:R2:W5:Y:S04]  /*14860*/  LDL.LU.64 R250, [R1+0x2590] ;  /* 0x0025900001fa7983 */ /* 0x0025680000300a00 */
[----:B------:R3:W-:Y:S04]  /*14870*/  STL.64 [R1+0x3d8], R236 ;  /* 0x0003d8ec01007387 */ /* 0x0007e80000100a00 */
[----:B---3--:R2:W5:Y:S04]  /*14880*/  LDL.LU.64 R236, [R1+0x2588] ;  /* 0x0025880001ec7983 */ /* 0x0085680000300a00 */
[----:B------:R-:W1:Y:S01]  /*14890*/  S2R R252, SR_TID.X ;  /* 0x0000000000fc7919 */ /* 0x000e620000002100 */
[----:B------:R-:W-:-:S05]  /*148a0*/  IMAD.MOV.U32 R0, RZ, RZ, c[0x0][0x180] ;  /* 0x00006000ff007624 */ /* 0x000fca00078e00ff */
[----:B------:R-:W-:-:S04]  /*148b0*/  IADD3 R0, R0, -0x4d, RZ ;  /* 0xffffffb300007810 */ /* 0x000fc80007ffe0ff */
[----:B------:R-:W-:Y:S02]  /*148c0*/  ISETP.GE.U32.AND P2, PT, R0, 0x7fffff74, PT ;  /* 0x7fffff740000780c */ /* 0x000fe40003f46070 */
[----:B-1----:R-:W-:-:S04]  /*148d0*/  SHF.R.S32.HI R0, RZ, 0x6, R252 ;  /* 0x00000006ff007819 */ /* 0x002fc800000114fc */
[----:B------:R-:W-:Y:S02]  /*148e0*/  SGXT R252, R0, 0x1 ;  /* 0x0000000100fc781a */ /* 0x000fe40000000200 */
[----:B------:R-:W1:Y:S02]  /*148f0*/  S2R R0, SR_TID.X ;  /* 0x0000000000007919 */ /* 0x000e640000002100 */
[----:B-1----:R-:W-:-:S05]  /*14900*/  LOP3.LUT R0, R0, 0x3f, RZ, 0xc0, !PT ;  /* 0x0000003f00007812 */ /* 0x002fca00078ec0ff */
[----:B------:R-:W-:-:S05]  /*14910*/  IMAD.SHL.U32 R0, R0, 0x4, RZ ;  /* 0x0000000400007824 */ /* 0x000fca00078e00ff */
[----:B------:R-:W-:Y:S01]  /*14920*/  LOP3.LUT R0, R0, 0x110, R252, 0x78, !PT ;  /* 0x0000011000007812 */ /* 0x000fe200078e78fc */
[----:B------:R-:W-:-:S05]  /*14930*/  IMAD.MOV.U32 R252, RZ, RZ, c[0x0][0x188] ;  /* 0x00006200fffc7624 */ /* 0x000fca00078e00ff */
[----:B------:R-:W-:Y:S02]  /*14940*/  SHF.L.U32 R252, R252, 0x6, RZ ;  /* 0x00000006fcfc7819 */ /* 0x000fe400000006ff */
[----:B--2---:R1:W-:Y:S04]  /*14950*/  STL.64 [R1+0x2660], R212 ;  /* 0x002660d401007387 */ /* 0x0043e80000100a00 */
[----:B------:R-:W0:Y:S04]  /*14960*/  LDGDEPBAR ;  /* 0x00000000000079af */ /* 0x000e280000000000 */
[----:B-1----:R-:W2:Y:S04]  /*14970*/  LDL.64 R212, [R1+0x8] ;  /* 0x0000080001d47983 */ /* 0x002ea80000100a00 */
[----:B------:R1:W-:Y:S04]  /*14980*/  STL.64 [R1+0x2658], R198 ;  /* 0x002658c601007387 */ /* 0x0003e80000100a00 */
[----:B-1----:R-:W3:Y:S04]  /*14990*/  LDL.64 R198, [R1+0x18] ;  /* 0x0000180001c67983 */ /* 0x002ee80000100a00 */
[----:B------:R1:W-:Y:S04]  /*149a0*/  STL.64 [R1+0x2650], R196 ;  /* 0x002650c401007387 */ /* 0x0003e80000100a00 */
[----:B-1----:R-:W4:Y:S04]  /*149b0*/  LDL.64 R196, [R1+0x28] ;  /* 0x0000280001c47983 */ /* 0x002f280000100a00 */
[----:B------:R-:W-:Y:S04]  /*149c0*/  STL.64 [R1+0x2648], R244 ;  /* 0x002648f401007387 */ /* 0x000fe80000100a00 */
[----:B------:R1:W-:Y:S04]  /*149d0*/  STL.64 [R1+0x2640], R242 ;  /* 0x002640f201007387 */ /* 0x0003e80000100a00 */
[----:B-1----:R-:W2:Y:S04]  /*149e0*/  LDL.64 R242, [R1+0x38] ;  /* 0x0000380001f27983 */ /* 0x002ea80000100a00 */
[----:B------:R1:W-:Y:S04]  /*149f0*/  STL.64 [R1+0x2638], R234 ;  /* 0x002638ea01007387 */ /* 0x0003e80000100a00 */
[----:B-1----:R-:W2:Y:S04]  /*14a00*/  LDL.64 R234, [R1+0x48] ;  /* 0x0000480001ea7983 */ /* 0x002ea80000100a00 */
[----:B------:R1:W-:Y:S04]  /*14a10*/  STL.64 [R1+0x2630], R232 ;  /* 0x002630e801007387 */ /* 0x0003e80000100a00 */
[----:B-1----:R-:W2:Y:S04]  /*14a20*/  LDL.64 R232, [R1+0x60] ;  /* 0x0000600001e87983 */ /* 0x002ea80000100a00 */
[----:B------:R-:W1:Y:S04]  /*14a30*/  S2R R245, SR_TID.X ;  /* 0x0000000000f57919 */ /* 0x000e680000002100 */
[----:B------:R1:W-:Y:S04]  /*14a40*/  STL.64 [R1+0x2628], R226 ;  /* 0x002628e201007387 */ /* 0x0003e80000100a00 */
[----:B------:R-:W-:Y:S04]  /*14a50*/  STL.64 [R1+0x2620], R224 ;  /* 0x002620e001007387 */ /* 0x000fe80000100a00 */
[----:B------:R-:W-:Y:S04]  /*14a60*/  STL.64 [R1+0x2618], R218 ;  /* 0x002618da01007387 */ /* 0x000fe80000100a00 */
[----:B------:R-:W-:Y:S04]  /*14a70*/  STL.64 [R1+0x2610], R216 ;  /* 0x002610d801007387 */ /* 0x000fe80000100a00 */
[----:B------:R-:W-:Y:S01]  /*14a80*/  STL.64 [R1+0x2608], R210 ;  /* 0x002608d201007387 */ /* 0x000fe20000100a00 */
[----:B-1----:R-:W-:-:S03]  /*14a90*/  SHF.R.S32.HI R0, RZ, 0x6, R245 ;  /* 0x00000006ff007819 */ /* 0x002fc600000114f5 */
[----:B------:R-:W-:Y:S01]  /*14aa0*/  STL.64 [R1+0x2600], R208 ;  /* 0x002600d001007387 */ /* 0x000fe20000100a00 */
[----:B------:R-:W-:Y:S02]  /*14ab0*/  LOP3.LUT R245, R245, 0x3f, RZ, 0xc0, !PT ;  /* 0x0000003ff5f57812 */ /* 0x000fe400078ec0ff */
[----:B------:R-:W-:Y:S01]  /*14ac0*/  SGXT R0, R0, 0x1 ;  /* 0x000000010000781a */ /* 0x000fe20000000200 */
[----:B------:R-:W-:Y:S02]  /*14ad0*/  STL.64 [R1+0x25f8], R204 ;  /* 0x0025f8cc01007387 */ /* 0x000fe40000100a00 */
[----:B------:R-:W-:Y:S02]  /*14ae0*/  IMAD.SHL.U32 R245, R245, 0x4, RZ ;  /* 0x00000004f5f57824 */ /* 0x000fe400078e00ff */
[----:B------:R-:W-:Y:S03]  /*14af0*/  STL.64 [R1+0x25f0], R206 ;  /* 0x0025f0ce01007387 */ /* 0x000fe60000100a00 */
[----:B------:R-:W-:Y:S01]  /*14b00*/  LOP3.LUT R245, R245, 0x110, R0, 0x78, !PT ;  /* 0x00000110f5f57812 */ /* 0x000fe200078e7800 */
[----:B------:R-:W3:Y:S04]  /*14b10*/  LDL.64 R226, [R1+0x58] ;  /* 0x0000580001e27983 */ /* 0x000ee80000100a00 */
[----:B-----5:R1:W-:Y:S04]  /*14b20*/  LDGSTS.E [R245], [R236.64], P6 ;  /* 0x00000000ecf57fae */ /* 0x0203e8000b121844 */
[----:B--2---:R2:W-:Y:S04]  /*14b30*/  LDGSTS.E [R245+0x800], [R232.64], P6 ;  /* 0x00800000e8f57fae */ /* 0x0045e8000b121844 */
[----:B------:R1:W-:Y:S04]  /*14b40*/  LDGSTS.E [R245+0x1000], [R234.64], P6 ;  /* 0x01000000eaf57fae */ /* 0x0003e8000b121844 */
[----:B------:R1:W-:Y:S04]  /*14b50*/  LDGSTS.E [R245+0x1800], [R242.64], P6 ;  /* 0x01800000f2f57fae */ /* 0x0003e8000b121844 */
[----:B----4-:R4:W-:Y:S04]  /*14b60*/  LDGSTS.E [R245+0x2000], [R196.64], P6 ;  /* 0x02000000c4f57fae */ /* 0x0109e8000b121844 */
[----:B---3--:R3:W-:Y:S04]  /*14b70*/  LDGSTS.E [R245+0x2800], [R198.64], P6 ;  /* 0x02800000c6f57fae */ /* 0x0087e8000b121844 */
[----:B------:R1:W-:Y:S04]  /*14b80*/  LDGSTS.E [R245+0x3000], [R212.64], P6 ;  /* 0x03000000d4f57fae */ /* 0x0003e8000b121844 */
        /* <DEDUP_REMOVED lines=22> */
[----:B--2---:R-:W2:Y:S04]  /*14cf0*/  LDL.64 R232, [R1+0x40] ;  /* 0x0000400001e87983 */ /* 0x004ea80000100a00 */
[----:B-1----:R-:W2:Y:S04]  /*14d00*/  LDL.64 R234, [R1+0x30] ;  /* 0x0000300001ea7983 */ /* 0x002ea80000100a00 */
[----:B------:R-:W2:Y:S04]  /*14d10*/  LDL.64 R242, [R1+0x20] ;  /* 0x0000200001f27983 */ /* 0x000ea80000100a00 */
[----:B----4-:R-:W4:Y:S04]  /*14d20*/  LDL.64 R196, [R1+0x10] ;  /* 0x0000100001c47983 */ /* 0x010f280000100a00 */
[----:B------:R-:W2:Y:S04]  /*14d30*/  LDL.64 R212, [R1] ;  /* 0x0000000001d47983 */ /* 0x000ea80000100a00 */
[----:B------:R1:W-:Y:S04]  /*14d40*/  LDGSTS.E [R245+0xe800], [R86.64], P6 ;  /* 0x0e80000056f57fae */ /* 0x0003e8000b121844 */
[----:B------:R-:W-:Y:S04]  /*14d50*/  STL.64 [R1+0x25a0], R250 ;  /* 0x0025a0fa01007387 */ /* 0x000fe80000100a00 */
        /* <DEDUP_REMOVED lines=19> */
[----:B------:R1:W-:Y:S04]  /*14e90*/  LDGSTS.E [R245+0x14000], [R130.64], P6 ;  /* 0x1400000082f57fae */ /* 0x0003e8000b121844 */
[----:B------:R1:W-:Y:S04]  /*14ea0*/  STL.64 [R1+0x2598], R130 ;  /* 0x0025988201007387 */ /* 0x0003e80000100a00 */
[----:B------:R2:W-:Y:S04]  /*14eb0*/  LDGSTS.E [R245+0x14800], [R134.64], P6 ;  /* 0x1480000086f57fae */ /* 0x0005e8000b121844 */
[----:B------:R2:W-:Y:S04]  /*14ec0*/  LDGSTS.E [R245+0x15000], [R138.64], P6 ;  /* 0x150000008af57fae */ /* 0x0005e8000b121844 */
[----:B-1----:R-:W2:Y:S04]  /*14ed0*/  LDL.LU.64 R130, [R1+0x70] ;  /* 0x0000700001827983 */ /* 0x002ea80000300a00 */
        /* <DEDUP_REMOVED lines=12> */
[----:B------:R1:W-:Y:S01]  /*14fa0*/  LDGSTS.E [R245+0x1b800], [R178.64], P6 ;  /* 0x1b800000b2f57fae */ /* 0x0003e2000b121844 */
[----:B---3--:R-:W-:-:S03]  /*14fb0*/  LOP3.LUT R198, R245, 0x20, RZ, 0x3c, !PT ;  /* 0x00000020f5c67812 */ /* 0x008fc600078e3cff */
[----:B------:R1:W-:Y:S04]  /*14fc0*/  LDGSTS.E [R245+0x1c000], [R180.64], P6 ;  /* 0x1c000000b4f57fae */ /* 0x0003e8000b121844 */
[----:B------:R1:W-:Y:S04]  /*14fd0*/  LDGSTS.E [R245+0x1c800], [R182.64], P6 ;  /* 0x1c800000b6f57fae */ /* 0x0003e8000b121844 */
[----:B------:R1:W-:Y:S04]  /*14fe0*/  LDGSTS.E [R245+0x1d000], [R184.64], P6 ;  /* 0x1d000000b8f57fae */ /* 0x0003e8000b121844 */
[----:B------:R-:W2:Y:S04]  /*14ff0*/  LDL.64 R10, [R1+0x310] ;  /* 0x00031000010a7983 */ /* 0x000ea80000100a00 */
        /* <DEDUP_REMOVED lines=10> */
[----:B------:R-:W2:Y:S04]  /*150a0*/  LDL.64 R208, [R1+0x398] ;  /* 0x0003980001d07983 */ /* 0x000ea80000100a00 */
[----:B------:R-:W2:Y:S04]  /*150b0*/  LDL.64 R210, [R1+0x3a8] ;  /* 0x0003a80001d27983 */ /* 0x000ea80000100a00 */
[----:B------:R-:W2:Y:S04]  /*150c0*/  LDL.64 R216, [R1+0x3b0] ;  /* 0x0003b00001d87983 */ /* 0x000ea80000100a00 */
[----:B------:R-:W2:Y:S04]  /*150d0*/  LDL.64 R224, [R1+0x3c8] ;  /* 0x0003c80001e07983 */ /* 0x000ea80000100a00 */
[----:B------:R-:W2:Y:S04]  /*150e0*/  LDL.64 R218, [R1+0x4e8] ;  /* 0x0004e80001da7983 */ /* 0x000ea80000100a00 */
[----:B--2---:R2:W-:Y:S04]  /*150f0*/  LDGSTS.E [R198+0x200], [R130.64], P6 ;  /* 0x0020000082c67fae */ /* 0x0045e8000b121844 */
[----:B------:R1:W-:Y:S04]  /*15100*/  LDGSTS.E [R198+0xa00], [R226.64], P6 ;  /* 0x00a00000e2c67fae */ /* 0x0003e8000b121844 */
[----:B------:R1:W-:Y:S04]  /*15110*/  LDGSTS.E [R198+0x1200], [R232.64], P6 ;  /* 0x01200000e8c67fae */ /* 0x0003e8000b121844 */
[----:B------:R2:W-:Y:S04]  /*15120*/  LDGSTS.E [R198+0x1a00], [R234.64], P6 ;  /* 0x01a00000eac67fae */ /* 0x0005e8000b121844 */
[----:B------:R2:W-:Y:S04]  /*15130*/  LDGSTS.E [R198+0x2200], [R242.64], P6 ;  /* 0x02200000f2c67fae */ /* 0x0005e8000b121844 */
[----:B-1----:R-:W3:Y:S04]  /*15140*/  LDL.64 R226, [R1+0x400] ;  /* 0x0004000001e27983 */ /* 0x002ee80000100a00 */
[----:B----4-:R1:W-:Y:S04]  /*15150*/  LDGSTS.E [R198+0x2a00], [R196.64], P6 ;  /* 0x02a00000c4c67fae */ /* 0x0103e8000b121844 */
[----:B------:R-:W4:Y:S04]  /*15160*/  LDL.64 R232, [R1+0x408] ;  /* 0x0004080001e87983 */ /* 0x000f280000100a00 */
[----:B------:R2:W-:Y:S04]  /*15170*/  LDGSTS.E [R198+0x3200], [R212.64], P6 ;  /* 0x03200000d4c67fae */ /* 0x0005e8000b121844 */
[----:B-1----:R-:W4:Y:S04]  /*15180*/  LDL.64 R196, [R1+0x410] ;  /* 0x0004100001c47983 */ /* 0x002f280000100a00 */
[----:B--2---:R-:W4:Y:S04]  /*15190*/  LDL.64 R234, [R1+0x418] ;  /* 0x0004180001ea7983 */ /* 0x004f280000100a00 */
[----:B------:R-:W4:Y:S04]  /*151a0*/  LDL.64 R212, [R1+0x420] ;  /* 0x0004200001d47983 */ /* 0x000f280000100a00 */
        /* <DEDUP_REMOVED lines=47> */
[----:B------:R-:W2:Y:S04]  /*154a0*/  LDL.64 R242, [R1+0x4e0] ;  /* 0x0004e00001f27983 */ /* 0x000ea80000100a00 */
[----:B------:R1:W-:Y:S04]  /*154b0*/  LDGSTS.E [R198+0x1b200], [R204.64], P6 ;  /* 0x1b200000ccc67fae */ /* 0x0003e8000b121844 */
[----:B------:R1:W-:Y:S04]  /*154c0*/  STL.64 [R1+0x2588], R104 ;  /* 0x0025886801007387 */ /* 0x0003e80000100a00 */
[----:B------:R3:W-:Y:S04]  /*154d0*/  LDGSTS.E [R198+0x1ba00], [R208.64], P6 ;  /* 0x1ba00000d0c67fae */ /* 0x0007e8000b121844 */
[----:B------:R3:W-:Y:S04]  /*154e0*/  LDGSTS.E [R198+0x1c200], [R210.64], P6 ;  /* 0x1c200000d2c67fae */ /* 0x0007e8000b121844 */
[----:B-1----:R-:W2:Y:S04]  /*154f0*/  LDL.LU.64 R104, [R1+0x50] ;  /* 0x0000500001687983 */ /* 0x002ea80000300a00 */
[----:B------:R1:W-:Y:S04]  /*15500*/  STL.64 [R1+0x2590], R108 ;  /* 0x0025906c01007387 */ /* 0x0003e80000100a00 */
[----:B------:R3:W-:Y:S04]  /*15510*/  LDGSTS.E [R198+0x1ca00], [R216.64], P6 ;  /* 0x1ca00000d8c67fae */ /* 0x0007e8000b121844 */
[----:B------:R1:W-:Y:S04]  /*15520*/  LDGSTS.E [R198+0x1d200], [R224.64], P6 ;  /* 0x1d200000e0c67fae */ /* 0x0003e8000b121844 */
[----:B-1----:R-:W2:Y:S04]  /*15530*/  LDL.LU.64 R108, [R1+0x68] ;  /* 0x00006800016c7983 */ /* 0x002ea80000300a00 */
[----:B------:R-:W2:Y:S04]  /*15540*/  LDL.64 R34, [R1+0x510] ;  /* 0x0005100001227983 */ /* 0x000ea80000100a00 */
[----:B------:R-:W2:Y:S04]  /*15550*/  LDL.64 R224, [R1+0x4f8] ;  /* 0x0004f80001e07983 */ /* 0x000ea80000100a00 */
[----:B------:R-:W2:Y:S04]  /*15560*/  LDL.64 R30, [R1+0x4d0] ;  /* 0x0004d000011e7983 */ /* 0x000ea80000100a00 */
[----:B------:R-:W2:Y:S04]  /*15570*/  LDL.64 R26, [R1+0x4b8] ;  /* 0x0004b800011a7983 */ /* 0x000ea80000100a00 */
[----:B------:R-:W2:Y:S01]  /*15580*/  LDL.64 R22, [R1+0x4b0] ;  /* 0x0004b00001167983 */ /* 0x000ea20000100a00 */
[----:B------:R-:W-:-:S03]  /*15590*/  LOP3.LUT R0, R245, 0x40, RZ, 0x3c, !PT ;  /* 0x00000040f5007812 */ /* 0x000fc600078e3cff */
[----:B------:R-:W2:Y:S04]  /*155a0*/  LDL.64 R18, [R1+0x4a8] ;  /* 0x0004a80001127983 */ /* 0x000ea80000100a00 */
[----:B------:R-:W2:Y:S04]  /*155b0*/  LDL.64 R14, [R1+0x4a0] ;  /* 0x0004a000010e7983 */ /* 0x000ea80000100a00 */
[----:B------:R-:W2:Y:S04]  /*155c0*/  LDL.64 R10, [R1+0x498] ;  /* 0x00049800010a7983 */ /* 0x000ea80000100a00 */
[----:B------:R-:W2:Y:S04]  /*155d0*/  LDL.64 R6, [R1+0x490] ;  /* 0x0004900001067983 */ /* 0x000ea80000100a00 */
[----:B------:R-:W2:Y:S04]  /*155e0*/  LDL.64 R2, [R1+0x488] ;  /* 0x0004880001027983 */ /* 0x000ea80000100a00 */
[----:B------:R-:W2:Y:S04]  /*155f0*/  LDL.64 R250, [R1+0x480] ;  /* 0x0004800001fa7983 */ /* 0x000ea80000100a00 */
[----:B---3--:R1:W-:Y:S04]  /*15600*/  LDGSTS.E [R198+0x1da00], [R226.64], P6 ;  /* 0x1da00000e2c67fae */ /* 0x0083e8000b121844 */
[----:B------:R-:W3:Y:S04]  /*15610*/  LDL.64 R206, [R1+0x478] ;  /* 0x0004780001ce7983 */ /* 0x000ee80000100a00 */
[----:B----4-:R4:W-:Y:S04]  /*15620*/  LDGSTS.E [R198+0x1e200], [R232.64], P6 ;  /* 0x1e200000e8c67fae */ /* 0x0109e8000b121844 */
[----:B-1----:R-:W3:Y:S04]  /*15630*/  LDL.64 R226, [R1+0x4d8] ;  /* 0x0004d80001e27983 */ /* 0x002ee80000100a00 */
[----:B------:R1:W-:Y:S04]  /*15640*/  LDGSTS.E [R198+0x1ea00], [R196.64], P6 ;  /* 0x1ea00000c4c67fae */ /* 0x0003e8000b121844 */
[----:B------:R4:W-:Y:S04]  /*15650*/  LDGSTS.E [R198+0x1f200], [R234.64], P6 ;  /* 0x1f200000eac67fae */ /* 0x0009e8000b121844 */
[----:B------:R4:W-:Y:S04]  /*15660*/  LDGSTS.E [R198+0x1fa00], [R212.64], P6 ;  /* 0x1fa00000d4c67fae */ /* 0x0009e8000b121844 */
[----:B-1----:R-:W3:Y:S04]  /*15670*/  LDL.64 R196, [R1+0x4f0] ;  /* 0x0004f00001c47983 */ /* 0x002ee80000100a00 */
[----:B----4-:R-:W4:Y:S04]  /*15680*/  LDL.64 R232, [R1+0x4c8] ;  /* 0x0004c80001e87983 */ /* 0x010f280000100a00 */
[----:B------:R-:W4:Y:S04]  /*15690*/  LDL.64 R198, [R1+0x508] ;  /* 0x0005080001c67983 */ /* 0x000f280000100a00 */
[----:B------:R-:W4:Y:S04]  /*156a0*/  LDL.64 R212, [R1+0x500] ;  /* 0x0005000001d47983 */ /* 0x000f280000100a00 */
[----:B------:R-:W4:Y:S04]  /*156b0*/  LDL.64 R234, [R1+0x4c0] ;  /* 0x0004c00001ea7983 */ /* 0x000f280000100a00 */
[----:B------:R-:W4:Y:S04]  /*156c0*/  LDL.64 R204, [R1+0x470] ;  /* 0x0004700001cc7983 */ /* 0x000f280000100a00 */
[----:B------:R-:W4:Y:S04]  /*156d0*/  LDL.64 R208, [R1+0x468] ;  /* 0x0004680001d07983 */ /* 0x000f280000100a00 */
[----:B------:R-:W4:Y:S04]  /*156e0*/  LDL.64 R210, [R1+0x460] ;  /* 0x0004600001d27983 */ /* 0x000f280000100a00 */
[----:B------:R-:W4:Y:S04]  /*156f0*/  LDL.64 R216, [R1+0x458] ;  /* 0x0004580001d87983 */ /* 0x000f280000100a00 */
[----:B--2---:R1:W-:Y:S04]  /*15700*/  LDGSTS.E [R0+0x400], [R108.64], P6 ;  /* 0x004000006c007fae */ /* 0x0043e8000b121844 */
[----:B------:R1:W-:Y:S04]  /*15710*/  LDGSTS.E [R0+0xc00], [R104.64], P6 ;  /* 0x00c0000068007fae */ /* 0x0003e8000b121844 */
[----:B------:R2:W-:Y:S04]  /*15720*/  LDGSTS.E [R0+0x1400], [R218.64], P6 ;  /* 0x01400000da007fae */ /* 0x0005e8000b121844 */
[----:B------:R1:W-:Y:S04]  /*15730*/  LDGSTS.E [R0+0x1c00], [R242.64], P6 ;  /* 0x01c00000f2007fae */ /* 0x0003e8000b121844 */
[----:B------:R2:W-:Y:S04]  /*15740*/  LDGSTS.E [R0+0x2400], [R224.64], P6 ;  /* 0x02400000e0007fae */ /* 0x0005e8000b121844 */
[----:B--2---:R-:W2:Y:S04]  /*15750*/  LDL.64 R218, [R1+0x450] ;  /* 0x0004500001da7983 */ /* 0x004ea80000100a00 */
[----:B-1----:R-:W2:Y:S04]  /*15760*/  LDL.64 R242, [R1+0x448] ;  /* 0x0004480001f27983 */ /* 0x002ea80000100a00 */
[----:B------:R-:W2:Y:S04]  /*15770*/  LDL.64 R224, [R1+0x440] ;  /* 0x0004400001e07983 */ /* 0x000ea80000100a00 */
[----:B---3--:R1:W-:Y:S04]  /*15780*/  LDGSTS.E [R0+0x2c00], [R196.64], P6 ;  /* 0x02c00000c4007fae */ /* 0x0083e8000b121844 */
[----:B----4-:R3:W-:Y:S04]  /*15790*/  LDGSTS.E [R0+0x3400], [R198.64], P6 ;  /* 0x03400000c6007fae */ /* 0x0107e8000b121844 */
[----:B-1----:R-:W4:Y:S04]  /*157a0*/  LDL.64 R196, [R1+0x438] ;  /* 0x0004380001c47983 */ /* 0x002f280000100a00 */
[----:B------:R1:W-:Y:S04]  /*157b0*/  LDGSTS.E [R0+0x3c00], [R212.64], P6 ;  /* 0x03c00000d4007fae */ /* 0x0003e8000b121844 */
[----:B---3--:R-:W3:Y:S04]  /*157c0*/  LDL.64 R198, [R1+0x430] ;  /* 0x0004300001c67983 */ /* 0x008ee80000100a00 */
[----:B------:R1:W-:Y:S04]  /*157d0*/  LDGSTS.E [R0+0x4400], [R34.64], P6 ;  /* 0x0440000022007fae */ /* 0x0003e8000b121844 */
[----:B-1----:R-:W3:Y:S04]  /*157e0*/  LDL.64 R212, [R1+0x428] ;  /* 0x0004280001d47983 */ /* 0x002ee80000100a00 */
[----:B------:R1:W-:Y:S04]  /*157f0*/  LDGSTS.E [R0+0x4c00], [R226.64], P6 ;  /* 0x04c00000e2007fae */ /* 0x0003e8000b121844 */
[----:B------:R1:W-:Y:S04]  /*15800*/  LDGSTS.E [R0+0x5400], [R30.64], P6 ;  /* 0x054000001e007fae */ /* 0x0003e8000b121844 */
[----:B------:R1:W-:Y:S04]  /*15810*/  LDGSTS.E [R0+0x5c00], [R232.64], P6 ;  /* 0x05c00000e8007fae */ /* 0x0003e8000b121844 */
[----:B-1----:R-:W3:Y:S04]  /*15820*/  LDL.64 R226, [R1+0x528] ;  /* 0x0005280001e27983 */ /* 0x002ee80000100a00 */
        /* <DEDUP_REMOVED lines=14> */
[----:B------:R-:W3:Y:S04]  /*15910*/  LDL.64 R232, [R1+0x530] ;  /* 0x0005300001e87983 */ /* 0x000ee80000100a00 */
[----:B-1----:R-:W3:Y:S04]  /*15920*/  LDL.64 R234, [R1+0x538] ;  /* 0x0005380001ea7983 */ /* 0x002ee80000100a00 */
[----:B------:R-:W3:Y:S04]  /*15930*/  LDL.64 R34, [R1+0x560] ;  /* 0x0005600001227983 */ /* 0x000ee80000100a00 */
        /* <DEDUP_REMOVED lines=14> */
[----:B--2---:R1:W-:Y:S04]  /*15a20*/  LDGSTS.E [R0+0xd400], [R218.64], P6 ;  /* 0x0d400000da007fae */ /* 0x0043e8000b121844 */
[----:B------:R2:W-:Y:S04]  /*15a30*/  LDGSTS.E [R0+0xdc00], [R242.64], P6 ;  /* 0x0dc00000f2007fae */ /* 0x0005e8000b121844 */
[----:B------:R2:W-:Y:S04]  /*15a40*/  LDGSTS.E [R0+0xe400], [R224.64], P6 ;  /* 0x0e400000e0007fae */ /* 0x0005e8000b121844 */
[----:B-1----:R-:W3:Y:S04]  /*15a50*/  LDL.64 R218, [R1+0x540] ;  /* 0x0005400001da7983 */ /* 0x002ee80000100a00 */
[----:B--2---:R-:W2:Y:S04]  /*15a60*/  LDL.64 R242, [R1+0x548] ;  /* 0x0005480001f27983 */ /* 0x004ea80000100a00 */
[----:B------:R-:W2:Y:S04]  /*15a70*/  LDL.64 R224, [R1+0x578] ;  /* 0x0005780001e07983 */ /* 0x000ea80000100a00 */
[----:B----4-:R1:W-:Y:S04]  /*15a80*/  LDGSTS.E [R0+0xec00], [R196.64], P6 ;  /* 0x0ec00000c4007fae */ /* 0x0103e8000b121844 */
[----:B---3--:R3:W-:Y:S04]  /*15a90*/  LDGSTS.E [R0+0xf400], [R198.64], P6 ;  /* 0x0f400000c6007fae */ /* 0x0087e8000b121844 */
[----:B-1----:R-:W4:Y:S04]  /*15aa0*/  LDL.64 R196, [R1+0x550] ;  /* 0x0005500001c47983 */ /* 0x002f280000100a00 */
[----:B------:R1:W-:Y:S04]  /*15ab0*/  LDGSTS.E [R0+0xfc00], [R212.64], P6 ;  /* 0x0fc00000d4007fae */ /* 0x0003e8000b121844 */
[----:B---3--:R-:W4:Y:S04]  /*15ac0*/  LDL.64 R198, [R1+0x558] ;  /* 0x0005580001c67983 */ /* 0x008f280000100a00 */
[----:B-1----:R-:W4:Y:S04]  /*15ad0*/  LDL.64 R212, [R1+0x568] ;  /* 0x0005680001d47983 */ /* 0x002f280000100a00 */
[----:B------:R1:W-:Y:S04]  /*15ae0*/  LDGSTS.E [R0+0x10400], [R226.64], P6 ;  /* 0x10400000e2007fae */ /* 0x0003e8000b121844 */
[----:B-1----:R-:W4:Y:S04]  /*15af0*/  LDL.64 R226, [R1+0x580] ;  /* 0x0005800001e27983 */ /* 0x002f280000100a00 */
[----:B------:R1:W-:Y:S04]  /*15b00*/  LDGSTS.E [R0+0x10c00], [R232.64], P6 ;  /* 0x10c00000e8007fae */ /* 0x0003e8000b121844 */
[----:B------:R1:W-:Y:S04]  /*15b10*/  LDGSTS.E [R0+0x11400], [R234.64], P6 ;  /* 0x11400000ea007fae */ /* 0x0003e8000b121844 */
[----:B-1----:R-:W4:Y:S04]  /*15b20*/  LDL.64 R232, [R1+0x5f0] ;  /* 0x0005f00001e87983 */ /* 0x002f280000100a00 */
[----:B------:R-:W4:Y:S04]  /*15b30*/  LDL.64 R234, [R1+0x5f8] ;  /* 0x0005f80001ea7983 */ /* 0x000f280000100a00 */
[----:B------:R1:W-:Y:S04]  /*15b40*/  LDGSTS.E [R0+0x11c00], [R218.64], P6 ;  /* 0x11c00000da007fae */ /* 0x0003e8000b121844 */
[----:B--2---:R2:W-:Y:S04]  /*15b50*/  LDGSTS.E [R0+0x12400], [R242.64], P6 ;  /* 0x12400000f2007fae */ /* 0x0045e8000b121844 */
[----:B-1----:R-:W3:Y:S04]  /*15b60*/  LDL.64 R218, [R1+0x600] ;  /* 0x0006000001da7983 */ /* 0x002ee80000100a00 */
[----:B--2---:R-:W2:Y:S04]  /*15b70*/  LDL.64 R242, [R1+0x608] ;  /* 0x0006080001f27983 */ /* 0x004ea80000100a00 */
[----:B----4-:R1:W-:Y:S04]  /*15b80*/  LDGSTS.E [R0+0x12c00], [R196.64], P6 ;  /* 0x12c00000c4007fae */ /* 0x0103e8000b121844 */
[----:B------:R4:W-:Y:S04]  /*15b90*/  LDGSTS.E [R0+0x13400], [R198.64], P6 ;  /* 0x13400000c6007fae */ /* 0x0009e8000b121844 */
[----:B-1----:R-:W2:Y:S04]  /*15ba0*/  LDL.64 R196, [R1+0x610] ;  /* 0x0006100001c47983 */ /* 0x002ea80000100a00 */
[----:B------:R1:W-:Y:S04]  /*15bb0*/  LDGSTS.E [R0+0x13c00], [R34.64], P6 ;  /* 0x13c0000022007fae */ /* 0x0003e8000b121844 */
[----:B----4-:R-:W4:Y:S04]  /*15bc0*/  LDL.64 R198, [R1+0x620] ;  /* 0x0006200001c67983 */ /* 0x010f280000100a00 */
[----:B------:R1:W-:Y:S04]  /*15bd0*/  LDGSTS.E [R0+0x14400], [R212.64], P6 ;  /* 0x14400000d4007fae */ /* 0x0003e8000b121844 */
[----:B------:R1:W-:Y:S04]  /*15be0*/  LDGSTS.E [R0+0x14c00], [R30.64], P6 ;  /* 0x14c000001e007fae */ /* 0x0003e8000b121844 */
[----:B------:R1:W-:Y:S04]  /*15bf0*/  LDGSTS.E [R0+0x15400], [R224.64], P6 ;  /* 0x15400000e0007fae */ /* 0x0003e8000b121844 */
[----:B-1----:R-:W4:Y:S04]  /*15c00*/  LDL.64 R212, [R1+0x618] ;  /* 0x0006180001d47983 */ /* 0x002f280000100a00 */
        /* <DEDUP_REMOVED lines=14> */
[----:B------:R-:W4:Y:S04]  /*15cf0*/  LDL.64 R224, [R1+0x518] ;  /* 0x0005180001e07983 */ /* 0x000f280000100a00 */
[----:B------:R1:W-:Y:S02]  /*15d00*/  LDGSTS.E [R0+0x1cc00], [R232.64], P6 ;  /* 0x1cc00000e8007fae */ /* 0x0003e4000b121844 */
[----:B-1----:R-:W-:-:S02]  /*15d10*/  LOP3.LUT R2, R245, 0x60, RZ, 0x3c, !PT ;  /* 0x00000060f5027812 */ /* 0x002fc400078e3cff */
[----:B------:R-:W4:Y:S04]  /*15d20*/  LDL.64 R226, [R1+0x520] ;  /* 0x0005200001e27983 */ /* 0x000f280000100a00 */
[----:B------:R1:W-:Y:S04]  /*15d30*/  LDGSTS.E [R0+0x1d400], [R234.64], P6 ;  /* 0x1d400000ea007fae */ /* 0x0003e8000b121844 */
[----:B------:R-:W4:Y:S04]  /*15d40*/  LDL.64 R232, [R1+0x760] ;  /* 0x0007600001e87983 */ /* 0x000f280000100a00 */
[----:B------:R-:W4:Y:S04]  /*15d50*/  LDL.64 R244, [R1+0x748] ;  /* 0x0007480001f47983 */ /* 0x000f280000100a00 */
[----:B-1----:R-:W4:Y:S04]  /*15d60*/  LDL.64 R234, [R1+0x758] ;  /* 0x0007580001ea7983 */ /* 0x002f280000100a00 */
[----:B------:R-:W4:Y:S04]  /*15d70*/  LDL.64 R34, [R1+0x648] ;  /* 0x0006480001227983 */ /* 0x000f280000100a00 */
        /* <DEDUP_REMOVED lines=13> */
[----:B---3--:R1:W-:Y:S04]  /*15e50*/  LDGSTS.E [R0+0x1dc00], [R218.64], P6 ;  /* 0x1dc00000da007fae */ /* 0x0083e8000b121844 */
[----:B--2---:R2:W-:Y:S04]  /*15e60*/  LDGSTS.E [R0+0x1e400], [R242.64], P6 ;  /* 0x1e400000f2007fae */ /* 0x0045e8000b121844 */
[----:B-1----:R-:W3:Y:S04]  /*15e70*/  LDL.64 R218, [R1+0x6f0] ;  /* 0x0006f00001da7983 */ /* 0x002ee80000100a00 */
[----:B--2---:R-:W2:Y:S04]  /*15e80*/  LDL.64 R242, [R1+0x750] ;  /* 0x0007500001f27983 */ /* 0x004ea80000100a00 */
[----:B------:R1:W-:Y:S04]  /*15e90*/  LDGSTS.E [R0+0x1ec00], [R196.64], P6 ;  /* 0x1ec00000c4007fae */ /* 0x0003e8000b121844 */
[----:B----4-:R4:W-:Y:S04]  /*15ea0*/  LDGSTS.E [R0+0x1f400], [R198.64], P6 ;  /* 0x1f400000c6007fae */ /* 0x0109e8000b121844 */
[----:B-1----:R-:W3:Y:S04]  /*15eb0*/  LDL.64 R196, [R1+0x628] ;  /* 0x0006280001c47983 */ /* 0x002ee80000100a00 */
[----:B----4-:R-:W3:Y:S04]  /*15ec0*/  LDL.64 R198, [R1+0x630] ;  /* 0x0006300001c67983 */ /* 0x010ee80000100a00 */
[----:B------:R1:W-:Y:S04]  /*15ed0*/  LDGSTS.E [R0+0x1fc00], [R212.64], P6 ;  /* 0x1fc00000d4007fae */ /* 0x0003e8000b121844 */
[----:B-1----:R-:W3:Y:S04]  /*15ee0*/  LDL.64 R212, [R1+0x638] ;  /* 0x0006380001d47983 */ /* 0x002ee80000100a00 */
[----:B------:R1:W-:Y:S04]  /*15ef0*/  LDGSTS.E [R2+0x600], [R224.64], P6 ;  /* 0x00600000e0027fae */ /* 0x0003e8000b121844 */
[----:B------:R1:W-:Y:S04]  /*15f00*/  LDGSTS.E [R2+0xe00], [R226.64], P6 ;  /* 0x00e00000e2027fae */ /* 0x0003e8000b121844 */
[----:B-1----:R-:W3:Y:S04]  /*15f10*/  LDL.64 R224, [R1+0x6f8] ;  /* 0x0006f80001e07983 */ /* 0x002ee80000100a00 */
[----:B------:R1:W-:Y:S04]  /*15f20*/  LDGSTS.E [R2+0x1600], [R232.64], P6 ;  /* 0x01600000e8027fae */ /* 0x0003e8000b121844 */
[----:B------:R-:W3:Y:S04]  /*15f30*/  LDL.64 R226, [R1+0x708] ;  /* 0x0007080001e27983 */ /* 0x000ee80000100a00 */
[----:B------:R1:W-:Y:S04]  /*15f40*/  LDGSTS.E [R2+0x1e00], [R234.64], P6 ;  /* 0x01e00000ea027fae */ /* 0x0003e8000b121844 */
[----:B-1----:R-:W3:Y:S04]  /*15f50*/  LDL.64 R232, [R1+0x710] ;  /* 0x0007100001e87983 */ /* 0x002ee80000100a00 */
[----:B------:R-:W3:Y:S04]  /*15f60*/  LDL.64 R234, [R1+0x720] ;  /* 0x0007200001ea7983 */ /* 0x000ee80000100a00 */
[----:B--2---:R1:W-:Y:S04]  /*15f70*/  LDGSTS.E [R2+0x2600], [R242.64], P6 ;  /* 0x02600000f2027fae */ /* 0x0043e8000b121844 */
[----:B------:R2:W-:Y:S04]  /*15f80*/  LDGSTS.E [R2+0x2e00], [R244.64], P6 ;  /* 0x02e00000f4027fae */ /* 0x0005e8000b121844 */
[----:B-1----:R-:W4:Y:S04]  /*15f90*/  LDL.64 R242, [R1+0x728] ;  /* 0x0007280001f27983 */ /* 0x002f280000100a00 */
[----:B--2---:R-:W2:Y:S04]  /*15fa0*/  LDL.64 R244, [R1+0x730] ;  /* 0x0007300001f47983 */ /* 0x004ea80000100a00 */
[----:B---3--:R1:W-:Y:S04]  /*15fb0*/  LDGSTS.E [R2+0x3600], [R196.64], P6 ;  /* 0x03600000c4027fae */ /* 0x0083e8000b121844 */
[----:B------:R3:W-:Y:S04]  /*15fc0*/  LDGSTS.E [R2+0x3e00], [R198.64], P6 ;  /* 0x03e00000c6027fae */ /* 0x0007e8000b121844 */
[----:B-1----:R-:W2:Y:S04]  /*15fd0*/  LDL.64 R196, [R1+0x738] ;  /* 0x0007380001c47983 */ /* 0x002ea80000100a00 */
[----:B---3--:R-:W3:Y:S04]  /*15fe0*/  LDL.64 R198, [R1+0x740] ;  /* 0x0007400001c67983 */ /* 0x008ee80000100a00 */
        /* <DEDUP_REMOVED lines=8> */
[----:B-1----:R-:W3:Y:S04]  /*16070*/  LDL.64 R22, [R1+0x938] ;  /* 0x0009380001167983 */ /* 0x002ee80000100a00 */
[----:B------:R-:W3:Y:S04]  /*16080*/  LDL.64 R18, [R1+0x930] ;  /* 0x0009300001127983 */ /* 0x000ee80000100a00 */
[----:B------:R-:W3:Y:S04]  /*16090*/  LDL.64 R14, [R1+0x928] ;  /* 0x00092800010e7983 */ /* 0x000ee80000100a00 */
[----:B------:R1:W-:Y:S04]  /*160a0*/  LDGSTS.E [R2+0x7e00], [R10.64], P6 ;  /* 0x07e000000a027fae */ /* 0x0003e8000b121844 */
[----:B------:R1:W-:Y:S04]  /*160b0*/  LDGSTS.E [R2+0x8600], [R6.64], P6 ;  /* 0x0860000006027fae */ /* 0x0003e8000b121844 */
[----:B------:R1:W-:Y:S04]  /*160c0*/  LDGSTS.E [R2+0x8e00], [R250.64], P6 ;  /* 0x08e00000fa027fae */ /* 0x0003e8000b121844 */
[----:B-1----:R-:W3:Y:S04]  /*160d0*/  LDL.64 R10, [R1+0x920] ;  /* 0x00092000010a7983 */ /* 0x002ee80000100a00 */
[----:B------:R1:W-:Y:S04]  /*160e0*/  LDGSTS.E [R2+0x9600], [R206.64], P6 ;  /* 0x09600000ce027fae */ /* 0x0003e8000b121844 */
[----:B------:R1:W-:Y:S04]  /*160f0*/  LDGSTS.E [R2+0x9e00], [R204.64], P6 ;  /* 0x09e00000cc027fae */ /* 0x0003e8000b121844 */
[----:B------:R-:W3:Y:S04]  /*16100*/  LDL.64 R6, [R1+0x918] ;  /* 0x0009180001067983 */ /* 0x000ee80000100a00 */
[----:B------:R1:W-:Y:S04]  /*16110*/  LDGSTS.E [R2+0xa600], [R208.64], P6 ;  /* 0x0a600000d0027fae */ /* 0x0003e8000b121844 */
[----:B------:R-:W3:Y:S04]  /*16120*/  LDL.64 R250, [R1+0x910] ;  /* 0x0009100001fa7983 */ /* 0x000ee80000100a00 */
        /* <DEDUP_REMOVED lines=20> */
[----:B----4-:R1:W-:Y:S04]  /*16270*/  LDGSTS.E [R2+0xe600], [R242.64], P6 ;  /* 0x0e600000f2027fae */ /* 0x0103e8000b121844 */
[----:B--2---:R2:W-:Y:S04]  /*16280*/  LDGSTS.E [R2+0xee00], [R244.64], P6 ;  /* 0x0ee00000f4027fae */ /* 0x0045e8000b121844 */
[----:B-1----:R-:W3:Y:S04]  /*16290*/  LDL.64 R242, [R1+0x8d0] ;  /* 0x0008d00001f27983 */ /* 0x002ee80000100a00 */
[----:B--2---:R-:W2:Y:S04]  /*162a0*/  LDL.64 R244, [R1+0x8e0] ;  /* 0x0008e00001f47983 */ /* 0x004ea80000100a00 */
[----:B------:R1:W-:Y:S04]  /*162b0*/  LDGSTS.E [R2+0xf600], [R196.64], P6 ;  /* 0x0f600000c4027fae */ /* 0x0003e8000b121844 */
[----:B---3--:R3:W-:Y:S04]  /*162c0*/  LDGSTS.E [R2+0xfe00], [R198.64], P6 ;  /* 0x0fe00000c6027fae */ /* 0x0087e8000b121844 */
[----:B-1----:R-:W2:Y:S04]  /*162d0*/  LDL.64 R196, [R1+0x8f0] ;  /* 0x0008f00001c47983 */ /* 0x002ea80000100a00 */
[----:B---3--:R-:W3:Y:S04]  /*162e0*/  LDL.64 R198, [R1+0x8f8] ;  /* 0x0008f80001c67983 */ /* 0x008ee80000100a00 */
[----:B------:R1:W-:Y:S04]  /*162f0*/  LDGSTS.E [R2+0x10600], [R212.64], P6 ;  /* 0x10600000d4027fae */ /* 0x0003e8000b121844 */
[----:B-1----:R-:W2:Y:S04]  /*16300*/  LDL.64 R212, [R1+0x900] ;  /* 0x0009000001d47983 */ /* 0x002ea80000100a00 */
[----:B------:R1:W-:Y:S04]  /*16310*/  LDGSTS.E [R2+0x10e00], [R22.64], P6 ;  /* 0x10e0000016027fae */ /* 0x0003e8000b121844 */
[----:B------:R1:W-:Y:S04]  /*16320*/  LDGSTS.E [R2+0x11600], [R18.64], P6 ;  /* 0x1160000012027fae */ /* 0x0003e8000b121844 */
[----:B------:R1:W-:Y:S04]  /*16330*/  LDGSTS.E [R2+0x11e00], [R14.64], P6 ;  /* 0x11e000000e027fae */ /* 0x0003e8000b121844 */
[----:B-1----:R-:W3:Y:S04]  /*16340*/  LDL.64 R22, [R1+0x868] ;  /* 0x0008680001167983 */ /* 0x002ee80000100a00 */
[----:B------:R-:W3:Y:S04]  /*16350*/  LDL.64 R18, [R1+0x860] ;  /* 0x0008600001127983 */ /* 0x000ee80000100a00 */
[----:B------:R-:W3:Y:S04]  /*16360*/  LDL.64 R14, [R1+0x858] ;  /* 0x00085800010e7983 */ /* 0x000ee80000100a00 */
[----:B------:R1:W-:Y:S04]  /*16370*/  LDGSTS.E [R2+0x12600], [R10.64], P6 ;  /* 0x126000000a027fae */ /* 0x0003e8000b121844 */
[----:B-1----:R-:W3:Y:S04]  /*16380*/  LDL.64 R10, [R1+0x850] ;  /* 0x00085000010a7983 */ /* 0x002ee80000100a00 */
[----:B------:R1:W-:Y:S04]  /*16390*/  LDGSTS.E [R2+0x12e00], [R6.64], P6 ;  /* 0x12e0000006027fae */ /* 0x0003e8000b121844 */
[----:B------:R1:W-:Y:S04]  /*163a0*/  LDGSTS.E [R2+0x13600], [R250.64], P6 ;  /* 0x13600000fa027fae */ /* 0x0003e8000b121844 */
[----:B-1----:R-:W3:Y:S04]  /*163b0*/  LDL.64 R6, [R1+0x848] ;  /* 0x0008480001067983 */ /* 0x002ee80000100a00 */
[----:B------:R1:W-:Y:S04]  /*163c0*/  LDGSTS.E [R2+0x13e00], [R208.64], P6 ;  /* 0x13e00000d0027fae */ /* 0x0003e8000b121844 */
[----:B------:R-:W3:Y:S04]  /*163d0*/  LDL.64 R250, [R1+0x840] ;  /* 0x0008400001fa7983 */ /* 0x000ee80000100a00 */
[----:B-1----:R-:W3:Y:S04]  /*163e0*/  LDL.64 R208, [R1+0x948] ;  /* 0x0009480001d07983 */ /* 0x002ee80000100a00 */
[----:B--2---:R1:W-:Y:S04]  /*163f0*/  LDGSTS.E [R2+0x14600], [R212.64], P6 ;  /* 0x14600000d4027fae */ /* 0x0043e8000b121844 */
[----:B---3--:R2:W-:Y:S04]  /*16400*/  LDGSTS.E [R2+0x14e00], [R198.64], P6 ;  /* 0x14e00000c6027fae */ /* 0x0085e8000b121844 */
[----:B------:R3:W-:Y:S04]  /*16410*/  LDGSTS.E [R2+0x15600], [R196.64], P6 ;  /* 0x15600000c4027fae */ /* 0x0007e8000b121844 */
[----:B-1----:R-:W4:Y:S04]  /*16420*/  LDL.LU.64 R212, [R1+0x2660] ;  /* 0x0026600001d47983 */ /* 0x002f280000300a00 */
[----:B--2---:R-:W2:Y:S04]  /*16430*/  LDL.LU.64 R198, [R1+0x2658] ;  /* 0x0026580001c67983 */ /* 0x004ea80000300a00 */
[----:B------:R1:W-:Y:S04]  /*16440*/  LDGSTS.E [R2+0x15e00], [R244.64], P6 ;  /* 0x15e00000f4027fae */ /* 0x0003e8000b121844 */
[----:B---3--:R-:W3:Y:S04]  /*16450*/  LDL.LU.64 R196, [R1+0x2650] ;  /* 0x0026500001c47983 */ /* 0x008ee80000300a00 */
[----:B------:R1:W-:Y:S04]  /*16460*/  LDGSTS.E [R2+0x16600], [R242.64], P6 ;  /* 0x16600000f2027fae */ /* 0x0003e8000b121844 */
[----:B-1----:R-:W2:Y:S04]  /*16470*/  LDL.LU.64 R244, [R1+0x2648] ;  /* 0x0026480001f47983 */ /* 0x002ea80000300a00 */
[----:B------:R1:W-:Y:S04]  /*16480*/  LDGSTS.E [R2+0x16e00], [R234.64], P6 ;  /* 0x16e00000ea027fae */ /* 0x0003e8000b121844 */
[----:B------:R-:W2:Y:S04]  /*16490*/  LDL.LU.64 R242, [R1+0x2640] ;  /* 0x0026400001f27983 */ /* 0x000ea80000300a00 */
        /* <DEDUP_REMOVED lines=15> */
[----:B------:R1:W-:Y:S04]  /*16590*/  LDGSTS.E [R2+0x1b600], [R204.64], P6 ;  /* 0x1b600000cc027fae */ /* 0x0003e8000b121844 */
[----:B------:R1:W-:Y:S04]  /*165a0*/  LDGSTS.E [R2+0x1be00], [R30.64], P6 ;  /* 0x1be000001e027fae */ /* 0x0003e8000b121844 */
[----:B-1----:R-:W2:Y:S04]  /*165b0*/  LDL.LU.64 R206, [R1+0x200] ;  /* 0x0002000001ce7983 */ /* 0x002ea80000300a00 */
[----:B------:R-:W3:Y:S04]  /*165c0*/  LDL.LU.64 R204, [R1+0x1f8] ;  /* 0x0001f80001cc7983 */ /* 0x000ee80000300a00 */
[----:B------:R1:W-:Y:S04]  /*165d0*/  LDGSTS.E [R2+0x1c600], [R26.64], P6 ;  /* 0x1c6000001a027fae */ /* 0x0003e8000b121844 */
[----:B------:R1:W-:Y:S04]  /*165e0*/  LDGSTS.E [R2+0x1ce00], [R22.64], P6 ;  /* 0x1ce0000016027fae */ /* 0x0003e8000b121844 */
[----:B------:R1:W-:Y:S04]  /*165f0*/  LDGSTS.E [R2+0x1d600], [R18.64], P6 ;  /* 0x1d60000012027fae */ /* 0x0003e8000b121844 */
[----:B-1----:R-:W4:Y:S04]  /*16600*/  LDL.LU.64 R26, [R1+0x1d0] ;  /* 0x0001d000011a7983 */ /* 0x002f280000300a00 */
[----:B------:R1:W-:Y:S04]  /*16610*/  LDGSTS.E [R2+0x1de00], [R14.64], P6 ;  /* 0x1de000000e027fae */ /* 0x0003e8000b121844 */
[----:B------:R-:W4:Y:S04]  /*16620*/  LDL.LU.64 R18, [R1+0x1c8] ;  /* 0x0001c80001127983 */ /* 0x000f280000300a00 */
[----:B------:R1:W-:Y:S04]  /*16630*/  LDGSTS.E [R2+0x1e600], [R10.64], P6 ;  /* 0x1e6000000a027fae */ /* 0x0003e8000b121844 */
[----:B-1----:R-:W4:Y:S04]  /*16640*/  LDL.LU.64 R14, [R1+0x1a0] ;  /* 0x0001a000010e7983 */ /* 0x002f280000300a00 */
[----:B------:R1:W-:Y:S04]  /*16650*/  LDGSTS.E [R2+0x1ee00], [R6.64], P6 ;  /* 0x1ee0000006027fae */ /* 0x0003e8000b121844 */
[----:B------:R-:W4:Y:S04]  /*16660*/  LDL.LU.64 R10, [R1+0x198] ;  /* 0x00019800010a7983 */ /* 0x000f280000300a00 */
[----:B------:R1:W-:Y:S04]  /*16670*/  LDGSTS.E [R2+0x1f600], [R250.64], P6 ;  /* 0x1f600000fa027fae */ /* 0x0003e8000b121844 */
[----:B------:R1:W-:Y:S04]  /*16680*/  LDGSTS.E [R2+0x1fe00], [R208.64], P6 ;  /* 0x1fe00000d0027fae */ /* 0x0003e8000b121844 */
[----:B-1----:R-:W1:Y:S04]  /*16690*/  S2R R7, SR_TID.X ;  /* 0x0000000000077919 */ /* 0x002e680000002100 */
[----:B------:R-:W0:Y:S04]  /*166a0*/  LDGDEPBAR ;  /* 0x00000000000079af */ /* 0x000e280000000000 */
[----:B------:R-:W4:Y:S04]  /*166b0*/  LDL.LU.64 R208, [R1+0x170] ;  /* 0x0001700001d07983 */ /* 0x000f280000300a00 */
[----:B------:R-:W4:Y:S01]  /*166c0*/  LDL.LU.64 R250, [R1+0x168] ;  /* 0x0001680001fa7983 */ /* 0x000f220000300a00 */
[----:B------:R-:W-:-:S04]  /*166d0*/  IMAD.WIDE R34, R252, 0x4, R202 ;  /* 0x00000004fc227825 */ /* 0x000fc800078e02ca */
[----:B------:R-:W-:Y:S01]  /*166e0*/  IMAD.WIDE R30, R252, 0x4, R200 ;  /* 0x00000004fc1e7825 */ /* 0x000fe200078e02c8 */
[----:B-1----:R-:W-:-:S05]  /*166f0*/  LOP3.LUT R2, R7, 0x7f, RZ, 0xc0, !PT ;  /* 0x0000007f07027812 */ /* 0x002fca00078ec0ff */
[----:B------:R-:W-:Y:S01]  /*16700*/  IMAD.SHL.U32 R3, R2, 0x4, RZ ;  /* 0x0000000402037824 */ /* 0x000fe200078e00ff */
[----:B------:R-:W-:Y:S01]  /*16710*/  BAR.SYNC.DEFER_BLOCKING 0x0 ;  /* 0x0000000000007b1d */ /* 0x000fe20000010000 */
[----:B------:R-:W-:-:S05]  /*16720*/  IMAD.MOV.U32 R22, RZ, RZ, c[0x0][0x180] ;  /* 0x00006000ff167624 */ /* 0x000fca00078e00ff */
[----:B------:R2:W-:Y:S04]  /*16730*/  STL.64 [R1+0x8d8], R34 ;  /* 0x0008d82201007387 */ /* 0x0005e80000100a00 */
[----:B------:R3:W-:Y:S01]  /*16740*/  STL.64 [R1+0x8e8], R30 ;  /* 0x0008e81e01007387 */ /* 0x0007e20000100a00 */
[----:B------:R-:W-:-:S03]  /*16750*/  IADD3 R0, R22, -0x51, RZ ;  /* 0xffffffaf16007810 */ /* 0x000fc60007ffe0ff */
[----:B------:R-:W-:Y:S01]  /*16760*/  @!PT LDS RZ, [RZ] ;  /* 0x00000000fffff984 */ /* 0x000fe20000000800 */
[----:B------:R-:W-:Y:S01]  /*16770*/  @!PT LDS RZ, [RZ] ;  /* 0x00000000fffff984 */ /* 0x000fe20000000800 */
[----:B------:R-:W-:Y:S01]  /*16780*/  @!PT LDS RZ, [RZ] ;  /* 0x00000000fffff984 */ /* 0x000fe20000000800 */
[----:B------:R2:W-:Y:S04]  /*16790*/  LDGSTS.E [R3+0x50000], [R34.64], !P1 ;  /* 0x5000000022037fae */ /* 0x0005e8000c921844 */
[----:B------:R3:W-:Y:S01]  /*167a0*/  LDGSTS.E [R3+0x50200], [R30.64], !P1 ;  /* 0x502000001e037fae */ /* 0x0007e2000c921844 */
[----:B------:R-:W-:Y:S01]  /*167b0*/  ISETP.GE.U32.AND P6, PT, R0, 0x7fffff70, PT ;  /* 0x7fffff700000780c */ /* 0x000fe20003fc6070 */
[----:B--2---:R-:W-:-:S04]  /*167c0*/  IMAD.WIDE R34, R252, 0x4, R206 ;  /* 0x00000004fc227825 */ /* 0x004fc800078e02ce */
[C---:B---3--:R-:W-:Y:S01]  /*167d0*/  IMAD.WIDE R30, R252.reuse, 0x4, R204 ;  /* 0x00000004fc1e7825 */ /* 0x048fe200078e02cc */
[----:B------:R1:W-:Y:S04]  /*167e0*/  STL.64 [R1+0x718], R34 ;  /* 0x0007182201007387 */ /* 0x0003e80000100a00 */
[----:B------:R-:W2:Y:S04]  /*167f0*/  LDL.LU.64 R204, [R1+0x140] ;  /* 0x0001400001cc7983 */ /* 0x000ea80000300a00 */
[----:B------:R3:W-:Y:S04]  /*16800*/  STL.64 [R1+0x820], R30 ;  /* 0x0008201e01007387 */ /* 0x0007e80000100a00 */
[----:B------:R-:W2:Y:S01]  /*16810*/  LDL.LU.64 R206, [R1+0x138] ;  /* 0x0001380001ce7983 */ /* 0x000ea20000300a00 */
[----:B----4-:R-:W-:-:S03]  /*16820*/  IMAD.WIDE R26, R252, 0x4, R26 ;  /* 0x00000004fc1a7825 */ /* 0x010fc600078e021a */
[----:B------:R-:W4:Y:S04]  /*16830*/  LDL.LU.64 R202, [R1+0x110] ;  /* 0x0001100001ca7983 */ /* 0x000f280000300a00 */
[----:B------:R-:W4:Y:S01]  /*16840*/  LDL.LU.64 R200, [R1+0x108] ;  /* 0x0001080001c87983 */ /* 0x000f220000300a00 */
[----:B------:R-:W-:-:S03]  /*16850*/  IMAD.WIDE R18, R252, 0x4, R18 ;  /* 0x00000004fc127825 */ /* 0x000fc600078e0212 */
[----:B------:R1:W-:Y:S04]  /*16860*/  STL.64 [R1+0x700], R26 ;  /* 0x0007001a01007387 */ /* 0x0003e80000100a00 */
[----:B------:R1:W-:Y:S01]  /*16870*/  LDGSTS.E [R3+0x51000], [R34.64], !P5 ;  /* 0x5100000022037fae */ /* 0x0003e2000e921844 */
[----:B------:R-:W-:-:S03]  /*16880*/  IMAD.WIDE R14, R252, 0x4, R14 ;  /* 0x00000004fc0e7825 */ /* 0x000fc600078e020e */
[----:B------:R3:W-:Y:S04]  /*16890*/  STL.64 [R1+0x808], R18 ;  /* 0x0008081201007387 */ /* 0x0007e80000100a00 */
[----:B------:R3:W-:Y:S01]  /*168a0*/  LDGSTS.E [R3+0x51200], [R30.64], !P5 ;  /* 0x512000001e037fae */ /* 0x0007e2000e921844 */
[----:B------:R-:W-:-:S03]  /*168b0*/  IMAD.WIDE R10, R252, 0x4, R10 ;  /* 0x00000004fc0a7825 */ /* 0x000fc600078e020a */
[----:B-1----:R-:W4:Y:S04]  /*168c0*/  LDL.LU.64 R34, [R1+0xe0] ;  /* 0x0000e00001227983 */ /* 0x002f280000300a00 */
[----:B------:R1:W-:Y:S04]  /*168d0*/  LDGSTS.E [R3+0x52000], [R26.64], !P4 ;  /* 0x520000001a037fae */ /* 0x0003e8000e121844 */
[----:B---3--:R-:W3:Y:S04]  /*168e0*/  LDL.LU.64 R30, [R1+0xd8] ;  /* 0x0000d800011e7983 */ /* 0x008ee80000300a00 */
[----:B------:R1:W-:Y:S04]  /*168f0*/  STL.64 [R1+0x6e8], R14 ;  /* 0x0006e80e01007387 */ /* 0x0003e80000100a00 */
[----:B-1----:R-:W3:Y:S04]  /*16900*/  LDL.LU.64 R26, [R1+0xb8] ;  /* 0x0000b800011a7983 */ /* 0x002ee80000300a00 */
[----:B------:R1:W-:Y:S01]  /*16910*/  LDGSTS.E [R3+0x52200], [R18.64], !P4 ;  /* 0x5220000012037fae */ /* 0x0003e2000e121844 */
[----:B------:R-:W-:-:S03]  /*16920*/  IMAD.WIDE R208, R252, 0x4, R208 ;  /* 0x00000004fcd07825 */ /* 0x000fc600078e02d0 */
[----:B------:R1:W-:Y:S01]  /*16930*/  STL.64 [R1+0x7f0], R10 ;  /* 0x0007f00a01007387 */ /* 0x0003e20000100a00 */
[----:B------:R-:W-:-:S03]  /*16940*/  IMAD.WIDE R250, R252, 0x4, R250 ;  /* 0x00000004fcfa7825 */ /* 0x000fc600078e02fa */
[----:B------:R1:W-:Y:S04]  /*16950*/  LDGSTS.E [R3+0x53000], [R14.64], !P2 ;  /* 0x530000000e037fae */ /* 0x0003e8000d121844 */
[----:B-1----:R-:W3:Y:S04]  /*16960*/  LDL.LU.64 R18, [R1+0xb0] ;  /* 0x0000b00001127983 */ /* 0x002ee80000300a00 */
[----:B------:R1:W-:Y:S04]  /*16970*/  LDGSTS.E [R3+0x53200], [R10.64], !P2 ;  /* 0x532000000a037fae */ /* 0x0003e8000d121844 */
[----:B------:R-:W3:Y:S04]  /*16980*/  LDL.LU.64 R14, [R1+0x98] ;  /* 0x00009800010e7983 */ /* 0x000ee80000300a00 */
[----:B------:R1:W-:Y:S04]  /*16990*/  LDGSTS.E [R3+0x54000], [R208.64], !P6 ;  /* 0x54000000d0037fae */ /* 0x0003e8000f121844 */
[----:B-1----:R-:W3:Y:S04]  /*169a0*/  LDL.LU.64 R10, [R1+0x90] ;  /* 0x00009000010a7983 */ /* 0x002ee80000300a00 */
[----:B------:R1:W-:Y:S04]  /*169b0*/  STL.64 [R1+0x6d0], R208 ;  /* 0x0006d0d001007387 */ /* 0x0003e80000100a00 */
[----:B------:R1:W-:Y:S04]  /*169c0*/  STL.64 [R1+0x7d8], R250 ;  /* 0x0007d8fa01007387 */ /* 0x0003e80000100a00 */
[----:B------:R1:W-:Y:S04]  /*169d0*/  LDGSTS.E [R3+0x54200], [R250.64], !P6 ;  /* 0x54200000fa037fae */ /* 0x0003e8000f121844 */
[----:B-1----:R-:W3:Y:S04]  /*169e0*/  LDL.LU.64 R208, [R1+0x2600] ;  /* 0x0026000001d07983 */ /* 0x002ee80000300a00 */
[----:B------:R-:W3:Y:S01]  /*169f0*/  LDL.LU.64 R250, [R1+0x78] ;  /* 0x0000780001fa7983 */ /* 0x000ee20000300a00 */
[----:B------:R-:W-:-:S04]  /*16a00*/  IADD3 R0, R22, -0x55, RZ ;  /* 0xffffffab16007810 */ /* 0x000fc80007ffe0ff */
[----:B------:R-:W-:Y:S02]  /*16a10*/  ISETP.GE.U32.AND P1, PT, R0, 0x7fffff6c, PT ;  /* 0x7fffff6c0000780c */ /* 0x000fe40003f26070 */
        /* <DEDUP_REMOVED lines=8> */
[----:B------:R-:W-:Y:S01]  /*16aa0*/  IADD3 R0, R22, -0x69, RZ ;  /* 0xffffff9716007810 */ /* 0x000fe20007ffe0ff */
[----:B--2---:R-:W-:-:S05]  /*16ab0*/  IMAD.WIDE R204, R252, 0x4, R204 ;  /* 0x00000004fccc7825 */ /* 0x004fca00078e02cc */
[----:B------:R1:W-:Y:S01]  /*16ac0*/  STL.64 [R1+0x6b8], R204 ;  /* 0x0006b8cc01007387 */ /* 0x0003e20000100a00 */
[----:B------:R-:W-:-:S03]  /*16ad0*/  IMAD.WIDE R206, R252, 0x4, R206 ;  /* 0x00000004fcce7825 */ /* 0x000fc600078e02ce */
[----:B------:R1:W-:Y:S01]  /*16ae0*/  LDGSTS.E [R3+0x55000], [R204.64], !P1 ;  /* 0x55000000cc037fae */ /* 0x0003e2000c921844 */
[----:B----4-:R-:W-:-:S03]  /*16af0*/  IMAD.WIDE R202, R252, 0x4, R202 ;  /* 0x00000004fcca7825 */ /* 0x010fc600078e02ca */
[----:B------:R2:W-:Y:S01]  /*16b00*/  LDGSTS.E [R3+0x55200], [R206.64], !P1 ;  /* 0x55200000ce037fae */ /* 0x0005e2000c921844 */
[----:B------:R-:W-:-:S03]  /*16b10*/  IMAD.WIDE R200, R252, 0x4, R200 ;  /* 0x00000004fcc87825 */ /* 0x000fc600078e02c8 */
[----:B------:R4:W-:Y:S04]  /*16b20*/  LDGSTS.E [R3+0x56000], [R202.64], !P5 ;  /* 0x56000000ca037fae */ /* 0x0009e8000e921844 */
[----:B-1----:R-:W4:Y:S01]  /*16b30*/  LDL.LU.64 R204, [R1+0x25f8] ;  /* 0x0025f80001cc7983 */ /* 0x002f220000300a00 */
[----:B------:R-:W-:-:S03]  /*16b40*/  ISETP.GE.U32.AND P1, PT, R0, 0x7fffff58, PT ;  /* 0x7fffff580000780c */ /* 0x000fc60003f26070 */
[----:B------:R2:W-:Y:S04]  /*16b50*/  STL.64 [R1+0x7c0], R206 ;  /* 0x0007c0ce01007387 */ /* 0x0005e80000100a00 */
[----:B------:R1:W-:Y:S01]  /*16b60*/  LDGSTS.E [R3+0x56200], [R200.64], !P5 ;  /* 0x56200000c8037fae */ /* 0x0003e2000e921844 */
[----:B------:R-:W-:-:S03]  /*16b70*/  IMAD.WIDE R34, R252, 0x4, R34 ;  /* 0x00000004fc227825 */ /* 0x000fc600078e0222 */
[----:B--2---:R-:W2:Y:S04]  /*16b80*/  LDL.LU.64 R206, [R1+0x25f0] ;  /* 0x0025f00001ce7983 */ /* 0x004ea80000300a00 */
[----:B------:R-:W-:Y:S01]  /*16b90*/  STL.64 [R1+0x6a0], R202 ;  /* 0x0006a0ca01007387 */ /* 0x000fe20000100a00 */
[----:B---3--:R-:W-:-:S03]  /*16ba0*/  IMAD.WIDE R30, R252, 0x4, R30 ;  /* 0x00000004fc1e7825 */ /* 0x008fc600078e021e */
[----:B------:R-:W-:Y:S04]  /*16bb0*/  STL.64 [R1+0x7b0], R200 ;  /* 0x0007b0c801007387 */ /* 0x000fe80000100a00 */
[----:B------:R-:W-:Y:S01]  /*16bc0*/  STL.64 [R1+0x688], R34 ;  /* 0x0006882201007387 */ /* 0x000fe20000100a00 */
[----:B------:R-:W-:-:S03]  /*16bd0*/  IMAD.WIDE R26, R252, 0x4, R26 ;  /* 0x00000004fc1a7825 */ /* 0x000fc600078e021a */
[----:B------:R3:W-:Y:S04]  /*16be0*/  LDGSTS.E [R3+0x57000], [R34.64], !P4 ;  /* 0x5700000022037fae */ /* 0x0007e8000e121844 */
[----:B------:R-:W-:Y:S04]  /*16bf0*/  STL.64 [R1+0x7a8], R30 ;  /* 0x0007a81e01007387 */ /* 0x000fe80000100a00 */
[----:B------:R1:W-:Y:S01]  /*16c00*/  LDGSTS.E [R3+0x57200], [R30.64], !P4 ;  /* 0x572000001e037fae */ /* 0x0003e2000e121844 */
[----:B------:R-:W-:-:S03]  /*16c10*/  IMAD.WIDE R18, R252, 0x4, R18 ;  /* 0x00000004fc127825 */ /* 0x000fc600078e0212 */
[----:B------:R-:W-:Y:S04]  /*16c20*/  STL.64 [R1+0x670], R26 ;  /* 0x0006701a01007387 */ /* 0x000fe80000100a00 */
[----:B------:R1:W-:Y:S01]  /*16c30*/  LDGSTS.E [R3+0x58000], [R26.64], !P2 ;  /* 0x580000001a037fae */ /* 0x0003e2000d121844 */
[----:B------:R-:W-:-:S03]  /*16c40*/  IMAD.WIDE R14, R252, 0x4, R14 ;  /* 0x00000004fc0e7825 */ /* 0x000fc600078e020e */
[----:B------:R-:W-:Y:S04]  /*16c50*/  STL.64 [R1+0x7a0], R18 ;  /* 0x0007a01201007387 */ /* 0x000fe80000100a00 */
[----:B------:R1:W-:Y:S01]  /*16c60*/  LDGSTS.E [R3+0x58200], [R18.64], !P2 ;  /* 0x5820000012037fae */ /* 0x0003e2000d121844 */
[----:B------:R-:W-:-:S03]  /*16c70*/  IMAD.WIDE R10, R252, 0x4, R10 ;  /* 0x00000004fc0a7825 */ /* 0x000fc600078e020a */
[----:B------:R1:W-:Y:S04]  /*16c80*/  STL.64 [R1+0x658], R14 ;  /* 0x0006580e01007387 */ /* 0x0003e80000100a00 */
[----:B------:R1:W-:Y:S04]  /*16c90*/  LDGSTS.E [R3+0x59000], [R14.64], !P6 ;  /* 0x590000000e037fae */ /* 0x0003e8000f121844 */
[----:B------:R1:W-:Y:S04]  /*16ca0*/  STL.64 [R1+0x798], R10 ;  /* 0x0007980a01007387 */ /* 0x0003e80000100a00 */
[----:B------:R3:W-:Y:S01]  /*16cb0*/  LDGSTS.E [R3+0x59200], [R10.64], !P6 ;  /* 0x592000000a037fae */ /* 0x0007e2000f121844 */
[----:B-1----:R-:W-:-:S04]  /*16cc0*/  IMAD.WIDE R14, R252, 0x4, R250 ;  /* 0x00000004fc0e7825 */ /* 0x002fc800078e02fa */
[----:B---3--:R-:W-:-:S04]  /*16cd0*/  IMAD.WIDE R10, R252, 0x4, R248 ;  /* 0x00000004fc0a7825 */ /* 0x008fc800078e02f8 */
[----:B------:R-:W-:Y:S01]  /*16ce0*/  IMAD.SHL.U32 R248, R2, 0x4, RZ ;  /* 0x0000000402f87824 */ /* 0x000fe200078e00ff */
[----:B------:R1:W-:Y:S04]  /*16cf0*/  STL.64 [R1+0x640], R14 ;  /* 0x0006400e01007387 */ /* 0x0003e80000100a00 */
[----:B------:R1:W-:Y:S04]  /*16d00*/  LDGSTS.E [R248+0x5a000], [R14.64], !P1 ;  /* 0x5a0000000ef87fae */ /* 0x0003e8000c921844 */
[----:B------:R3:W-:Y:S04]  /*16d10*/  STL.64 [R1+0x790], R10 ;  /* 0x0007900a01007387 */ /* 0x0007e80000100a00 */
[----:B------:R3:W-:Y:S01]  /*16d20*/  LDGSTS.E [R248+0x5a200], [R10.64], !P1 ;  /* 0x5a2000000af87fae */ /* 0x0007e2000c921844 */
[----:B-1----:R-:W-:-:S04]  /*16d30*/  IMAD.WIDE R14, R252, 0x4, R240 ;  /* 0x00000004fc0e7825 */ /* 0x002fc800078e02f0 */
[----:B---3--:R-:W-:Y:S01]  /*16d40*/  IMAD.WIDE R10, R252, 0x4, R238 ;  /* 0x00000004fc0a7825 */ /* 0x008fe200078e02ee */
[----:B------:R1:W-:Y:S04]  /*16d50*/  STL.64 [R1+0x200], R14 ;  /* 0x0002000e01007387 */ /* 0x0003e80000100a00 */
[----:B------:R3:W-:Y:S04]  /*16d60*/  STL.64 [R1+0x788], R10 ;  /* 0x0007880a01007387 */ /* 0x0007e80000100a00 */
[----:B------:R-:W2:Y:S04]  /*16d70*/  LDL.LU.64 R34, [R1+0x220] ;  /* 0x0002200001227983 */ /* 0x000ea80000300a00 */
[----:B------:R-:W4:Y:S01]  /*16d80*/  LDL.LU.64 R250, [R1+0x218] ;  /* 0x0002180001fa7983 */ /* 0x000f220000300a00 */
[----:B------:R-:W-:-:S04]  /*16d90*/  IADD3 R0, R22, -0x6d, RZ ;  /* 0xffffff9316007810 */ /* 0x000fc80007ffe0ff */
[----:B------:R-:W-:Y:S02]  /*16da0*/  ISETP.GE.U32.AND P5, PT, R0, 0x7fffff54, PT ;  /* 0x7fffff540000780c */ /* 0x000fe40003fa6070 */
[----:B------:R-:W-:-:S04]  /*16db0*/  IADD3 R0, R22, -0x71, RZ ;  /* 0xffffff8f16007810 */ /* 0x000fc80007ffe0ff */
[----:B------:R-:W-:Y:S02]  /*16dc0*/  ISETP.GE.U32.AND P4, PT, R0, 0x7fffff50, PT ;  /* 0x7fffff500000780c */ /* 0x000fe40003f86070 */
[----:B------:R-:W-:-:S04]  /*16dd0*/  IADD3 R0, R22, -0x75, RZ ;  /* 0xffffff8b16007810 */ /* 0x000fc80007ffe0ff */
[----:B------:R-:W-:Y:S01]  /*16de0*/  ISETP.GE.U32.AND P2, PT, R0, 0x7fffff4c, PT ;  /* 0x7fffff4c0000780c */ /* 0x000fe20003f46070 */
[----:B------:R1:W-:Y:S01]  /*16df0*/  LDGSTS.E [R248+0x5b000], [R14.64], !P5 ;  /* 0x5b0000000ef87fae */ /* 0x0003e2000e921844 */
[----:B------:R-:W-:-:S03]  /*16e00*/  IADD3 R0, R22, -0x79, RZ ;  /* 0xffffff8716007810 */ /* 0x000fc60007ffe0ff */
[----:B------:R3:W-:Y:S01]  /*16e10*/  LDGSTS.E [R248+0x5b200], [R10.64], !P5 ;  /* 0x5b2000000af87fae */ /* 0x0007e2000e921844 */
[----:B------:R-:W-:Y:S01]  /*16e20*/  ISETP.GE.U32.AND P6, PT, R0, 0x7fffff48, PT ;  /* 0x7fffff480000780c */ /* 0x000fe20003fc6070 */
[----:B-1----:R-:W-:-:S04]  /*16e30*/  IMAD.WIDE R14, R252, 0x4, R230 ;  /* 0x00000004fc0e7825 */ /* 0x002fc800078e02e6 */
[----:B---3--:R-:W-:Y:S01]  /*16e40*/  IMAD.WIDE R10, R252, 0x4, R228 ;  /* 0x00000004fc0a7825 */ /* 0x008fe200078e02e4 */
[----:B------:R1:W-:Y:S01]  /*16e50*/  STL.64 [R1+0x1f8], R14 ;  /* 0x0001f80e01007387 */ /* 0x0003e20000100a00 */
[----:B------:R-:W-:-:S03]  /*16e60*/  IADD3 R0, R22, -0x7d, RZ ;  /* 0xffffff8316007810 */ /* 0x000fc60007ffe0ff */
[----:B------:R1:W-:Y:S04]  /*16e70*/  LDGSTS.E [R248+0x5c000], [R14.64], !P4 ;  /* 0x5c0000000ef87fae */ /* 0x0003e8000e121844 */
[----:B------:R3:W-:Y:S04]  /*16e80*/  STL.64 [R1+0x780], R10 ;  /* 0x0007800a01007387 */ /* 0x0007e80000100a00 */
[----:B------:R3:W-:Y:S01]  /*16e90*/  LDGSTS.E [R248+0x5c200], [R10.64], !P4 ;  /* 0x5c2000000af87fae */ /* 0x0007e2000e121844 */
[----:B-1----:R-:W-:-:S03]  /*16ea0*/  IMAD.WIDE R14, R252, 0x4, R222 ;  /* 0x00000004fc0e7825 */ /* 0x002fc600078e02de */
[----:B------:R-:W4:Y:S01]  /*16eb0*/  LDL.LU.64 R30, [R1+0x1f0] ;  /* 0x0001f000011e7983 */ /* 0x000f220000300a00 */
[----:B------:R-:W-:-:S03]  /*16ec0*/  ISETP.GE.U32.AND P1, PT, R0, 0x7fffff44, PT ;  /* 0x7fffff440000780c */ /* 0x000fc60003f26070 */
[----:B------:R-:W4:Y:S01]  /*16ed0*/  LDL.LU.64 R26, [R1+0x1e8] ;  /* 0x0001e800011a7983 */ /* 0x000f220000300a00 */
[----:B---3--:R-:W-:-:S03]  /*16ee0*/  IMAD.WIDE R10, R252, 0x4, R220 ;  /* 0x00000004fc0a7825 */ /* 0x008fc600078e02dc */
[----:B------:R1:W-:Y:S04]  /*16ef0*/  STL.64 [R1+0x1d0], R14 ;  /* 0x0001d00e01007387 */ /* 0x0003e80000100a00 */
[----:B------:R1:W-:Y:S04]  /*16f00*/  LDGSTS.E [R248+0x5d000], [R14.64], !P2 ;  /* 0x5d0000000ef87fae */ /* 0x0003e8000d121844 */
[----:B------:R3:W-:Y:S04]  /*16f10*/  STL.64 [R1+0x778], R10 ;  /* 0x0007780a01007387 */ /* 0x0007e80000100a00 */
[----:B------:R3:W-:Y:S01]  /*16f20*/  LDGSTS.E [R248+0x5d200], [R10.64], !P2 ;  /* 0x5d2000000af87fae */ /* 0x0007e2000d121844 */
[----:B-1----:R-:W-:-:S03]  /*16f30*/  IMAD.WIDE R14, R252, 0x4, R214 ;  /* 0x00000004fc0e7825 */ /* 0x002fc600078e02d6 */
[----:B------:R-:W4:Y:S04]  /*16f40*/  LDL.LU.64 R18, [R1+0x1c0] ;  /* 0x0001c00001127983 */ /* 0x000f280000300a00 */
[----:B------:R1:W-:Y:S01]  /*16f50*/  STL.64 [R1+0x1c8], R14 ;  /* 0x0001c80e01007387 */ /* 0x0003e20000100a00 */
[----:B---3--:R-:W-:-:S03]  /*16f60*/  IMAD.WIDE R10, R252, 0x4, R212 ;  /* 0x00000004fc0a7825 */ /* 0x008fc600078e02d4 */
[----:B------:R1:W-:Y:S01]  /*16f70*/  LDGSTS.E [R248+0x5e000], [R14.64], !P6 ;  /* 0x5e0000000ef87fae */ /* 0x0003e2000f121844 */
[----:B------:R-:W-:-:S03]  /*16f80*/  LOP3.LUT R7, R7, 0x7f, RZ, 0xc0, !PT ;  /* 0x0000007f07077812 */ /* 0x000fc600078ec0ff */
[----:B------:R3:W-:Y:S01]  /*16f90*/  LDGSTS.E [R248+0x5e200], [R10.64], !P6 ;  /* 0x5e2000000af87fae */ /* 0x0007e2000f121844 */
[----:B------:R-:W-:-:S03]  /*16fa0*/  IMAD.WIDE R196, R252, 0x4, R196 ;  /* 0x00000004fcc47825 */ /* 0x000fc600078e02c4 */
[----:B-1----:R-:W4:Y:S04]  /*16fb0*/  LDL.LU.64 R14, [R1+0x1b8] ;  /* 0x0001b800010e7983 */ /* 0x002f280000300a00 */
[----:B------:R3:W-:Y:S01]  /*16fc0*/  STL.64 [R1+0x770], R10 ;  /* 0x0007700a01007387 */ /* 0x0007e20000100a00 */
[----:B------:R-:W-:Y:S02]  /*16fd0*/  IMAD.SHL.U32 R23, R7, 0x4, RZ ;  /* 0x0000000407177824 */ /* 0x000fe400078e00ff */
[----:B---3--:R-:W-:-:S05]  /*16fe0*/  IMAD.WIDE R10, R252, 0x4, R198 ;  /* 0x00000004fc0a7825 */ /* 0x008fca00078e02c6 */
[----:B------:R1:W-:Y:S04]  /*16ff0*/  STL.64 [R1+0x1a0], R10 ;  /* 0x0001a00a01007387 */ /* 0x0003e80000100a00 */
[----:B------:R1:W-:Y:S04]  /*17000*/  LDGSTS.E [R248+0x5f000], [R10.64], !P1 ;  /* 0x5f0000000af87fae */ /* 0x0003e8000c921844 */
[----:B------:R2:W-:Y:S04]  /*17010*/  LDGSTS.E [R248+0x5f200], [R196.64], !P1 ;  /* 0x5f200000c4f87fae */ /* 0x0005e8000c921844 */
[----:B-1----:R-:W3:Y:S04]  /*17020*/  LDL.LU.64 R10, [R1+0x190] ;  /* 0x00019000010a7983 */ /* 0x002ee80000300a00 */
[----:B------:R2:W-:Y:S04]  /*17030*/  STL.64 [R1+0x768], R196 ;  /* 0x000768c401007387 */ /* 0x0005e80000100a00 */
[----:B------:R-:W3:Y:S01]  /*17040*/  LDL.LU.64 R6, [R1+0x188] ;  /* 0x0001880001067983 */ /* 0x000ee20000300a00 */
[----:B--2---:R-:W-:-:S04]  /*17050*/  IMAD.WIDE R196, R252, 0x4, R34 ;  /* 0x00000004fcc47825 */ /* 0x004fc800078e0222 */
[----:B----4-:R-:W-:Y:S02]  /*17060*/  IMAD.WIDE R34, R252, 0x4, R250 ;  /* 0x00000004fc227825 */ /* 0x010fe400078e02fa */
[----:B------:R-:W2:Y:S01]  /*17070*/  LDL.LU.64 R250, [R1+0x160] ;  /* 0x0001600001fa7983 */ /* 0x000ea20000300a00 */
[----:B------:R-:W-:-:S04]  /*17080*/  IADD3 R0, R22, -0x42, RZ ;  /* 0xffffffbe16007810 */ /* 0x000fc80007ffe0ff */
[----:B------:R-:W-:Y:S02]  /*17090*/  ISETP.GE.U32.AND P5, PT, R0, 0x7fffff7f, PT ;  /* 0x7fffff7f0000780c */ /* 0x000fe40003fa6070 */
[----:B------:R-:W-:-:S04]  /*170a0*/  IADD3 R0, R22, -0x46, RZ ;  /* 0xffffffba16007810 */ /* 0x000fc80007ffe0ff */
[----:B------:R-:W-:Y:S02]  /*170b0*/  ISETP.GE.U32.AND P4, PT, R0, 0x7fffff7b, PT ;  /* 0x7fffff7b0000780c */ /* 0x000fe40003f86070 */
[----:B------:R-:W-:Y:S01]  /*170c0*/  IADD3 R0, R22, -0x4a, RZ ;  /* 0xffffffb616007810 */ /* 0x000fe20007ffe0ff */
[----:B------:R-:W-:Y:S01]  /*170d0*/  STL.64 [R1+0x198], R196 ;  /* 0x000198c401007387 */ /* 0x000fe20000100a00 */
[----:B------:R-:W-:Y:S02]  /*170e0*/  LOP3.LUT R23, R23, 0x20, RZ, 0x3c, !PT ;  /* 0x0000002017177812 */ /* 0x000fe400078e3cff */
[----:B------:R-:W-:Y:S01]  /*170f0*/  ISETP.GE.U32.AND P2, PT, R0, 0x7fffff77, PT ;  /* 0x7fffff770000780c */ /* 0x000fe20003f46070 */
[----:B------:R1:W-:Y:S01]  /*17100*/  STL.64 [R1+0x838], R34 ;  /* 0x0008382201007387 */ /* 0x0003e20000100a00 */
[----:B------:R-:W-:-:S03]  /*17110*/  IADD3 R0, R22, -0x4e, RZ ;  /* 0xffffffb216007810 */ /* 0x000fc60007ffe0ff */
[----:B------:R-:W4:Y:S01]  /*17120*/  LDL.LU.64 R240, [R1+0x158] ;  /* 0x0001580001f07983 */ /* 0x000f220000300a00 */
[----:B------:R-:W-:-:S03]  /*17130*/  ISETP.GE.U32.AND P6, PT, R0, 0x7fffff73, PT ;  /* 0x7fffff730000780c */ /* 0x000fc60003fc6070 */
[----:B------:R-:W4:Y:S04]  /*17140*/  LDL.LU.64 R200, [R1+0x130] ;  /* 0x0001300001c87983 */ /* 0x000f280000300a00 */
[----:B------:R-:W4:Y:S04]  /*17150*/  LDL.LU.64 R202, [R1+0x128] ;  /* 0x0001280001ca7983 */ /* 0x000f280000300a00 */
[----:B------:R3:W-:Y:S04]  /*17160*/  LDGSTS.E [R23+0x50400], [R196.64], !P5 ;  /* 0x50400000c4177fae */ /* 0x0007e8000e921844 */
[----:B------:R1:W-:Y:S01]  /*17170*/  LDGSTS.E [R23+0x50600], [R34.64], !P5 ;  /* 0x5060000022177fae */ /* 0x0003e2000e921844 */
[----:B------:R-:W-:-:S04]  /*17180*/  IMAD.WIDE R30, R252, 0x4, R30 ;  /* 0x00000004fc1e7825 */ /* 0x000fc800078e021e */
[C---:B------:R-:W-:Y:S01]  /*17190*/  IMAD.WIDE R26, R252.reuse, 0x4, R26 ;  /* 0x00000004fc1a7825 */ /* 0x040fe200078e021a */
[----:B------:R1:W-:Y:S04]  /*171a0*/  STL.64 [R1+0x170], R30 ;  /* 0x0001701e01007387 */ /* 0x0003e80000100a00 */
[----:B------:R1:W-:Y:S04]  /*171b0*/  STL.64 [R1+0x818], R26 ;  /* 0x0008181a01007387 */ /* 0x0003e80000100a00 */
[----:B------:R1:W-:Y:S04]  /*171c0*/  LDGSTS.E [R23+0x51400], [R30.64], !P4 ;  /* 0x514000001e177fae */ /* 0x0003e8000e121844 */
[----:B-1----:R-:W4:Y:S04]  /*171d0*/  LDL.LU.64 R34, [R1+0x100] ;  /* 0x0001000001227983 */ /* 0x002f280000300a00 */
[----:B------:R1:W-:Y:S01]  /*171e0*/  LDGSTS.E [R23+0x51600], [R26.64], !P4 ;  /* 0x516000001a177fae */ /* 0x0003e2000e121844 */
[----:B------:R-:W-:-:S03]  /*171f0*/  IMAD.WIDE R18, R252, 0x4, R18 ;  /* 0x00000004fc127825 */ /* 0x000fc600078e0212 */
[----:B------:R-:W4:Y:S04]  /*17200*/  LDL.LU.64 R30, [R1+0xf8] ;  /* 0x0000f800011e7983 */ /* 0x000f280000300a00 */
[----:B------:R1:W-:Y:S04]  /*17210*/  STL.64 [R1+0x168], R18 ;  /* 0x0001681201007387 */ /* 0x0003e80000100a00 */
[----:B------:R1:W-:Y:S01]  /*17220*/  LDGSTS.E [R23+0x52400], [R18.64], !P2 ;  /* 0x5240000012177fae */ /* 0x0003e2000d121844 */
[----:B------:R-:W-:-:S05]  /*17230*/  IMAD.WIDE R14, R252, 0x4, R14 ;  /* 0x00000004fc0e7825 */ /* 0x000fca00078e020e */
[----:B------:R1:W-:Y:S04]  /*17240*/  STL.64 [R1+0x800], R14 ;  /* 0x0008000e01007387 */ /* 0x0003e80000100a00 */
[----:B-1----:R-:W4:Y:S04]  /*17250*/  LDL.LU.64 R26, [R1+0xd0] ;  /* 0x0000d000011a7983 */ /* 0x002f280000300a00 */
[----:B------:R1:W-:Y:S04]  /*17260*/  LDGSTS.E [R23+0x52600], [R14.64], !P2 ;  /* 0x526000000e177fae */ /* 0x0003e8000d121844 */
[----:B------:R-:W4:Y:S04]  /*17270*/  LDL.LU.64 R18, [R1+0xc8] ;  /* 0x0000c80001127983 */ /* 0x000f280000300a00 */
[----:B-1----:R-:W4:Y:S01]  /*17280*/  LDL.LU.64 R14, [R1+0xa8] ;  /* 0x0000a800010e7983 */ /* 0x002f220000300a00 */
[----:B---3--:R-:W-:-:S03]  /*17290*/  IMAD.WIDE R196, R252, 0x4, R10 ;  /* 0x00000004fcc47825 */ /* 0x008fc600078e020a */
[----:B------:R-:W3:Y:S01]  /*172a0*/  LDL.LU.64 R10, [R1+0xa0] ;  /* 0x0000a000010a7983 */ /* 0x000ee20000300a00 */
[----:B------:R-:W-:-:S03]  /*172b0*/  IMAD.WIDE R6, R252, 0x4, R6 ;  /* 0x00000004fc067825 */ /* 0x000fc600078e0206 */
[----:B------:R-:W-:Y:S04]  /*172c0*/  STL.64 [R1+0x140], R196 ;  /* 0x000140c401007387 */ /* 0x000fe80000100a00 */
[----:B------:R4:W-:Y:S04]  /*172d0*/  LDGSTS.E [R23+0x53400], [R196.64], !P6 ;  /* 0x53400000c4177fae */ /* 0x0009e8000f121844 */
[----:B------:R1:W-:Y:S04]  /*172e0*/  STL.64 [R1+0x7e8], R6 ;  /* 0x0007e80601007387 */ /* 0x0003e80000100a00 */
[----:B------:R1:W-:Y:S04]  /*172f0*/  LDGSTS.E [R23+0x53600], [R6.64], !P6 ;  /* 0x5360000006177fae */ /* 0x0003e8000f121844 */
[----:B-1----:R-:W3:Y:S01]  /*17300*/  LDL.LU.64 R6, [R1+0x88] ;  /* 0x0000880001067983 */ /* 0x002ee20000300a00 */
[----:B--2---:R-:W-:-:S03]  /*17310*/  IMAD.WIDE R198, R252, 0x4, R250 ;  /* 0x00000004fcc67825 */ /* 0x004fc600078e02fa */
[----:B------:R-:W2:Y:S01]  /*17320*/  LDL.LU.64 R250, [R1+0x80] ;  /* 0x0000800001fa7983 */ /* 0x000ea20000300a00 */
[----:B------:R-:W-:-:S04]  /*17330*/  IADD3 R0, R22, -0x52, RZ ;  /* 0xffffffae16007810 */ /* 0x000fc80007ffe0ff */
[----:B------:R-:W-:Y:S02]  /*17340*/  ISETP.GE.U32.AND P1, PT, R0, 0x7fffff6f, PT ;  /* 0x7fffff6f0000780c */ /* 0x000fe40003f26070 */
[----:B------:R-:W-:-:S04]  /*17350*/  IADD3 R0, R22, -0x56, RZ ;  /* 0xffffffaa16007810 */ /* 0x000fc80007ffe0ff */
[----:B------:R-:W-:Y:S02]  /*17360*/  ISETP.GE.U32.AND P5, PT, R0, 0x7fffff6b, PT ;  /* 0x7fffff6b0000780c */ /* 0x000fe40003fa6070 */
[----:B------:R-:W-:-:S04]  /*17370*/  IADD3 R0, R22, -0x5a, RZ ;  /* 0xffffffa616007810 */ /* 0x000fc80007ffe0ff */
[----:B------:R-:W-:Y:S01]  /*17380*/  ISETP.GE.U32.AND P4, PT, R0, 0x7fffff67, PT ;  /* 0x7fffff670000780c */ /* 0x000fe20003f86070 */
[----:B----4-:R-:W-:Y:S01]  /*17390*/  IMAD.WIDE R196, R252, 0x4, R240 ;  /* 0x00000004fcc47825 */ /* 0x010fe200078e02f0 */
[----:B------:R-:W-:Y:S01]  /*173a0*/  IADD3 R0, R22, -0x5e, RZ ;  /* 0xffffffa216007810 */ /* 0x000fe20007ffe0ff */
[----:B------:R1:W-:Y:S03]  /*173b0*/  STL.64 [R1+0x138], R198 ;  /* 0x000138c601007387 */ /* 0x0003e60000100a00 */
[----:B------:R-:W-:Y:S01]  /*173c0*/  ISETP.GE.U32.AND P2, PT, R0, 0x7fffff63, PT ;  /* 0x7fffff630000780c */ /* 0x000fe20003f46070 */
[----:B------:R1:W-:Y:S01]  /*173d0*/  LDGSTS.E [R23+0x54400], [R198.64], !P1 ;  /* 0x54400000c6177fae */ /* 0x0003e2000c921844 */
[----:B------:R-:W-:-:S03]  /*173e0*/  IADD3 R0, R22, -0x62, RZ ;  /* 0xffffff9e16007810 */ /* 0x000fc60007ffe0ff */
[----:B------:R4:W-:Y:S01]  /*173f0*/  STL.64 [R1+0x7d0], R196 ;  /* 0x0007d0c401007387 */ /* 0x0009e20000100a00 */
[----:B------:R-:W-:Y:S02]  /*17400*/  ISETP.GE.U32.AND P6, PT, R0, 0x7fffff5f, PT ;  /* 0x7fffff5f0000780c */ /* 0x000fe40003fc6070 */
[----:B------:R-:W-:Y:S01]  /*17410*/  IADD3 R0, R22, -0x66, RZ ;  /* 0xffffff9a16007810 */ /* 0x000fe20007ffe0ff */
[----:B------:R4:W-:Y:S01]  /*17420*/  LDGSTS.E [R23+0x54600], [R196.64], !P1 ;  /* 0x54600000c4177fae */ /* 0x0009e2000c921844 */
[----:B-1----:R-:W-:Y:S02]  /*17430*/  IMAD.WIDE R198, R252, 0x4, R200 ;  /* 0x00000004fcc67825 */ /* 0x002fe400078e02c8 */
[----:B------:R-:W-:Y:S02]  /*17440*/  ISETP.GE.U32.AND P1, PT, R0, 0x7fffff5b, PT ;  /* 0x7fffff5b0000780c */ /* 0x000fe40003f26070 */
[----:B----4-:R-:W-:Y:S01]  /*17450*/  IMAD.WIDE R196, R252, 0x4, R202 ;  /* 0x00000004fcc47825 */ /* 0x010fe200078e02ca */
[----:B------:R-:W-:Y:S01]  /*17460*/  STL.64 [R1+0x130], R198 ;  /* 0x000130c601007387 */ /* 0x000fe20000100a00 */
[----:B------:R-:W-:-:S03]  /*17470*/  IADD3 R0, R22, -0x6a, RZ ;  /* 0xffffff9616007810 */ /* 0x000fc60007ffe0ff */
[----:B------:R1:W-:Y:S04]  /*17480*/  LDGSTS.E [R23+0x55400], [R198.64], !P5 ;  /* 0x55400000c6177fae */ /* 0x0003e8000e921844 */
[----:B------:R-:W-:Y:S04]  /*17490*/  STL.64 [R1+0x7b8], R196 ;  /* 0x0007b8c401007387 */ /* 0x000fe80000100a00 */
[----:B------:R2:W-:Y:S01]  /*174a0*/  LDGSTS.E [R23+0x55600], [R196.64], !P5 ;  /* 0x55600000c4177fae */ /* 0x0005e2000e921844 */
[----:B------:R-:W-:Y:S01]  /*174b0*/  IMAD.WIDE R34, R252, 0x4, R34 ;  /* 0x00000004fc227825 */ /* 0x000fe200078e0222 */
[----:B------:R-:W-:-:S04]  /*174c0*/  ISETP.GE.U32.AND P5, PT, R0, 0x7fffff57, PT ;  /* 0x7fffff570000780c */ /* 0x000fc80003fa6070 */
[----:B------:R-:W-:Y:S01]  /*174d0*/  STL.64 [R1+0x128], R34 ;  /* 0x0001282201007387 */ /* 0x000fe20000100a00 */
[----:B------:R-:W-:-:S03]  /*174e0*/  IMAD.WIDE R30, R252, 0x4, R30 ;  /* 0x00000004fc1e7825 */ /* 0x000fc600078e021e */
[----:B------:R1:W-:Y:S04]  /*174f0*/  LDGSTS.E [R23+0x56400], [R34.64], !P4 ;  /* 0x5640000022177fae */ /* 0x0003e8000e121844 */
[----:B------:R-:W-:Y:S04]  /*17500*/  STL.64 [R1+0x220], R30 ;  /* 0x0002201e01007387 */ /* 0x000fe80000100a00 */
[----:B------:R1:W-:Y:S01]  /*17510*/  LDGSTS.E [R23+0x56600], [R30.64], !P4 ;  /* 0x566000001e177fae */ /* 0x0003e2000e121844 */
[----:B------:R-:W-:-:S04]  /*17520*/  IMAD.WIDE R26, R252, 0x4, R26 ;  /* 0x00000004fc1a7825 */ /* 0x000fc800078e021a */
[C---:B------:R-:W-:Y:S01]  /*17530*/  IMAD.WIDE R18, R252.reuse, 0x4, R18 ;  /* 0x00000004fc127825 */ /* 0x040fe200078e0212 */
[----:B------:R-:W-:Y:S04]  /*17540*/  STL.64 [R1+0x110], R26 ;  /* 0x0001101a01007387 */ /* 0x000fe80000100a00 */
[----:B------:R1:W-:Y:S01]  /*17550*/  LDGSTS.E [R23+0x57400], [R26.64], !P2 ;  /* 0x574000001a177fae */ /* 0x0003e2000d121844 */
[----:B------:R-:W-:-:S03]  /*17560*/  IMAD.WIDE R14, R252, 0x4, R14 ;  /* 0x00000004fc0e7825 */ /* 0x000fc600078e020e */
[----:B------:R-:W-:Y:S04]  /*17570*/  STL.64 [R1+0x218], R18 ;  /* 0x0002181201007387 */ /* 0x000fe80000100a00 */
[----:B------:R1:W-:Y:S04]  /*17580*/  LDGSTS.E [R23+0x57600], [R18.64], !P2 ;  /* 0x5760000012177fae */ /* 0x0003e8000d121844 */
[----:B------:R-:W-:Y:S04]  /*17590*/  STL.64 [R1+0x108], R14 ;  /* 0x0001080e01007387 */ /* 0x000fe80000100a00 */
[----:B------:R1:W-:Y:S01]  /*175a0*/  LDGSTS.E [R23+0x58400], [R14.64], !P6 ;  /* 0x584000000e177fae */ /* 0x0003e2000f121844 */
[----:B---3--:R-:W-:-:S05]  /*175b0*/  IMAD.WIDE R10, R252, 0x4, R10 ;  /* 0x00000004fc0a7825 */ /* 0x008fca00078e020a */
[----:B------:R3:W-:Y:S04]  /*175c0*/  STL.64 [R1+0x1f0], R10 ;  /* 0x0001f00a01007387 */ /* 0x0007e80000100a00 */
[----:B------:R3:W-:Y:S02]  /*175d0*/  LDGSTS.E [R23+0x58600], [R10.64], !P6 ;  /* 0x586000000a177fae */ /* 0x0007e4000f121844 */
[----:B---3--:R-:W-:-:S05]  /*175e0*/  IMAD.WIDE R10, R252, 0x4, R6 ;  /* 0x00000004fc0a7825 */ /* 0x008fca00078e0206 */
[----:B------:R3:W-:Y:S04]  /*175f0*/  STL.64 [R1+0x100], R10 ;  /* 0x0001000a01007387 */ /* 0x0007e80000100a00 */
[----:B------:R3:W-:Y:S02]  /*17600*/  LDGSTS.E [R23+0x59400], [R10.64], !P1 ;  /* 0x594000000a177fae */ /* 0x0007e4000c921844 */
[----:B---3--:R-:W-:-:S04]  /*17610*/  IMAD.WIDE R10, R252, 0x4, R244 ;  /* 0x00000004fc0a7825 */ /* 0x008fc800078e02f4 */
[----:B--2---:R-:W-:-:S05]  /*17620*/  IMAD.WIDE R6, R252, 0x4, R250 ;  /* 0x00000004fc067825 */ /* 0x004fca00078e02fa */
[----:B------:R2:W-:Y:S04]  /*17630*/  STL.64 [R1+0x1e8], R6 ;  /* 0x0001e80601007387 */ /* 0x0005e80000100a00 */
[----:B------:R2:W-:Y:S04]  /*17640*/  LDGSTS.E [R23+0x59600], [R6.64], !P1 ;  /* 0x5960000006177fae */ /* 0x0005e8000c921844 */
[----:B------:R3:W-:Y:S04]  /*17650*/  STL.64 [R1+0xf8], R10 ;  /* 0x0000f80a01007387 */ /* 0x0007e80000100a00 */
[----:B------:R3:W-:Y:S01]  /*17660*/  LDGSTS.E [R23+0x5a400], [R10.64], !P5 ;  /* 0x5a4000000a177fae */ /* 0x0007e2000e921844 */
[----:B--2---:R-:W-:-:S05]  /*17670*/  IMAD.WIDE R6, R252, 0x4, R242 ;  /* 0x00000004fc067825 */ /* 0x004fca00078e02f2 */
[----:B------:R2:W-:Y:S01]  /*17680*/  STL.64 [R1+0x1c0], R6 ;  /* 0x0001c00601007387 */ /* 0x0005e20000100a00 */
[----:B---3--:R-:W-:-:S03]  /*17690*/  IMAD.WIDE R10, R252, 0x4, R234 ;  /* 0x00000004fc0a7825 */ /* 0x008fc600078e02ea */
[----:B------:R2:W-:Y:S04]  /*176a0*/  LDGSTS.E [R23+0x5a600], [R6.64], !P5 ;  /* 0x5a60000006177fae */ /* 0x0005e8000e921844 */
[----:B------:R3:W-:Y:S01]  /*176b0*/  STL.64 [R1+0xe0], R10 ;  /* 0x0000e00a01007387 */ /* 0x0007e20000100a00 */
[----:B--2---:R-:W-:-:S05]  /*176c0*/  IMAD.WIDE R6, R252, 0x4, R232 ;  /* 0x00000004fc067825 */ /* 0x004fca00078e02e8 */
[----:B------:R2:W-:Y:S04]  /*176d0*/  STL.64 [R1+0x1b8], R6 ;  /* 0x0001b80601007387 */ /* 0x0005e80000100a00 */
[----:B------:R-:W4:Y:S04]  /*176e0*/  LDL.LU.64 R250, [R1+0x210] ;  /* 0x0002100001fa7983 */ /* 0x000f280000300a00 */
[----:B-1----:R-:W4:Y:S01]  /*176f0*/  LDL.LU.64 R26, [R1+0x208] ;  /* 0x00020800011a7983 */ /* 0x002f220000300a00 */
        /* <DEDUP_REMOVED lines=10> */
[----:B---3--:R-:W-:-:S04]  /*177a0*/  IMAD.WIDE R10, R252, 0x4, R226 ;  /* 0x00000004fc0a7825 */ /* 0x008fc800078e02e2 */
[----:B--2---:R-:W-:Y:S01]  /*177b0*/  IMAD.WIDE R6, R252, 0x4, R224 ;  /* 0x00000004fc067825 */ /* 0x004fe200078e02e0 */
[----:B------:R1:W-:Y:S04]  /*177c0*/  STL.64 [R1+0xd8], R10 ;  /* 0x0000d80a01007387 */ /* 0x0003e80000100a00 */
[----:B------:R1:W-:Y:S01]  /*177d0*/  LDGSTS.E [R23+0x5c400], [R10.64], !P2 ;  /* 0x5c4000000a177fae */ /* 0x0003e2000d121844 */
[----:B------:R-:W-:-:S03]  /*177e0*/  IADD3 R0, R22, -0x7e, RZ ;  /* 0xffffff8216007810 */ /* 0x000fc60007ffe0ff */
[----:B------:R2:W-:Y:S04]  /*177f0*/  STL.64 [R1+0x190], R6 ;  /* 0x0001900601007387 */ /* 0x0005e80000100a00 */
[----:B------:R2:W-:Y:S01]  /*17800*/  LDGSTS.E [R23+0x5c600], [R6.64], !P2 ;  /* 0x5c60000006177fae */ /* 0x0005e2000d121844 */
[----:B-1----:R-:W-:-:S03]  /*17810*/  IMAD.WIDE R10, R252, 0x4, R218 ;  /* 0x00000004fc0a7825 */ /* 0x002fc600078e02da */
[----:B------:R-:W3:Y:S04]  /*17820*/  LDL.LU.64 R18, [R1+0x1e0] ;  /* 0x0001e00001127983 */ /* 0x000ee80000300a00 */
[----:B------:R-:W3:Y:S01]  /*17830*/  LDL.LU.64 R14, [R1+0x1d8] ;  /* 0x0001d800010e7983 */ /* 0x000ee20000300a00 */
[----:B--2---:R-:W-:-:S03]  /*17840*/  IMAD.WIDE R6, R252, 0x4, R216 ;  /* 0x00000004fc067825 */ /* 0x004fc600078e02d8 */
[----:B------:R1:W-:Y:S01]  /*17850*/  STL.64 [R1+0xd0], R10 ;  /* 0x0000d00a01007387 */ /* 0x0003e20000100a00 */
[----:B------:R-:W-:Y:S01]  /*17860*/  ISETP.GE.U32.AND P5, PT, R0, 0x7fffff43, PT ;  /* 0x7fffff430000780c */ /* 0x000fe20003fa6070 */
[C---:B------:R-:W-:Y:S02]  /*17870*/  IMAD.WIDE R30, R252.reuse, 0x4, R210 ;  /* 0x00000004fc1e7825 */ /* 0x040fe400078e02d2 */
[----:B------:R1:W-:Y:S04]  /*17880*/  LDGSTS.E [R23+0x5d400], [R10.64], !P6 ;  /* 0x5d4000000a177fae */ /* 0x0003e8000f121844 */
[----:B------:R2:W-:Y:S04]  /*17890*/  STL.64 [R1+0x188], R6 ;  /* 0x0001880601007387 */ /* 0x0005e80000100a00 */
[----:B------:R2:W-:Y:S04]  /*178a0*/  LDGSTS.E [R23+0x5d600], [R6.64], !P6 ;  /* 0x5d60000006177fae */ /* 0x0005e8000f121844 */
[----:B-1----:R-:W3:Y:S04]  /*178b0*/  LDL.LU.64 R10, [R1+0x1b0] ;  /* 0x0001b000010a7983 */ /* 0x002ee80000300a00 */
[----:B------:R-:W3:Y:S01]  /*178c0*/  LDL.LU.64 R34, [R1+0x1a8] ;  /* 0x0001a80001227983 */ /* 0x000ee20000300a00 */
[----:B--2---:R-:W-:-:S03]  /*178d0*/  IMAD.WIDE R6, R252, 0x4, R208 ;  /* 0x00000004fc067825 */ /* 0x004fc600078e02d0 */
[----:B------:R-:W-:Y:S04]  /*178e0*/  STL.64 [R1+0xc8], R30 ;  /* 0x0000c81e01007387 */ /* 0x000fe80000100a00 */
[----:B------:R1:W-:Y:S01]  /*178f0*/  LDGSTS.E [R23+0x5e400], [R30.64], !P1 ;  /* 0x5e4000001e177fae */ /* 0x0003e2000c921844 */
[----:B------:R-:W-:-:S03]  /*17900*/  IMAD.WIDE R198, R252, 0x4, R204 ;  /* 0x00000004fcc67825 */ /* 0x000fc600078e02cc */
[----:B------:R2:W-:Y:S01]  /*17910*/  STL.64 [R1+0x160], R6 ;  /* 0x0001600601007387 */ /* 0x0005e20000100a00 */
[----:B------:R-:W-:-:S03]  /*17920*/  IMAD.WIDE R196, R252, 0x4, R206 ;  /* 0x00000004fcc47825 */ /* 0x000fc600078e02ce */
[----:B------:R2:W-:Y:S04]  /*17930*/  LDGSTS.E [R23+0x5e600], [R6.64], !P1 ;  /* 0x5e60000006177fae */ /* 0x0005e8000c921844 */
[----:B------:R4:W-:Y:S04]  /*17940*/  LDGSTS.E [R23+0x5f400], [R198.64], !P5 ;  /* 0x5f400000c6177fae */ /* 0x0009e8000e921844 */
[----:B------:R4:W-:Y:S04]  /*17950*/  LDGSTS.E [R23+0x5f600], [R196.64], !P5 ;  /* 0x5f600000c4177fae */ /* 0x0009e8000e921844 */
[----:B--2---:R-:W2:Y:S04]  /*17960*/  LDL.LU.64 R6, [R1+0x180] ;  /* 0x0001800001067983 */ /* 0x004ea80000300a00 */
[----:B-1----:R-:W2:Y:S04]  /*17970*/  LDL.LU.64 R30, [R1+0x178] ;  /* 0x00017800011e7983 */ /* 0x002ea80000300a00 */
[----:B------:R4:W-:Y:S04]  /*17980*/  STL.64 [R1+0xb8], R198 ;  /* 0x0000b8c601007387 */ /* 0x0009e80000100a00 */
[----:B------:R1:W-:Y:S01]  /*17990*/  STL.64 [R1+0x158], R196 ;  /* 0x000158c401007387 */ /* 0x0003e20000100a00 */
[----:B----4-:R-:W-:-:S03]  /*179a0*/  IMAD.WIDE R198, R252, 0x4, R250 ;  /* 0x00000004fcc67825 */ /* 0x010fc600078e02fa */
[----:B------:R-:W4:Y:S01]  /*179b0*/  LDL.LU.64 R250, [R1+0x150] ;  /* 0x0001500001fa7983 */ /* 0x000f220000300a00 */
[----:B-1----:R-:W-:-:S03]  /*179c0*/  IMAD.WIDE R196, R252, 0x4, R26 ;  /* 0x00000004fcc47825 */ /* 0x002fc600078e021a */
[----:B------:R-:W4:Y:S01]  /*179d0*/  LDL.LU.64 R26, [R1+0x148] ;  /* 0x00014800011a7983 */ /* 0x000f220000300a00 */
[----:B------:R-:W-:Y:S01]  /*179e0*/  IADD3 R0, R22, -0x43, RZ ;  /* 0xffffffbd16007810 */ /* 0x000fe20007ffe0ff */
[----:B------:R-:W-:-:S03]  /*179f0*/  IMAD.SHL.U32 R2, R2, 0x4, RZ ;  /* 0x0000000402027824 */ /* 0x000fc600078e00ff */
[----:B------:R-:W-:Y:S02]  /*17a00*/  ISETP.GE.U32.AND P4, PT, R0, 0x7fffff7e, PT ;  /* 0x7fffff7e0000780c */ /* 0x000fe40003f86070 */
[----:B------:R-:W-:Y:S02]  /*17a10*/  IADD3 R0, R22, -0x47, RZ ;  /* 0xffffffb916007810 */ /* 0x000fe40007ffe0ff */
[----:B------:R-:W-:Y:S02]  /*17a20*/  LOP3.LUT R2, R2, 0x40, RZ, 0x3c, !PT ;  /* 0x0000004002027812 */ /* 0x000fe400078e3cff */
[----:B------:R-:W-:Y:S02]  /*17a30*/  ISETP.GE.U32.AND P2, PT, R0, 0x7fffff7a, PT ;  /* 0x7fffff7a0000780c */ /* 0x000fe40003f46070 */
[----:B------:R-:W-:Y:S01]  /*17a40*/  IADD3 R0, R22, -0x4b, RZ ;  /* 0xffffffb516007810 */ /* 0x000fe20007ffe0ff */
[----:B------:R3:W-:Y:S03]  /*17a50*/  STL.64 [R1+0xb0], R198 ;  /* 0x0000b0c601007387 */ /* 0x0007e60000100a00 */
[----:B------:R-:W-:Y:S01]  /*17a60*/  ISETP.GE.U32.AND P6, PT, R0, 0x7fffff76, PT ;  /* 0x7fffff760000780c */ /* 0x000fe20003fc6070 */
[----:B------:R3:W-:Y:S01]  /*17a70*/  LDGSTS.E [R2+0x50800], [R198.64], !P4 ;  /* 0x50800000c6027fae */ /* 0x0007e2000e121844 */
[----:B------:R-:W-:-:S03]  /*17a80*/  IADD3 R0, R22, -0x4f, RZ ;  /* 0xffffffb116007810 */ /* 0x000fc60007ffe0ff */
[----:B------:R1:W-:Y:S04]  /*17a90*/  STL.64 [R1+0x830], R196 ;  /* 0x000830c401007387 */ /* 0x0003e80000100a00 */
[----:B------:R1:W-:Y:S01]  /*17aa0*/  LDGSTS.E [R2+0x50a00], [R196.64], !P4 ;  /* 0x50a00000c4027fae */ /* 0x0003e2000e121844 */
[----:B------:R-:W-:Y:S01]  /*17ab0*/  ISETP.GE.U32.AND P1, PT, R0, 0x7fffff72, PT ;  /* 0x7fffff720000780c */ /* 0x000fe20003f26070 */
[C---:B---3--:R-:W-:Y:S02]  /*17ac0*/  IMAD.WIDE R198, R252.reuse, 0x4, R18 ;  /* 0x00000004fcc67825 */ /* 0x048fe400078e0212 */
[----:B------:R-:W3:Y:S02]  /*17ad0*/  LDL.LU.64 R18, [R1+0x120] ;  /* 0x0001200001127983 */ /* 0x000ee40000300a00 */
[----:B-1----:R-:W-:-:S02]  /*17ae0*/  IMAD.WIDE R196, R252, 0x4, R14 ;  /* 0x00000004fcc47825 */ /* 0x002fc400078e020e */
[----:B------:R-:W3:Y:S04]  /*17af0*/  LDL.LU.64 R14, [R1+0x118] ;  /* 0x00011800010e7983 */ /* 0x000ee80000300a00 */
[----:B------:R1:W-:Y:S04]  /*17b00*/  STL.64 [R1+0xa8], R198 ;  /* 0x0000a8c601007387 */ /* 0x0003e80000100a00 */
[----:B------:R1:W-:Y:S04]  /*17b10*/  LDGSTS.E [R2+0x51800], [R198.64], !P2 ;  /* 0x51800000c6027fae */ /* 0x0003e8000d121844 */
[----:B------:R1:W-:Y:S04]  /*17b20*/  STL.64 [R1+0x810], R196 ;  /* 0x000810c401007387 */ /* 0x0003e80000100a00 */
[----:B------:R1:W-:Y:S02]  /*17b30*/  LDGSTS.E [R2+0x51a00], [R196.64], !P2 ;  /* 0x51a00000c4027fae */ /* 0x0003e4000d121844 */
[----:B-1----:R-:W-:-:S02]  /*17b40*/  IMAD.WIDE R198, R252, 0x4, R10 ;  /* 0x00000004fcc67825 */ /* 0x002fc400078e020a */
[----:B------:R-:W3:Y:S04]  /*17b50*/  LDL.LU.64 R10, [R1+0xf0] ;  /* 0x0000f000010a7983 */ /* 0x000ee80000300a00 */
[----:B------:R2:W-:Y:S01]  /*17b60*/  LDGSTS.E [R2+0x52800], [R198.64], !P6 ;  /* 0x52800000c6027fae */ /* 0x0005e2000f121844 */
[----:B------:R-:W-:-:S03]  /*17b70*/  IMAD.WIDE R196, R252, 0x4, R34 ;  /* 0x00000004fcc47825 */ /* 0x000fc600078e0222 */
[----:B------:R-:W3:Y:S04]  /*17b80*/  LDL.LU.64 R34, [R1+0xe8] ;  /* 0x0000e80001227983 */ /* 0x000ee80000300a00 */
[----:B------:R2:W-:Y:S04]  /*17b90*/  STL.64 [R1+0xa0], R198 ;  /* 0x0000a0c601007387 */ /* 0x0005e80000100a00 */
[----:B------:R1:W-:Y:S04]  /*17ba0*/  STL.64 [R1+0x7f8], R196 ;  /* 0x0007f8c401007387 */ /* 0x0003e80000100a00 */
[----:B------:R1:W-:Y:S01]  /*17bb0*/  LDGSTS.E [R2+0x52a00], [R196.64], !P6 ;  /* 0x52a00000c4027fae */ /* 0x0003e2000f121844 */
[----:B--2---:R-:W-:-:S03]  /*17bc0*/  IMAD.WIDE R198, R252, 0x4, R6 ;  /* 0x00000004fcc67825 */ /* 0x004fc600078e0206 */
[----:B------:R-:W2:Y:S01]  /*17bd0*/  LDL.LU.64 R6, [R1+0xc0] ;  /* 0x0000c00001067983 */ /* 0x000ea20000300a00 */
[----:B-1----:R-:W-:-:S03]  /*17be0*/  IMAD.WIDE R196, R252, 0x4, R30 ;  /* 0x00000004fcc47825 */ /* 0x002fc600078e021e */
[----:B------:R-:W2:Y:S04]  /*17bf0*/  LDL.LU.64 R30, [R1+0x230] ;  /* 0x00023000011e7983 */ /* 0x000ea80000300a00 */
[----:B------:R4:W-:Y:S04]  /*17c00*/  STL.64 [R1+0x98], R198 ;  /* 0x000098c601007387 */ /* 0x0009e80000100a00 */
[----:B------:R4:W-:Y:S04]  /*17c10*/  LDGSTS.E [R2+0x53800], [R198.64], !P1 ;  /* 0x53800000c6027fae */ /* 0x0009e8000c921844 */
[----:B------:R1:W-:Y:S04]  /*17c20*/  STL.64 [R1+0x7e0], R196 ;  /* 0x0007e0c401007387 */ /* 0x0003e80000100a00 */
[----:B------:R1:W-:Y:S01]  /*17c30*/  LDGSTS.E [R2+0x53a00], [R196.64], !P1 ;  /* 0x53a00000c4027fae */ /* 0x0003e2000c921844 */
[----:B----4-:R-:W-:-:S03]  /*17c40*/  IMAD.WIDE R198, R252, 0x4, R250 ;  /* 0x00000004fcc67825 */ /* 0x010fc600078e02fa */
[----:B------:R-:W4:Y:S01]  /*17c50*/  LDL.LU.64 R250, [R1+0x228] ;  /* 0x0002280001fa7983 */ /* 0x000f220000300a00 */
[----:B-1----:R-:W-:-:S03]  /*17c60*/  IMAD.WIDE R196, R252, 0x4, R26 ;  /* 0x00000004fcc47825 */ /* 0x002fc600078e021a */
[----:B------:R-:W4:Y:S01]  /*17c70*/  LDL.LU.64 R26, [R1+0x240] ;  /* 0x00024000011a7983 */ /* 0x000f220000300a00 */
[----:B------:R-:W-:-:S04]  /*17c80*/  IADD3 R0, R22, -0x53, RZ ;  /* 0xffffffad16007810 */ /* 0x000fc80007ffe0ff */
[----:B------:R-:W-:Y:S02]  /*17c90*/  ISETP.GE.U32.AND P5, PT, R0, 0x7fffff6e, PT ;  /* 0x7fffff6e0000780c */ /* 0x000fe40003fa6070 */
[----:B------:R-:W-:-:S04]  /*17ca0*/  IADD3 R0, R22, -0x57, RZ ;  /* 0xffffffa916007810 */ /* 0x000fc80007ffe0ff */
        /* <DEDUP_REMOVED lines=8> */
[----:B------:R-:W-:Y:S02]  /*17d30*/  ISETP.GE.U32.AND P6, PT, R0, 0x7fffff62, PT ;  /* 0x7fffff620000780c */ /* 0x000fe40003fc6070 */
[----:B------:R-:W-:-:S04]  /*17d40*/  IADD3 R0, R22, -0x63, RZ ;  /* 0xffffff9d16007810 */ /* 0x000fc80007ffe0ff */
[----:B------:R-:W-:Y:S01]  /*17d50*/  ISETP.GE.U32.AND P1, PT, R0, 0x7fffff5e, PT ;  /* 0x7fffff5e0000780c */ /* 0x000fe20003f26070 */
[C---:B---3--:R-:W-:Y:S02]  /*17d60*/  IMAD.WIDE R198, R252.reuse, 0x4, R18 ;  /* 0x00000004fcc67825 */ /* 0x048fe400078e0212 */
[----:B------:R-:W3:Y:S02]  /*17d70*/  LDL.LU.64 R18, [R1+0x238] ;  /* 0x0002380001127983 */ /* 0x000ee40000300a00 */
[C---:B-1----:R-:W-:Y:S02]  /*17d80*/  IMAD.WIDE R196, R252.reuse, 0x4, R14 ;  /* 0x00000004fcc47825 */ /* 0x042fe400078e020e */
        /* <DEDUP_REMOVED lines=10> */
[----:B------:R-:W-:Y:S04]  /*17e30*/  STL.64 [R1+0x80], R198 ;  /* 0x000080c601007387 */ /* 0x000fe80000100a00 */
[----:B------:R2:W-:Y:S04]  /*17e40*/  STL.64 [R1+0x1d8], R196 ;  /* 0x0001d8c401007387 */ /* 0x0005e80000100a00 */
[----:B------:R2:W-:Y:S02]  /*17e50*/  LDGSTS.E [R2+0x56a00], [R196.64], !P2 ;  /* 0x56a00000c4027fae */ /* 0x0005e4000d121844 */
[----:B--2---:R-:W-:-:S02]  /*17e60*/  IMAD.WIDE R196, R252, 0x4, R6 ;  /* 0x00000004fcc47825 */ /* 0x004fc400078e0206 */
[----:B------:R-:W2:Y:S02]  /*17e70*/  LDL.LU.64 R6, [R1+0x258] ;  /* 0x0002580001067983 */ /* 0x000ea40000300a00 */
[C---:B------:R-:W-:Y:S02]  /*17e80*/  IMAD.WIDE R30, R252.reuse, 0x4, R30 ;  /* 0x00000004fc1e7825 */ /* 0x040fe400078e021e */
[----:B------:R-:W2:Y:S04]  /*17e90*/  LDL.LU.64 R240, [R1+0x270] ;  /* 0x0002700001f07983 */ /* 0x000ea80000300a00 */
[----:B------:R1:W-:Y:S04]  /*17ea0*/  LDGSTS.E [R2+0x57800], [R196.64], !P6 ;  /* 0x57800000c4027fae */ /* 0x0003e8000f121844 */
[----:B------:R1:W-:Y:S04]  /*17eb0*/  STL.64 [R1+0x1a8], R30 ;  /* 0x0001a81e01007387 */ /* 0x0003e80000100a00 */
[----:B------:R1:W-:Y:S04]  /*17ec0*/  LDGSTS.E [R2+0x57a00], [R30.64], !P6 ;  /* 0x57a000001e027fae */ /* 0x0003e8000f121844 */
[----:B-1----:R-:W2:Y:S01]  /*17ed0*/  LDL.LU.64 R30, [R1+0x268] ;  /* 0x00026800011e7983 */ /* 0x002ea20000300a00 */
[----:B----4-:R-:W-:-:S03]  /*17ee0*/  IMAD.WIDE R198, R252, 0x4, R250 ;  /* 0x00000004fcc67825 */ /* 0x010fc600078e02fa */
[----:B------:R-:W4:Y:S01]  /*17ef0*/  LDL.LU.64 R250, [R1+0x280] ;  /* 0x0002800001fa7983 */ /* 0x000f220000300a00 */
[----:B------:R-:W-:-:S03]  /*17f00*/  IMAD.WIDE R26, R252, 0x4, R26 ;  /* 0x00000004fc1a7825 */ /* 0x000fc600078e021a */
[----:B------:R1:W-:Y:S04]  /*17f10*/  LDGSTS.E [R2+0x58800], [R198.64], !P1 ;  /* 0x58800000c6027fae */ /* 0x0003e8000c921844 */
[----:B------:R1:W-:Y:S04]  /*17f20*/  STL.64 [R1+0x178], R26 ;  /* 0x0001781a01007387 */ /* 0x0003e80000100a00 */
[----:B------:R1:W-:Y:S04]  /*17f30*/  LDGSTS.E [R2+0x58a00], [R26.64], !P1 ;  /* 0x58a000001a027fae */ /* 0x0003e8000c921844 */
[----:B-1----:R-:W4:Y:S01]  /*17f40*/  LDL.LU.64 R26, [R1+0x278] ;  /* 0x00027800011a7983 */ /* 0x002f220000300a00 */
[----:B------:R-:W-:-:S04]  /*17f50*/  IADD3 R0, R22, -0x67, RZ ;  /* 0xffffff9916007810 */ /* 0x000fc80007ffe0ff */
[----:B------:R-:W-:Y:S02]  /*17f60*/  ISETP.GE.U32.AND P5, PT, R0, 0x7fffff5a, PT ;  /* 0x7fffff5a0000780c */ /* 0x000fe40003fa6070 */
[----:B------:R-:W-:-:S04]  /*17f70*/  IADD3 R0, R22, -0x6b, RZ ;  /* 0xffffff9516007810 */ /* 0x000fc80007ffe0ff */
[----:B------:R-:W-:Y:S02]  /*17f80*/  ISETP.GE.U32.AND P4, PT, R0, 0x7fffff56, PT ;  /* 0x7fffff560000780c */ /* 0x000fe40003f86070 */
[----:B------:R-:W-:-:S04]  /*17f90*/  IADD3 R0, R22, -0x6f, RZ ;  /* 0xffffff9116007810 */ /* 0x000fc80007ffe0ff */
[----:B------:R-:W-:Y:S02]  /*17fa0*/  ISETP.GE.U32.AND P2, PT, R0, 0x7fffff52, PT ;  /* 0x7fffff520000780c */ /* 0x000fe40003f46070 */
[----:B------:R-:W-:Y:S01]  /*17fb0*/  IADD3 R0, R22, -0x73, RZ ;  /* 0xffffff8d16007810 */ /* 0x000fe20007ffe0ff */
[C---:B---3--:R-:W-:Y:S02]  /*17fc0*/  IMAD.WIDE R200, R252.reuse, 0x4, R18 ;  /* 0x00000004fcc87825 */ /* 0x048fe400078e0212 */
[----:B------:R-:W3:Y:S02]  /*17fd0*/  LDL.LU.64 R18, [R1+0x290] ;  /* 0x0002900001127983 */ /* 0x000ee40000300a00 */
[----:B------:R-:W-:Y:S02]  /*17fe0*/  IMAD.WIDE R14, R252, 0x4, R14 ;  /* 0x00000004fc0e7825 */ /* 0x000fe400078e020e */
[----:B------:R1:W-:Y:S04]  /*17ff0*/  LDGSTS.E [R2+0x59800], [R200.64], !P5 ;  /* 0x59800000c8027fae */ /* 0x0003e8000e921844 */
[----:B------:R1:W-:Y:S04]  /*18000*/  STL.64 [R1+0x150], R14 ;  /* 0x0001500e01007387 */ /* 0x0003e80000100a00 */
[----:B------:R1:W-:Y:S01]  /*18010*/  LDGSTS.E [R2+0x59a00], [R14.64], !P5 ;  /* 0x59a000000e027fae */ /* 0x0003e2000e921844 */
[----:B------:R-:W-:Y:S01]  /*18020*/  ISETP.GE.U32.AND P6, PT, R0, 0x7fffff4e, PT ;  /* 0x7fffff4e0000780c */ /* 0x000fe20003fc6070 */
[----:B------:R-:W-:-:S02]  /*18030*/  IMAD.WIDE R202, R252, 0x4, R10 ;  /* 0x00000004fcca7825 */ /* 0x000fc400078e020a */
[----:B-1----:R-:W3:Y:S04]  /*18040*/  LDL.LU.64 R14, [R1+0x288] ;  /* 0x00028800010e7983 */ /* 0x002ee80000300a00 */
[----:B------:R-:W3:Y:S01]  /*18050*/  LDL.LU.64 R10, [R1+0x2a0] ;  /* 0x0002a000010a7983 */ /* 0x000ee20000300a00 */
[----:B------:R-:W-:-:S03]  /*18060*/  IMAD.WIDE R34, R252, 0x4, R34 ;  /* 0x00000004fc227825 */ /* 0x000fc600078e0222 */
[----:B------:R1:W-:Y:S04]  /*18070*/  LDGSTS.E [R2+0x5a800], [R202.64], !P4 ;  /* 0x5a800000ca027fae */ /* 0x0003e8000e121844 */
[----:B------:R1:W-:Y:S04]  /*18080*/  STL.64 [R1+0x148], R34 ;  /* 0x0001482201007387 */ /* 0x0003e80000100a00 */
[----:B------:R1:W-:Y:S04]  /*18090*/  LDGSTS.E [R2+0x5aa00], [R34.64], !P4 ;  /* 0x5aa0000022027fae */ /* 0x0003e8000e121844 */
[----:B-1----:R-:W3:Y:S01]  /*180a0*/  LDL.LU.64 R34, [R1+0x298] ;  /* 0x0002980001227983 */ /* 0x002ee20000300a00 */
[----:B--2---:R-:W-:-:S03]  /*180b0*/  IMAD.WIDE R204, R252, 0x4, R6 ;  /* 0x00000004fccc7825 */ /* 0x004fc600078e0206 */
[----:B------:R-:W2:Y:S01]  /*180c0*/  LDL.LU.64 R6, [R1+0x2a8] ;  /* 0x0002a80001067983 */ /* 0x000ea20000300a00 */
[----:B------:R-:W-:-:S03]  /*180d0*/  IMAD.WIDE R206, R252, 0x4, R240 ;  /* 0x00000004fcce7825 */ /* 0x000fc600078e02f0 */
[----:B------:R1:W-:Y:S04]  /*180e0*/  LDGSTS.E [R2+0x5b800], [R204.64], !P2 ;  /* 0x5b800000cc027fae */ /* 0x0003e8000d121844 */
[----:B------:R1:W-:Y:S04]  /*180f0*/  STL.64 [R1+0x120], R206 ;  /* 0x000120ce01007387 */ /* 0x0003e80000100a00 */
[----:B------:R1:W-:Y:S02]  /*18100*/  LDGSTS.E [R2+0x5ba00], [R206.64], !P2 ;  /* 0x5ba00000ce027fae */ /* 0x0003e4000d121844 */
[----:B-1----:R-:W-:-:S05]  /*18110*/  IMAD.WIDE R206, R252, 0x4, R30 ;  /* 0x00000004fcce7825 */ /* 0x002fca00078e021e */
[----:B------:R1:W-:Y:S01]  /*18120*/  LDGSTS.E [R2+0x5c800], [R206.64], !P6 ;  /* 0x5c800000ce027fae */ /* 0x0003e2000f121844 */
[----:B----4-:R-:W-:-:S03]  /*18130*/  IMAD.WIDE R208, R252, 0x4, R250 ;  /* 0x00000004fcd07825 */ /* 0x010fc600078e02fa */
[----:B------:R-:W4:Y:S04]  /*18140*/  LDL.LU.64 R250, [R1+0x2b0] ;  /* 0x0002b00001fa7983 */ /* 0x000f280000300a00 */
[----:B------:R-:W4:Y:S04]  /*18150*/  LDL.LU.64 R30, [R1+0x2c0] ;  /* 0x0002c000011e7983 */ /* 0x000f280000300a00 */
[----:B------:R1:W-:Y:S04]  /*18160*/  STL.64 [R1+0x118], R208 ;  /* 0x000118d001007387 */ /* 0x0003e80000100a00 */
[----:B------:R1:W-:Y:S02]  /*18170*/  LDGSTS.E [R2+0x5ca00], [R208.64], !P6 ;  /* 0x5ca00000d0027fae */ /* 0x0003e4000f121844 */
[----:B-1----:R-:W-:-:S02]  /*18180*/  IMAD.WIDE R208, R252, 0x4, R26 ;  /* 0x00000004fcd07825 */ /* 0x002fc400078e021a */
[----:B------:R-:W4:Y:S01]  /*18190*/  LDL.LU.64 R26, [R1+0x2b8] ;  /* 0x0002b800011a7983 */ /* 0x000f220000300a00 */
[----:B------:R-:W-:-:S04]  /*181a0*/  IADD3 R0, R22, -0x77, RZ ;  /* 0xffffff8916007810 */ /* 0x000fc80007ffe0ff */
[----:B------:R-:W-:Y:S02]  /*181b0*/  ISETP.GE.U32.AND P1, PT, R0, 0x7fffff4a, PT ;  /* 0x7fffff4a0000780c */ /* 0x000fe40003f26070 */
[----:B------:R-:W-:-:S04]  /*181c0*/  IADD3 R0, R22, -0x7b, RZ ;  /* 0xffffff8516007810 */ /* 0x000fc80007ffe0ff */
[----:B------:R-:W-:Y:S02]  /*181d0*/  ISETP.GE.U32.AND P5, PT, R0, 0x7fffff46, PT ;  /* 0x7fffff460000780c */ /* 0x000fe40003fa6070 */
[----:B------:R-:W-:-:S05]  /*181e0*/  IADD3 R0, R22, -0x7f, RZ ;  /* 0xffffff8116007810 */ /* 0x000fca0007ffe0ff */
[----:B------:R1:W-:Y:S01]  /*181f0*/  LDGSTS.E [R2+0x5d800], [R208.64], !P1 ;  /* 0x5d800000d0027fae */ /* 0x0003e2000c921844 */
[----:B------:R-:W-:Y:S01]  /*18200*/  ISETP.GE.U32.AND P4, PT, R0, 0x7fffff42, PT ;  /* 0x7fffff420000780c */ /* 0x000fe20003f86070 */
[----:B---3--:R-:W-:Y:S02]  /*18210*/  IMAD.WIDE R210, R252, 0x4, R18 ;  /* 0x00000004fcd27825 */ /* 0x008fe400078e0212 */
[----:B------:R-:W3:Y:S04]  /*18220*/  LDL.LU.64 R18, [R1+0x2d0] ;  /* 0x0002d00001127983 */ /* 0x000ee80000300a00 */
[----:B------:R1:W-:Y:S04]  /*18230*/  STL.64 [R1+0xf0], R210 ;  /* 0x0000f0d201007387 */ /* 0x0003e80000100a00 */
[----:B------:R1:W-:Y:S01]  /*18240*/  LDGSTS.E [R2+0x5da00], [R210.64], !P1 ;  /* 0x5da00000d2027fae */ /* 0x0003e2000c921844 */
[----:B------:R-:W-:-:S04]  /*18250*/  IADD3 R0, R22, -0x44, RZ ;  /* 0xffffffbc16007810 */ /* 0x000fc80007ffe0ff */
[----:B------:R-:W-:Y:S01]  /*18260*/  ISETP.GE.U32.AND P2, PT, R0, 0x7fffff7d, PT ;  /* 0x7fffff7d0000780c */ /* 0x000fe20003f46070 */
[C---:B-1----:R-:W-:Y:S02]  /*18270*/  IMAD.WIDE R210, R252.reuse, 0x4, R14 ;  /* 0x00000004fcd27825 */ /* 0x042fe400078e020e */
[----:B------:R-:W3:Y:S02]  /*18280*/  LDL.LU.64 R14, [R1+0x2c8] ;  /* 0x0002c800010e7983 */ /* 0x000ee40000300a00 */
[C---:B------:R-:W-:Y:S02]  /*18290*/  IMAD.WIDE R212, R252.reuse, 0x4, R10 ;  /* 0x00000004fcd47825 */ /* 0x040fe400078e020a */
[----:B------:R-:W3:Y:S04]  /*182a0*/  LDL.LU.64 R10, [R1+0x2e0] ;  /* 0x0002e000010a7983 */ /* 0x000ee80000300a00 */
[----:B------:R1:W-:Y:S04]  /*182b0*/  LDGSTS.E [R2+0x5e800], [R210.64], !P5 ;  /* 0x5e800000d2027fae */ /* 0x0003e8000e921844 */
[----:B------:R1:W-:Y:S04]  /*182c0*/  STL.64 [R1+0xe8], R212 ;  /* 0x0000e8d401007387 */ /* 0x0003e80000100a00 */
[----:B------:R1:W-:Y:S01]  /*182d0*/  LDGSTS.E [R2+0x5ea00], [R212.64], !P5 ;  /* 0x5ea00000d4027fae */ /* 0x0003e2000e921844 */
[----:B------:R-:W-:Y:S01]  /*182e0*/  LOP3.LUT R23, R3, 0x60, RZ, 0x3c, !PT ;  /* 0x0000006003177812 */ /* 0x000fe200078e3cff */
[----:B-1----:R-:W-:-:S04]  /*182f0*/  IMAD.WIDE R212, R252, 0x4, R34 ;  /* 0x00000004fcd47825 */ /* 0x002fc800078e0222 */
[C---:B--2---:R-:W-:Y:S01]  /*18300*/  IMAD.WIDE R214, R252.reuse, 0x4, R6 ;  /* 0x00000004fcd67825 */ /* 0x044fe200078e0206 */
[----:B------:R1:W-:Y:S04]  /*18310*/  LDGSTS.E [R2+0x5f800], [R212.64], !P4 ;  /* 0x5f800000d4027fae */ /* 0x0003e8000e121844 */
[----:B------:R-:W2:Y:S04]  /*18320*/  LDL.LU.64 R6, [R1+0x2d8] ;  /* 0x0002d80001067983 */ /* 0x000ea80000300a00 */
[----:B------:R-:W2:Y:S04]  /*18330*/  LDL.LU.64 R34, [R1+0x2f0] ;  /* 0x0002f00001227983 */ /* 0x000ea80000300a00 */
        /* <DEDUP_REMOVED lines=8> */
[----:B------:R1:W-:Y:S01]  /*183c0*/  LDGSTS.E [R23+0x50e00], [R30.64], !P2 ;  /* 0x50e000001e177fae */ /* 0x0003e2000d121844 */
[----:B------:R-:W-:-:S03]  /*183d0*/  IMAD.WIDE R216, R252, 0x4, R26 ;  /* 0x00000004fcd87825 */ /* 0x000fc600078e021a */
[----:B-1----:R-:W4:Y:S04]  /*183e0*/  LDL.LU.64 R30, [R1+0x2f8] ;  /* 0x0002f800011e7983 */ /* 0x002f280000300a00 */
[----:B------:R-:W4:Y:S01]  /*183f0*/  LDL.LU.64 R26, [R1+0x318] ;  /* 0x00031800011a7983 */ /* 0x000f220000300a00 */
[----:B------:R-:W-:-:S04]  /*18400*/  IADD3 R0, R22, -0x48, RZ ;  /* 0xffffffb816007810 */ /* 0x000fc80007ffe0ff */
[----:B------:R-:W-:Y:S02]  /*18410*/  ISETP.GE.U32.AND P6, PT, R0, 0x7fffff79, PT ;  /* 0x7fffff790000780c */ /* 0x000fe40003fc6070 */
[----:B------:R-:W-:-:S04]  /*18420*/  IADD3 R0, R22, -0x4c, RZ ;  /* 0xffffffb416007810 */ /* 0x000fc80007ffe0ff */
[----:B------:R-:W-:Y:S02]  /*18430*/  ISETP.GE.U32.AND P1, PT, R0, 0x7fffff75, PT ;  /* 0x7fffff750000780c */ /* 0x000fe40003f26070 */
[----:B------:R-:W-:-:S05]  /*18440*/  IADD3 R0, R22, -0x50, RZ ;  /* 0xffffffb016007810 */ /* 0x000fca0007ffe0ff */
[----:B------:R1:W-:Y:S01]  /*18450*/  LDGSTS.E [R23+0x51c00], [R216.64], !P6 ;  /* 0x51c00000d8177fae */ /* 0x0003e2000f121844 */
[----:B---3--:R-:W-:Y:S01]  /*18460*/  IMAD.WIDE R18, R252, 0x4, R18 ;  /* 0x00000004fc127825 */ /* 0x008fe200078e0212 */
[----:B------:R-:W-:-:S04]  /*18470*/  ISETP.GE.U32.AND P5, PT, R0, 0x7fffff71, PT ;  /* 0x7fffff710000780c */ /* 0x000fc80003fa6070 */
[----:B------:R3:W-:Y:S04]  /*18480*/  STL.64 [R1+0x238], R18 ;  /* 0x0002381201007387 */ /* 0x0007e80000100a00 */
[----:B------:R3:W-:Y:S01]  /*18490*/  LDGSTS.E [R23+0x51e00], [R18.64], !P6 ;  /* 0x51e0000012177fae */ /* 0x0007e2000f121844 */
[----:B------:R-:W-:-:S04]  /*184a0*/  IADD3 R0, R22, -0x54, RZ ;  /* 0xffffffac16007810 */ /* 0x000fc80007ffe0ff */
[----:B------:R-:W-:Y:S01]  /*184b0*/  ISETP.GE.U32.AND P4, PT, R0, 0x7fffff6d, PT ;  /* 0x7fffff6d0000780c */ /* 0x000fe20003f86070 */
[----:B---3--:R-:W3:Y:S01]  /*184c0*/  LDL.LU.64 R18, [R1+0x308] ;  /* 0x0003080001127983 */ /* 0x008ee20000300a00 */
[----:B------:R-:W-:-:S03]  /*184d0*/  IMAD.WIDE R218, R252, 0x4, R14 ;  /* 0x00000004fcda7825 */ /* 0x000fc600078e020e */
[----:B------:R-:W3:Y:S01]  /*184e0*/  LDL.LU.64 R14, [R1+0x328] ;  /* 0x00032800010e7983 */ /* 0x000ee20000300a00 */
[----:B------:R-:W-:-:S03]  /*184f0*/  IMAD.WIDE R10, R252, 0x4, R10 ;  /* 0x00000004fc0a7825 */ /* 0x000fc600078e020a */
[----:B------:R1:W-:Y:S01]  /*18500*/  LDGSTS.E [R23+0x52c00], [R218.64], !P1 ;  /* 0x52c00000da177fae */ /* 0x0003e2000c921844 */
[----:B------:R-:W-:-:S03]  /*18510*/  IADD3 R0, R22, -0x58, RZ ;  /* 0xffffffa816007810 */ /* 0x000fc60007ffe0ff */
[----:B------:R1:W-:Y:S04]  /*18520*/  STL.64 [R1+0x230], R10 ;  /* 0x0002300a01007387 */ /* 0x0003e80000100a00 */
[----:B------:R1:W-:Y:S01]  /*18530*/  LDGSTS.E [R23+0x52e00], [R10.64], !P1 ;  /* 0x52e000000a177fae */ /* 0x0003e2000c921844 */
[----:B------:R-:W-:-:S03]  /*18540*/  ISETP.GE.U32.AND P2, PT, R0, 0x7fffff69, PT ;  /* 0x7fffff690000780c */ /* 0x000fc60003f46070 */
[----:B-1----:R-:W3:Y:S01]  /*18550*/  LDL.LU.64 R10, [R1+0x320] ;  /* 0x00032000010a7983 */ /* 0x002ee20000300a00 */
[----:B--2---:R-:W-:-:S03]  /*18560*/  IMAD.WIDE R220, R252, 0x4, R6 ;  /* 0x00000004fcdc7825 */ /* 0x004fc600078e0206 */
[----:B------:R-:W2:Y:S01]  /*18570*/  LDL.LU.64 R6, [R1+0x340] ;  /* 0x0003400001067983 */ /* 0x000ea20000300a00 */
[----:B------:R-:W-:-:S03]  /*18580*/  IMAD.WIDE R34, R252, 0x4, R34 ;  /* 0x00000004fc227825 */ /* 0x000fc600078e0222 */
[----:B------:R1:W-:Y:S04]  /*18590*/  LDGSTS.E [R23+0x53c00], [R220.64], !P5 ;  /* 0x53c00000dc177fae */ /* 0x0003e8000e921844 */
[----:B------:R4:W-:Y:S04]  /*185a0*/  STL.64 [R1+0x228], R34 ;  /* 0x0002282201007387 */ /* 0x0009e80000100a00 */
[----:B------:R4:W-:Y:S01]  /*185b0*/  LDGSTS.E [R23+0x53e00], [R34.64], !P5 ;  /* 0x53e0000022177fae */ /* 0x0009e2000e921844 */
[----:B------:R-:W-:-:S03]  /*185c0*/  IMAD.WIDE R222, R252, 0x4, R2 ;  /* 0x00000004fcde7825 */ /* 0x000fc600078e0202 */
[----:B------:R-:W2:Y:S04]  /*185d0*/  LDL.LU.64 R2, [R1+0x338] ;  /* 0x0003380001027983 */ /* 0x000ea80000300a00 */
[----:B------:R1:W-:Y:S01]  /*185e0*/  LDGSTS.E [R23+0x54c00], [R222.64], !P4 ;  /* 0x54c00000de177fae */ /* 0x0003e2000e121844 */
[----:B----4-:R-:W-:-:S03]  /*185f0*/  IMAD.WIDE R34, R252, 0x4, R250 ;  /* 0x00000004fc227825 */ /* 0x010fc600078e02fa */
[----:B------:R-:W4:Y:S04]  /*18600*/  LDL.LU.64 R250, [R1+0x358] ;  /* 0x0003580001fa7983 */ /* 0x000f280000300a00 */
[----:B------:R1:W-:Y:S04]  /*18610*/  LDGSTS.E [R23+0x54e00], [R34.64], !P4 ;  /* 0x54e0000022177fae */ /* 0x0003e8000e121844 */
[----:B------:R-:W-:Y:S01]  /*18620*/  STL.64 [R1+0x210], R34 ;  /* 0x0002102201007387 */ /* 0x000fe20000100a00 */
[----:B------:R-:W-:-:S04]  /*18630*/  IMAD.WIDE R224, R252, 0x4, R30 ;  /* 0x00000004fce07825 */ /* 0x000fc800078e021e */
[----:B------:R-:W-:Y:S01]  /*18640*/  IMAD.WIDE R26, R252, 0x4, R26 ;  /* 0x00000004fc1a7825 */ /* 0x000fe200078e021a */
[----:B------:R1:W-:Y:S04]  /*18650*/  LDGSTS.E [R23+0x55c00], [R224.64], !P2 ;  /* 0x55c00000e0177fae */ /* 0x0003e8000d121844 */
[----:B------:R1:W-:Y:S04]  /*18660*/  STL.64 [R1+0x1e0], R26 ;  /* 0x0001e01a01007387 */ /* 0x0003e80000100a00 */
[----:B------:R1:W-:Y:S04]  /*18670*/  LDGSTS.E [R23+0x55e00], [R26.64], !P2 ;  /* 0x55e000001a177fae */ /* 0x0003e8000d121844 */
[----:B-1----:R-:W4:Y:S01]  /*18680*/  LDL.LU.64 R26, [R1+0x350] ;  /* 0x00035000011a7983 */ /* 0x002f220000300a00 */
[----:B------:R-:W-:-:S03]  /*18690*/  IADD3 R0, R22, -0x5c, RZ ;  /* 0xffffffa416007810 */ /* 0x000fc60007ffe0ff */
[----:B------:R-:W4:Y:S01]  /*186a0*/  LDL.LU.64 R242, [R1+0x378] ;  /* 0x0003780001f27983 */ /* 0x000f220000300a00 */
[----:B------:R-:W-:Y:S02]  /*186b0*/  ISETP.GE.U32.AND P6, PT, R0, 0x7fffff65, PT ;  /* 0x7fffff650000780c */ /* 0x000fe40003fc6070 */
[----:B------:R-:W-:-:S04]  /*186c0*/  IADD3 R0, R22, -0x60, RZ ;  /* 0xffffffa016007810 */ /* 0x000fc80007ffe0ff */
[----:B------:R-:W-:Y:S02]  /*186d0*/  ISETP.GE.U32.AND P1, PT, R0, 0x7fffff61, PT ;  /* 0x7fffff610000780c */ /* 0x000fe40003f26070 */
[----:B------:R-:W-:-:S04]  /*186e0*/  IADD3 R0, R22, -0x64, RZ ;  /* 0xffffff9c16007810 */ /* 0x000fc80007ffe0ff */
[----:B------:R-:W-:Y:S01]  /*186f0*/  ISETP.GE.U32.AND P5, PT, R0, 0x7fffff5d, PT ;  /* 0x7fffff5d0000780c */ /* 0x000fe20003fa6070 */
[----:B---3--:R-:W-:-:S05]  /*18700*/  IMAD.WIDE R14, R252, 0x4, R14 ;  /* 0x00000004fc0e7825 */ /* 0x008fca00078e020e */
[----:B------:R1:W-:Y:S04]  /*18710*/  STL.64 [R1+0x1b0], R14 ;  /* 0x0001b00e01007387 */ /* 0x0003e80000100a00 */
[----:B------:R-:W3:Y:S01]  /*18720*/  LDL.LU.64 R244, [R1+0x368] ;  /* 0x0003680001f47983 */ /* 0x000ee20000300a00 */
[----:B------:R-:W-:-:S03]  /*18730*/  IMAD.WIDE R226, R252, 0x4, R18 ;  /* 0x00000004fce27825 */ /* 0x000fc600078e0212 */
[----:B------:R-:W3:Y:S04]  /*18740*/  LDL.LU.64 R238, [R1+0x388] ;  /* 0x0003880001ee7983 */ /* 0x000ee80000300a00 */
[----:B------:R1:W-:Y:S04]  /*18750*/  LDGSTS.E [R23+0x56c00], [R226.64], !P6 ;  /* 0x56c00000e2177fae */ /* 0x0003e8000f121844 */
[----:B------:R1:W-:Y:S01]  /*18760*/  LDGSTS.E [R23+0x56e00], [R14.64], !P6 ;  /* 0x56e000000e177fae */ /* 0x0003e2000f121844 */
[----:B------:R-:W-:-:S05]  /*18770*/  IMAD.WIDE R228, R252, 0x4, R10 ;  /* 0x00000004fce47825 */ /* 0x000fca00078e020a */
[----:B------:R1:W-:Y:S01]  /*18780*/  LDGSTS.E [R23+0x57c00], [R228.64], !P1 ;  /* 0x57c00000e4177fae */ /* 0x0003e2000c921844 */
[----:B--2---:R-:W-:-:S05]  /*18790*/  IMAD.WIDE R6, R252, 0x4, R6 ;  /* 0x00000004fc067825 */ /* 0x004fca00078e0206 */
[----:B------:R2:W-:Y:S04]  /*187a0*/  STL.64 [R1+0x180], R6 ;  /* 0x0001800601007387 */ /* 0x0005e80000100a00 */
[----:B------:R-:W3:Y:S04]  /*187b0*/  LDL.LU.64 R240, [R1+0x390] ;  /* 0x0003900001f07983 */ /* 0x000ee80000300a00 */
[----:B------:R-:W3:Y:S04]  /*187c0*/  LDL.LU.64 R18, [R1+0x3a0] ;  /* 0x0003a00001127983 */ /* 0x000ee80000300a00 */
[----:B-1----:R-:W3:Y:S04]  /*187d0*/  LDL.LU.64 R14, [R1+0x3b8] ;  /* 0x0003b800010e7983 */ /* 0x002ee80000300a00 */
[----:B------:R-:W3:Y:S01]  /*187e0*/  LDL.LU.64 R34, [R1+0x3c0] ;  /* 0x0003c00001227983 */ /* 0x000ee20000300a00 */
[----:B------:R-:W-:-:S03]  /*187f0*/  IMAD.WIDE R230, R252, 0x4, R2 ;  /* 0x00000004fce67825 */ /* 0x000fc600078e0202 */
[----:B------:R-:W3:Y:S04]  /*18800*/  LDL.LU.64 R30, [R1+0x3d0] ;  /* 0x0003d000011e7983 */ /* 0x000ee80000300a00 */
[----:B------:R2:W-:Y:S04]  /*18810*/  LDGSTS.E [R23+0x57e00], [R6.64], !P1 ;  /* 0x57e0000006177fae */ /* 0x0005e8000c921844 */
[----:B------:R1:W-:Y:S01]  /*18820*/  LDGSTS.E [R23+0x58c00], [R230.64], !P5 ;  /* 0x58c00000e6177fae */ /* 0x0003e2000e921844 */
[----:B----4-:R-:W-:-:S03]  /*18830*/  IMAD.WIDE R232, R252, 0x4, R250 ;  /* 0x00000004fce87825 */ /* 0x010fc600078e02fa */
[----:B------:R-:W4:Y:S04]  /*18840*/  LDL.LU.64 R250, [R1+0x3f8] ;  /* 0x0003f80001fa7983 */ /* 0x000f280000300a00 */
[----:B------:R1:W-:Y:S04]  /*18850*/  STL.64 [R1+0x280], R232 ;  /* 0x000280e801007387 */ /* 0x0003e80000100a00 */
[----:B------:R-:W4:Y:S04]  /*18860*/  LDL.LU.64 R2, [R1+0x3f0] ;  /* 0x0003f00001027983 */ /* 0x000f280000300a00 */
[----:B------:R-:W4:Y:S04]  /*18870*/  LDL.LU.64 R10, [R1+0x3e8] ;  /* 0x0003e800010a7983 */ /* 0x000f280000300a00 */
[----:B------:R1:W-:Y:S04]  /*18880*/  LDGSTS.E [R23+0x58e00], [R232.64], !P5 ;  /* 0x58e00000e8177fae */ /* 0x0003e8000e921844 */
[----:B--2---:R-:W2:Y:S01]  /*18890*/  LDL.LU.64 R6, [R1+0x3e0] ;  /* 0x0003e00001067983 */ /* 0x004ea20000300a00 */
[----:B-1----:R-:W-:-:S03]  /*188a0*/  IMAD.WIDE R232, R252, 0x4, R26 ;  /* 0x00000004fce87825 */ /* 0x002fc600078e021a */
[----:B------:R-:W2:Y:S01]  /*188b0*/  LDL.LU.64 R26, [R1+0x3d8] ;  /* 0x0003d800011a7983 */ /* 0x000ea20000300a00 */
[----:B------:R-:W-:-:S04]  /*188c0*/  IADD3 R0, R22, -0x68, RZ ;  /* 0xffffff9816007810 */ /* 0x000fc80007ffe0ff */
[----:B------:R-:W-:Y:S02]  /*188d0*/  ISETP.GE.U32.AND P4, PT, R0, 0x7fffff59, PT ;  /* 0x7fffff590000780c */ /* 0x000fe40003f86070 */
[----:B------:R-:W-:-:S04]  /*188e0*/  IADD3 R0, R22, -0x6c, RZ ;  /* 0xffffff9416007810 */ /* 0x000fc80007ffe0ff */
[----:B------:R-:W-:Y:S02]  /*188f0*/  ISETP.GE.U32.AND P2, PT, R0, 0x7fffff55, PT ;  /* 0x7fffff550000780c */ /* 0x000fe40003f46070 */
[----:B------:R-:W-:Y:S01]  /*18900*/  IADD3 R0, R22, -0x70, RZ ;  /* 0xffffff9016007810 */ /* 0x000fe20007ffe0ff */
[----:B------:R-:W-:-:S03]  /*18910*/  IMAD.WIDE R234, R252, 0x4, R242 ;  /* 0x00000004fcea7825 */ /* 0x000fc600078e02f2 */
[----:B------:R-:W-:Y:S01]  /*18920*/  ISETP.GE.U32.AND P6, PT, R0, 0x7fffff51, PT ;  /* 0x7fffff510000780c */ /* 0x000fe20003fc6070 */
[----:B------:R1:W-:Y:S01]  /*18930*/  LDGSTS.E [R23+0x59c00], [R232.64], !P4 ;  /* 0x59c00000e8177fae */ /* 0x0003e2000e121844 */
[----:B------:R-:W-:-:S03]  /*18940*/  IADD3 R0, R22, -0x74, RZ ;  /* 0xffffff8c16007810 */ /* 0x000fc60007ffe0ff */
[----:B------:R3:W-:Y:S01]  /*18950*/  STL.64 [R1+0x278], R234 ;  /* 0x000278ea01007387 */ /* 0x0007e20000100a00 */
[----:B------:R-:W-:Y:S02]  /*18960*/  ISETP.GE.U32.AND P1, PT, R0, 0x7fffff4d, PT ;  /* 0x7fffff4d0000780c */ /* 0x000fe40003f26070 */
[----:B------:R-:W-:Y:S01]  /*18970*/  IADD3 R0, R22, -0x78, RZ ;  /* 0xffffff8816007810 */ /* 0x000fe20007ffe0ff */
[----:B------:R3:W-:Y:S01]  /*18980*/  LDGSTS.E [R23+0x59e00], [R234.64], !P4 ;  /* 0x59e00000ea177fae */ /* 0x0007e2000e121844 */
[----:B------:R-:W-:Y:S02]  /*18990*/  IMAD.MOV.U32 R249, RZ, RZ, c[0x0][0x18c] ;  /* 0x00006300fff97624 */ /* 0x000fe400078e00ff */
[----:B------:R-:W-:Y:S02]  /*189a0*/  ISETP.GE.U32.AND P5, PT, R0, 0x7fffff49, PT ;  /* 0x7fffff490000780c */ /* 0x000fe40003fa6070 */
[----:B------:R-:W-:Y:S01]  /*189b0*/  IADD3 R0, R22, -0x7c, RZ ;  /* 0xffffff8416007810 */ /* 0x000fe20007ffe0ff */
[----:B---3--:R-:W-:-:S04]  /*189c0*/  IMAD.WIDE R234, R252, 0x4, R244 ;  /* 0x00000004fcea7825 */ /* 0x008fc800078e02f4 */
[----:B------:R-:W-:Y:S01]  /*189d0*/  IMAD.WIDE R238, R252, 0x4, R238 ;  /* 0x00000004fcee7825 */ /* 0x000fe200078e02ee */
[----:B------:R1:W-:Y:S01]  /*189e0*/  LDGSTS.E [R23+0x5ac00], [R234.64], !P2 ;  /* 0x5ac00000ea177fae */ /* 0x0003e2000d121844 */
[----:B------:R-:W-:Y:S02]  /*189f0*/  ISETP.GE.U32.AND P4, PT, R0, 0x7fffff45, PT ;  /* 0x7fffff450000780c */ /* 0x000fe40003f86070 */
[----:B------:R-:W-:Y:S01]  /*18a00*/  IMAD.SHL.U32 R249, R249, 0x40, RZ ;  /* 0x00000040f9f97824 */ /* 0x000fe200078e00ff */
[----:B------:R3:W-:Y:S04]  /*18a10*/  STL.64 [R1+0x270], R238 ;  /* 0x000270ee01007387 */ /* 0x0007e80000100a00 */
[----:B------:R1:W-:Y:S01]  /*18a20*/  LDGSTS.E [R23+0x5ae00], [R238.64], !P2 ;  /* 0x5ae00000ee177fae */ /* 0x0003e2000d121844 */
[----:B------:R-:W-:Y:S01]  /*18a30*/  IADD3 R0, R22, -0x80, RZ ;  /* 0xffffff8016007810 */ /* 0x000fe20007ffe0ff */
[----:B-1----:R-:W-:-:S04]  /*18a40*/  IMAD.WIDE R22, R249, 0x4, R236 ;  /* 0x00000004f9167825 */ /* 0x002fc800078e02ec */
[C---:B---3--:R-:W-:Y:S02]  /*18a50*/  IMAD.WIDE R238, R252.reuse, 0x4, R18 ;  /* 0x00000004fcee7825 */ /* 0x048fe400078e0212 */
[----:B------:R-:W3:Y:S02]  /*18a60*/  LDL.LU.64 R18, [R1+0x60] ;  /* 0x0000600001127983 */ /* 0x000ee40000300a00 */
[----:B------:R-:W-:-:S04]  /*18a70*/  IMAD.WIDE R236, R252, 0x4, R240 ;  /* 0x00000004fcec7825 */ /* 0x000fc800078e02f0 */
[C---:B------:R-:W-:Y:S02]  /*18a80*/  IMAD.WIDE R240, R252.reuse, 0x4, R14 ;  /* 0x00000004fcf07825 */ /* 0x040fe400078e020e */
[----:B------:R-:W3:Y:S02]  /*18a90*/  LDL.LU.64 R14, [R1+0x48] ;  /* 0x00004800010e7983 */ /* 0x000ee40000300a00 */
[----:B------:R-:W-:-:S04]  /*18aa0*/  IMAD.WIDE R242, R252, 0x4, R34 ;  /* 0x00000004fcf27825 */ /* 0x000fc800078e0222 */
[----:B------:R-:W-:-:S04]  /*18ab0*/  IMAD.WIDE R244, R252, 0x4, R30 ;  /* 0x00000004fcf47825 */ /* 0x000fc800078e021e */
[----:B----4-:R-:W-:-:S05]  /*18ac0*/  IMAD.WIDE R250, R252, 0x4, R250 ;  /* 0x00000004fcfa7825 */ /* 0x010fca00078e02fa */
[----:B------:R-:W-:Y:S01]  /*18ad0*/  STL.64 [R1+0x248], R250 ;  /* 0x000248fa01007387 */ /* 0x000fe20000100a00 */
[----:B------:R-:W-:-:S04]  /*18ae0*/  IMAD.WIDE R2, R252, 0x4, R2 ;  /* 0x00000004fc027825 */ /* 0x000fc800078e0202 */
[C---:B------:R-:W-:Y:S02]  /*18af0*/  IMAD.WIDE R34, R252.reuse, 0x4, R10 ;  /* 0x00000004fc227825 */ /* 0x040fe400078e020a */
[----:B------:R-:W4:Y:S02]  /*18b00*/  LDL.LU.64 R10, [R1+0x38] ;  /* 0x00003800010a7983 */ /* 0x000f240000300a00 */
[C---:B--2---:R-:W-:Y:S02]  /*18b10*/  IMAD.WIDE R30, R252.reuse, 0x4, R6 ;  /* 0x00000004fc1e7825 */ /* 0x044fe400078e0206 */
[----:B------:R1:W-:Y:S04]  /*18b20*/  STL.64 [R1+0x250], R2 ;  /* 0x0002500201007387 */ /* 0x0003e80000100a00 */
[----:B------:R-:W2:Y:S04]  /*18b30*/  LDL.LU.64 R6, [R1+0x28] ;  /* 0x0000280001067983 */ /* 0x000ea80000300a00 */
[----:B------:R1:W-:Y:S04]  /*18b40*/  STL.64 [R1+0x258], R34 ;  /* 0x0002582201007387 */ /* 0x0003e80000100a00 */
[----:B------:R1:W-:Y:S01]  /*18b50*/  STL.64 [R1+0x260], R30 ;  /* 0x0002601e01007387 */ /* 0x0003e20000100a00 */
[----:B------:R-:W-:Y:S01]  /*18b60*/  IMAD.WIDE R26, R252, 0x4, R26 ;  /* 0x00000004fc1a7825 */ /* 0x000fe200078e021a */
[----:B------:R-:W-:-:S05]  /*18b70*/  LOP3.LUT R252, R248, 0x60, RZ, 0x3c, !PT ;  /* 0x00000060f8fc7812 */ /* 0x000fca00078e3cff */
[----:B------:R1:W-:Y:S04]  /*18b80*/  LDGSTS.E [R252+0x5bc00], [R236.64], !P6 ;  /* 0x5bc00000ecfc7fae */ /* 0x0003e8000f121844 */
[----:B------:R1:W-:Y:S04]  /*18b90*/  LDGSTS.E [R252+0x5be00], [R250.64], !P6 ;  /* 0x5be00000fafc7fae */ /* 0x0003e8000f121844 */
[----:B------:R1:W-:Y:S04]  /*18ba0*/  LDGSTS.E [R252+0x5cc00], [R238.64], !P1 ;  /* 0x5cc00000eefc7fae */ /* 0x0003e8000c921844 */
[----:B------:R1:W-:Y:S04]  /*18bb0*/  STL.64 [R1+0x268], R26 ;  /* 0x0002681a01007387 */ /* 0x0003e80000100a00 */
[----:B------:R1:W-:Y:S04]  /*18bc0*/  LDGSTS.E [R252+0x5ce00], [R2.64], !P1 ;  /* 0x5ce0000002fc7fae */ /* 0x0003e8000c921844 */
[----:B------:R-:W1:Y:S01]  /*18bd0*/  S2R R248, SR_TID.X ;  /* 0x0000000000f87919 */ /* 0x000e620000002100 */
[----:B------:R-:W-:-:S03]  /*18be0*/  ISETP.GE.U32.AND P2, PT, R0, 0x7fffff41, PT ;  /* 0x7fffff410000780c */ /* 0x000fc60003f46070 */
[----:B------:R1:W-:Y:S04]  /*18bf0*/  LDGSTS.E [R252+0x5dc00], [R240.64], !P5 ;  /* 0x5dc00000f0fc7fae */ /* 0x0003e8000e921844 */
[----:B-1----:R-:W2:Y:S04]  /*18c00*/  LDL.LU.64 R2, [R1+0x18] ;  /* 0x0000180001027983 */ /* 0x002ea80000300a00 */
[----:B------:R-:W2:Y:S04]  /*18c10*/  LDL.LU.64 R250, [R1+0x8] ;  /* 0x0000080001fa7983 */ /* 0x000ea80000300a00 */
[----:B------:R1:W-:Y:S04]  /*18c20*/  LDGSTS.E [R252+0x5de00], [R34.64], !P5 ;  /* 0x5de0000022fc7fae */ /* 0x0003e8000e921844 */
[----:B------:R1:W-:Y:S01]  /*18c30*/  LDGSTS.E [R252+0x5ec00], [R242.64], !P4 ;  /* 0x5ec00000f2fc7fae */ /* 0x0003e2000e121844 */
[----:B------:R-:W-:-:S03]  /*18c40*/  SHF.R.S32.HI R0, RZ, 0x6, R248 ;  /* 0x00000006ff007819 */ /* 0x000fc600000114f8 */
[----:B------:R1:W-:Y:S01]  /*18c50*/  LDGSTS.E [R252+0x5ee00], [R30.64], !P4 ;  /* 0x5ee000001efc7fae */ /* 0x0003e2000e121844 */
[----:B------:R-:W-:Y:S02]  /*18c60*/  LOP3.LUT R248, R248, 0x3f, RZ, 0xc0, !PT ;  /* 0x0000003ff8f87812 */ /* 0x000fe400078ec0ff */
[----:B------:R-:W-:Y:S01]  /*18c70*/  SGXT R0, R0, 0x1 ;  /* 0x000000010000781a */ /* 0x000fe20000000200 */
[----:B------:R1:W-:Y:S02]  /*18c80*/  LDGSTS.E [R252+0x5fc00], [R244.64], !P2 ;  /* 0x5fc00000f4fc7fae */ /* 0x0003e4000d121844 */
[----:B------:R-:W-:Y:S02]  /*18c90*/  IMAD.SHL.U32 R248, R248, 0x4, RZ ;  /* 0x00000004f8f87824 */ /* 0x000fe400078e00ff */
[----:B------:R1:W-:Y:S03]  /*18ca0*/  LDGSTS.E [R252+0x5fe00], [R26.64], !P2 ;  /* 0x5fe000001afc7fae */ /* 0x0003e6000d121844 */
[----:B------:R-:W-:Y:S01]  /*18cb0*/  LOP3.LUT R248, R248, 0x110, R0, 0x78, !PT ;  /* 0x00000110f8f87812 */ /* 0x000fe200078e7800 */
[----:B-1----:R-:W2:Y:S04]  /*18cc0*/  LDL.LU.64 R34, [R1+0x25e8] ;  /* 0x0025e80001227983 */ /* 0x002ea80000300a00 */
[----:B------:R-:W2:Y:S01]  /*18cd0*/  LDL.LU.64 R30, [R1+0x25e0] ;  /* 0x0025e000011e7983 */ /* 0x000ea20000300a00 */
[----:B------:R-:W-:-:S03]  /*18ce0*/  IMAD.MOV.U32 R252, RZ, RZ, R23 ;  /* 0x000000fffffc7224 */ /* 0x000fc600078e0017 */
[----:B------:R-:W2:Y:S04]  /*18cf0*/  LDL.LU.64 R26, [R1+0x25d8] ;  /* 0x0025d800011a7983 */ /* 0x000ea80000300a00 */
[----:B------:R-:W0:Y:S04]  /*18d00*/  LDGDEPBAR ;  /* 0x00000000000079af */ /* 0x000e280000000000 */
[----:B------:R1:W-:Y:S01]  /*18d10*/  LDGSTS.E [R248+0x20000], [R22.64], P3 ;  /* 0x2000000016f87fae */ /* 0x0003e20009921844 */
[----:B---3--:R-:W-:-:S03]  /*18d20*/  IMAD.WIDE R18, R249, 0x4, R18 ;  /* 0x00000004f9127825 */ /* 0x008fc600078e0212 */
[----:B------:R1:W-:Y:S04]  /*18d30*/  STL [R1+0x2540], R22 ;  /* 0x0025401601007387 */ /* 0x0003e80000100800 */
[----:B------:R3:W-:Y:S01]  /*18d40*/  LDGSTS.E [R248+0x20800], [R18.64], P3 ;  /* 0x2080000012f87fae */ /* 0x0007e20009921844 */
[----:B------:R-:W-:-:S05]  /*18d50*/  IMAD.WIDE R14, R249, 0x4, R14 ;  /* 0x00000004f90e7825 */ /* 0x000fca00078e020e */
[----:B------:R3:W-:Y:S04]  /*18d60*/  LDGSTS.E [R248+0x21000], [R14.64], P3 ;  /* 0x210000000ef87fae */ /* 0x0007e80009921844 */
[----:B-1----:R-:W2:Y:S04]  /*18d70*/  LDL.LU.64 R22, [R1+0x25d0] ;  /* 0x0025d00001167983 */ /* 0x002ea80000300a00 */
[----:B------:R1:W-:Y:S04]  /*18d80*/  STL [R1+0x253c], R252 ;  /* 0x00253cfc01007387 */ /* 0x0003e80000100800 */
[----:B------:R3:W-:Y:S01]  /*18d90*/  STL [R1+0x2538], R18 ;  /* 0x0025381201007387 */ /* 0x0007e20000100800 */
[----:B-1----:R-:W-:-:S03]  /*18da0*/  IMAD.MOV.U32 R252, RZ, RZ, R19 ;  /* 0x000000fffffc7224 */ /* 0x002fc600078e0013 */
[----:B---3--:R-:W3:Y:S04]  /*18db0*/  LDL.LU.64 R18, [R1+0x25c8] ;  /* 0x0025c80001127983 */ /* 0x008ee80000300a00 */
[----:B------:R1:W-:Y:S04]  /*18dc0*/  STL [R1+0x2530], R252 ;  /* 0x002530fc01007387 */ /* 0x0003e80000100800 */
[----:B------:R1:W-:Y:S02]  /*18dd0*/  STL [R1+0x2534], R14 ;  /* 0x0025340e01007387 */ /* 0x0003e40000100800 */
[----:B-1----:R-:W-:-:S02]  /*18de0*/  IMAD.MOV.U32 R252, RZ, RZ, R15 ;  /* 0x000000fffffc7224 */ /* 0x002fc400078e000f */
[----:B------:R-:W3:Y:S04]  /*18df0*/  LDL.LU.64 R14, [R1+0x25c0] ;  /* 0x0025c000010e7983 */ /* 0x000ee80000300a00 */
[----:B------:R1:W-:Y:S01]  /*18e00*/  STL [R1+0x252c], R252 ;  /* 0x00252cfc01007387 */ /* 0x0003e20000100800 */
[----:B----4-:R-:W-:-:S04]  /*18e10*/  IMAD.WIDE R10, R249, 0x4, R10 ;  /* 0x00000004f90a7825 */ /* 0x010fc800078e020a */
[----:B-1----:R-:W-:Y:S01]  /*18e20*/  IMAD.MOV.U32 R252, RZ, RZ, R11 ;  /* 0x000000fffffc7224 */ /* 0x002fe200078e000b */
[----:B------:R1:W-:Y:S04]  /*18e30*/  LDGSTS.E [R248+0x21800], [R10.64], P3 ;  /* 0x218000000af87fae */ /* 0x0003e80009921844 */
[----:B------:R1:W-:Y:S01]  /*18e40*/  STL [R1+0x2528], R10 ;  /* 0x0025280a01007387 */ /* 0x0003e20000100800 */
[----:B--2---:R-:W-:-:S05]  /*18e50*/  IMAD.WIDE R6, R249, 0x4, R6 ;  /* 0x00000004f9067825 */ /* 0x004fca00078e0206 */
[----:B------:R2:W-:Y:S04]  /*18e60*/  LDGSTS.E [R248+0x22000], [R6.64], P3 ;  /* 0x2200000006f87fae */ /* 0x0005e80009921844 */
[----:B-1----:R-:W4:Y:S04]  /*18e70*/  LDL.LU.64 R10, [R1+0x25b8] ;  /* 0x0025b800010a7983 */ /* 0x002f280000300a00 */
[----:B------:R1:W-:Y:S04]  /*18e80*/  STL [R1+0x2520], R252 ;  /* 0x002520fc01007387 */ /* 0x0003e80000100800 */
[----:B------:R2:W-:Y:S01]  /*18e90*/  STL [R1+0x2524], R6 ;  /* 0x0025240601007387 */ /* 0x0005e20000100800 */
[----:B-1----:R-:W-:-:S03]  /*18ea0*/  IMAD.MOV.U32 R252, RZ, RZ, R7 ;  /* 0x000000fffffc7224 */ /* 0x002fc600078e0007 */
[----:B--2---:R-:W2:Y:S04]  /*18eb0*/  LDL.LU.64 R6, [R1+0x25b0] ;  /* 0x0025b00001067983 */ /* 0x004ea80000300a00 */
[----:B------:R1:W-:Y:S01]  /*18ec0*/  STL [R1+0x251c], R252 ;  /* 0x00251cfc01007387 */ /* 0x0003e20000100800 */
[----:B------:R-:W-:-:S04]  /*18ed0*/  IMAD.WIDE R2, R249, 0x4, R2 ;  /* 0x00000004f9027825 */ /* 0x000fc800078e0202 */
[----:B------:R-:W-:Y:S01]  /*18ee0*/  IMAD.WIDE R250, R249, 0x4, R250 ;  /* 0x00000004f9fa7825 */ /* 0x000fe200078e02fa */
[----:B-1----:R-:W-:Y:S01]  /*18ef0*/  MOV R252, R3 ;  /* 0x0000000300fc7202 */ /* 0x002fe20000000f00 */
[----:B------:R1:W-:Y:S04]  /*18f00*/  LDGSTS.E [R248+0x22800], [R2.64], P3 ;  /* 0x2280000002f87fae */ /* 0x0003e80009921844 */
[----:B------:R1:W-:Y:S04]  /*18f10*/  STL [R1+0x2518], R2 ;  /* 0x0025180201007387 */ /* 0x0003e80000100800 */
[----:B------:R1:W-:Y:S04]  /*18f20*/  LDGSTS.E [R248+0x23000], [R250.64], P3 ;  /* 0x23000000faf87fae */ /* 0x0003e80009921844 */
[----:B-1----:R-:W2:Y:S04]  /*18f30*/  LDL.LU.64 R2, [R1+0x25a8] ;  /* 0x0025a80001027983 */ /* 0x002ea80000300a00 */
[----:B------:R1:W-:Y:S04]  /*18f40*/  STL [R1+0x2510], R252 ;  /* 0x002510fc01007387 */ /* 0x0003e80000100800 */
[----:B------:R1:W-:Y:S02]  /*18f50*/  STL [R1+0x2514], R250 ;  /* 0x002514fa01007387 */ /* 0x0003e40000100800 */
[----:B-1----:R-:W-:-:S02]  /*18f60*/  IMAD.MOV.U32 R252, RZ, RZ, R251 ;  /* 0x000000fffffc7224 */ /* 0x002fc400078e00fb */
[----:B------:R-:W2:Y:S04]  /*18f70*/  LDL.LU.64 R250, [R1+0x25a0] ;  /* 0x0025a00001fa7983 */ /* 0x000ea80000300a00 */
[----:B------:R-:W-:Y:S01]  /*18f80*/  STL [R1+0x250c], R252 ;  /* 0x00250cfc01007387 */ /* 0x000fe20000100800 */
[----:B------:R-:W-:-:S04]  /*18f90*/  IMAD.WIDE R26, R249, 0x4, R26 ;  /* 0x00000004f91a7825 */ /* 0x000fc800078e021a */
[----:B------:R-:W-:-:S04]  /*18fa0*/  IMAD.WIDE R30, R249, 0x4, R30 ;  /* 0x00000004f91e7825 */ /* 0x000fc800078e021e */
[----:B------:R-:W-:-:S04]  /*18fb0*/  IMAD.WIDE R34, R249, 0x4, R34 ;  /* 0x00000004f9227825 */ /* 0x000fc800078e0222 */
[----:B------:R-:W-:-:S04]  /*18fc0*/  IMAD.WIDE R22, R249, 0x4, R22 ;  /* 0x00000004f9167825 */ /* 0x000fc800078e0216 */
[----:B------:R-:W-:-:S04]  /*18fd0*/  IMAD.WIDE R38, R249, 0x4, R38 ;  /* 0x00000004f9267825 */ /* 0x000fc800078e0226 */
[----:B------:R-:W-:-:S04]  /*18fe0*/  IMAD.WIDE R42, R249, 0x4, R42 ;  /* 0x00000004f92a7825 */ /* 0x000fc800078e022a */
[----:B---3--:R-:W-:-:S04]  /*18ff0*/  IMAD.WIDE R18, R249, 0x4, R18 ;  /* 0x00000004f9127825 */ /* 0x008fc800078e0212 */
[----:B------:R-:W-:-:S04]  /*19000*/  IMAD.WIDE R46, R249, 0x4, R46 ;  /* 0x00000004f92e7825 */ /* 0x000fc800078e022e */
        /* <DEDUP_REMOVED lines=14> */
[----:B----4-:R-:W-:-:S04]  /*190f0*/  IMAD.WIDE R10, R249, 0x4, R10 ;  /* 0x00000004f90a7825 */ /* 0x010fc800078e020a */
[----:B--2---:R-:W-:-:S04]  /*19100*/  IMAD.WIDE R6, R249, 0x4, R6 ;  /* 0x00000004f9067825 */ /* 0x004fc800078e0206 */
[----:B------:R-:W-:-:S04]  /*19110*/  IMAD.WIDE R2, R249, 0x4, R2 ;  /* 0x00000004f9027825 */ /* 0x000fc800078e0202 */
[----:B------:R-:W-:-:S05]  /*19120*/  IMAD.WIDE R250, R249, 0x4, R250 ;  /* 0x00000004f9fa7825 */ /* 0x000fca00078e02fa */
[----:B------:R-:W-:Y:S04]  /*19130*/  STL [R1+0x2508], R250 ;  /* 0x002508fa01007387 */ /* 0x000fe80000100800 */
[----:B------:R-:W-:Y:S04]  /*19140*/  STL [R1+0x2500], R251 ;  /* 0x002500fb01007387 */ /* 0x000fe80000100800 */
[----:B------:R-:W-:Y:S04]  /*19150*/  STL [R1+0x2504], R2 ;  /* 0x0025040201007387 */ /* 0x000fe80000100800 */
[----:B------:R1:W-:Y:S04]  /*19160*/  STL [R1+0x24fc], R3 ;  /* 0x0024fc0301007387 */ /* 0x0003e80000100800 */
[----:B------:R-:W-:Y:S04]  /*19170*/  STL [R1+0x24f8], R6 ;  /* 0x0024f80601007387 */ /* 0x000fe80000100800 */
        /* <DEDUP_REMOVED lines=42> */
[----:B------:R2:W-:Y:S04]  /*19420*/  STL [R1+0x244c], R91 ;  /* 0x00244c5b01007387 */ /* 0x0005e80000100800 */
[----:B------:R-:W-:Y:S04]  /*19430*/  STL [R1+0x2448], R94 ;  /* 0x0024485e01007387 */ /* 0x000fe80000100800 */
[----:B------:R3:W-:Y:S04]  /*19440*/  LDGSTS.E [R248+0x23800], [R250.64], P3 ;  /* 0x23800000faf87fae */ /* 0x0007e80009921844 */
[----:B------:R4:W-:Y:S04]  /*19450*/  STL [R1+0x2440], R95 ;  /* 0x0024405f01007387 */ /* 0x0009e80000100800 */
[----:B------:R1:W-:Y:S04]  /*19460*/  LDGSTS.E [R248+0x24000], [R2.64], P3 ;  /* 0x2400000002f87fae */ /* 0x0003e80009921844 */
[----:B------:R-:W-:Y:S04]  /*19470*/  STL [R1+0x2444], R98 ;  /* 0x0024446201007387 */ /* 0x000fe80000100800 */
[----:B------:R2:W-:Y:S01]  /*19480*/  STL [R1+0x243c], R99 ;  /* 0x00243c6301007387 */ /* 0x0005e20000100800 */
[----:B-1----:R-:W-:-:S03]  /*19490*/  IMAD.WIDE R2, R249, 0x4, R130 ;  /* 0x00000004f9027825 */ /* 0x002fc600078e0282 */
[----:B------:R1:W-:Y:S04]  /*194a0*/  LDGSTS.E [R248+0x24800], [R6.64], P3 ;  /* 0x2480000006f87fae */ /* 0x0003e80009921844 */
[----:B------:R-:W3:Y:S04]  /*194b0*/  LDL.LU.64 R130, [R1+0x2598] ;  /* 0x0025980001827983 */ /* 0x000ee80000300a00 */
        /* <DEDUP_REMOVED lines=13> */
[----:B------:R-:W-:-:S03]  /*19590*/  IMAD.WIDE R102, R249, 0x4, R102 ;  /* 0x00000004f9667825 */ /* 0x000fc600078e0266 */
        /* <DEDUP_REMOVED lines=12> */
[----:B------:R1:W-:Y:S04]  /*19660*/  LDGSTS.E [R248+0x2e800], [R86.64], P3 ;  /* 0x2e80000056f87fae */ /* 0x0003e80009921844 */
[----:B------:R2:W-:Y:S04]  /*19670*/  LDGSTS.E [R248+0x2f000], [R90.64], P3 ;  /* 0x2f0000005af87fae */ /* 0x0005e80009921844 */
[----:B------:R4:W-:Y:S04]  /*19680*/  LDGSTS.E [R248+0x2f800], [R94.64], P3 ;  /* 0x2f8000005ef87fae */ /* 0x0009e80009921844 */
[----:B------:R-:W-:Y:S04]  /*19690*/  STL.64 [R1+0x1d30], R102 ;  /* 0x001d306601007387 */ /* 0x000fe80000100a00 */
[----:B------:R3:W-:Y:S01]  /*196a0*/  LDGSTS.E [R248+0x30000], [R98.64], P3 ;  /* 0x3000000062f87fae */ /* 0x0007e20009921844 */
[----:B--2---:R-:W-:-:S03]  /*196b0*/  IMAD.WIDE R90, R249, 0x4, R138 ;  /* 0x00000004f95a7825 */ /* 0x004fc600078e028a */
[----:B------:R-:W-:Y:S01]  /*196c0*/  STL.64 [R1+0x1d28], R106 ;  /* 0x001d286a01007387 */ /* 0x000fe20000100a00 */
[----:B----4-:R-:W-:-:S03]  /*196d0*/  IMAD.WIDE R94, R249, 0x4, R134 ;  /* 0x00000004f95e7825 */ /* 0x010fc600078e0286 */
[----:B------:R-:W-:Y:S01]  /*196e0*/  STL.64 [R1+0x1d20], R110 ;  /* 0x001d206e01007387 */ /* 0x000fe20000100a00 */
[----:B-1----:R-:W-:-:S03]  /*196f0*/  IMAD.WIDE R26, R249, 0x4, R142 ;  /* 0x00000004f91a7825 */ /* 0x002fc600078e028e */
[----:B------:R-:W-:Y:S01]  /*19700*/  STL.64 [R1+0x1d18], R114 ;  /* 0x001d187201007387 */ /* 0x000fe20000100a00 */
[----:B------:R-:W-:-:S03]  /*19710*/  IMAD.WIDE R6, R249, 0x4, R146 ;  /* 0x00000004f9067825 */ /* 0x000fc600078e0292 */
[----:B------:R-:W-:Y:S01]  /*19720*/  STL.64 [R1+0x1d10], R118 ;  /* 0x001d107601007387 */ /* 0x000fe20000100a00 */
[----:B------:R-:W-:-:S03]  /*19730*/  IMAD.WIDE R86, R249, 0x4, R150 ;  /* 0x00000004f9567825 */ /* 0x000fc600078e0296 */
[----:B------:R-:W-:Y:S01]  /*19740*/  STL.64 [R1+0x1d08], R122 ;  /* 0x001d087a01007387 */ /* 0x000fe20000100a00 */
[----:B------:R-:W-:-:S03]  /*19750*/  IMAD.WIDE R82, R249, 0x4, R154 ;  /* 0x00000004f9527825 */ /* 0x000fc600078e029a */
[----:B------:R-:W-:Y:S01]  /*19760*/  STL.64 [R1+0x1d00], R126 ;  /* 0x001d007e01007387 */ /* 0x000fe20000100a00 */
        /* <DEDUP_REMOVED lines=24> */
[----:B---3--:R-:W-:-:S05]  /*198f0*/  IMAD.WIDE R98, R249, 0x4, R130 ;  /* 0x00000004f9627825 */ /* 0x008fca00078e0282 */
[----:B------:R-:W-:Y:S04]  /*19900*/  STL.64 [R1+0x1cf8], R98 ;  /* 0x001cf86201007387 */ /* 0x000fe80000100a00 */
[----:B------:R-:W-:Y:S04]  /*19910*/  STL.64 [R1+0x1cf0], R94 ;  /* 0x001cf05e01007387 */ /* 0x000fe80000100a00 */
[----:B------:R-:W-:Y:S04]  /*19920*/  STL.64 [R1+0x1ce8], R90 ;  /* 0x001ce85a01007387 */ /* 0x000fe80000100a00 */
[----:B------:R2:W-:Y:S04]  /*19930*/  STL.64 [R1+0x1ce0], R26 ;  /* 0x001ce01a01007387 */ /* 0x0005e80000100a00 */
[----:B------:R3:W-:Y:S04]  /*19940*/  STL.64 [R1+0x1cd8], R6 ;  /* 0x001cd80601007387 */ /* 0x0007e80000100a00 */
[----:B------:R-:W-:Y:S04]  /*19950*/  STL.64 [R1+0x1cd0], R86 ;  /* 0x001cd05601007387 */ /* 0x000fe80000100a00 */
        /* <DEDUP_REMOVED lines=23> */
[----:B------:R1:W-:Y:S04]  /*19ad0*/  LDGSTS.E [R248+0x36800], [R86.64], P3 ;  /* 0x3680000056f87fae */ /* 0x0003e80009921844 */
[----:B--2---:R-:W2:Y:S04]  /*19ae0*/  LDL.LU.64 R26, [R1+0x58] ;  /* 0x00005800011a7983 */ /* 0x004ea80000300a00 */
[----:B---3--:R-:W3:Y:S04]  /*19af0*/  LDL.LU.64 R6, [R1+0x40] ;  /* 0x0000400001067983 */ /* 0x008ee80000300a00 */
[----:B------:R1:W-:Y:S04]  /*19b00*/  LDGSTS.E [R248+0x37000], [R82.64], P3 ;  /* 0x3700000052f87fae */ /* 0x0003e80009921844 */
[----:B------:R1:W-:Y:S04]  /*19b10*/  LDGSTS.E [R248+0x37800], [R78.64], P3 ;  /* 0x378000004ef87fae */ /* 0x0003e80009921844 */
[----:B------:R1:W-:Y:S04]  /*19b20*/  LDGSTS.E [R248+0x38000], [R74.64], P3 ;  /* 0x380000004af87fae */ /* 0x0003e80009921844 */
[----:B------:R4:W-:Y:S04]  /*19b30*/  LDGSTS.E [R248+0x38800], [R22.64], P3 ;  /* 0x3880000016f87fae */ /* 0x0009e80009921844 */
[----:B------:R1:W-:Y:S04]  /*19b40*/  LDGSTS.E [R248+0x39000], [R18.64], P3 ;  /* 0x3900000012f87fae */ /* 0x0003e80009921844 */
[----:B------:R2:W-:Y:S04]  /*19b50*/  LDGSTS.E [R248+0x39800], [R70.64], P3 ;  /* 0x3980000046f87fae */ /* 0x0005e80009921844 */
[----:B----4-:R-:W4:Y:S04]  /*19b60*/  LDL.LU.64 R22, [R1+0x30] ;  /* 0x0000300001167983 */ /* 0x010f280000300a00 */
[----:B-1----:R-:W4:Y:S04]  /*19b70*/  LDL.LU.64 R18, [R1+0x20] ;  /* 0x0000200001127983 */ /* 0x002f280000300a00 */
[----:B------:R1:W-:Y:S04]  /*19b80*/  LDGSTS.E [R248+0x3a000], [R66.64], P3 ;  /* 0x3a00000042f87fae */ /* 0x0003e80009921844 */
[----:B------:R1:W-:Y:S04]  /*19b90*/  LDGSTS.E [R248+0x3a800], [R62.64], P3 ;  /* 0x3a8000003ef87fae */ /* 0x0003e80009921844 */
[----:B------:R1:W-:Y:S04]  /*19ba0*/  LDGSTS.E [R248+0x3b000], [R58.64], P3 ;  /* 0x3b0000003af87fae */ /* 0x0003e80009921844 */
[----:B------:R1:W-:Y:S04]  /*19bb0*/  LDGSTS.E [R248+0x3b800], [R14.64], P3 ;  /* 0x3b8000000ef87fae */ /* 0x0003e80009921844 */
[----:B------:R1:W-:Y:S04]  /*19bc0*/  LDGSTS.E [R248+0x3c000], [R10.64], P3 ;  /* 0x3c0000000af87fae */ /* 0x0003e80009921844 */
[----:B------:R-:W1:Y:S04]  /*19bd0*/  S2R R251, SR_TID.X ;  /* 0x0000000000fb7919 */ /* 0x000e680000002100 */
[----:B-1----:R-:W4:Y:S04]  /*19be0*/  LDL.LU.64 R14, [R1+0x10] ;  /* 0x00001000010e7983 */ /* 0x002f280000300a00 */
[----:B------:R-:W4:Y:S04]  /*19bf0*/  LDL.LU.64 R10, [R1] ;  /* 0x00000000010a7983 */ /* 0x000f280000300a00 */
[----:B------:R1:W-:Y:S04]  /*19c00*/  LDGSTS.E [R248+0x3c800], [R54.64], P3 ;  /* 0x3c80000036f87fae */ /* 0x0003e80009921844 */
[----:B------:R1:W-:Y:S04]  /*19c10*/  LDGSTS.E [R248+0x3d000], [R50.64], P3 ;  /* 0x3d00000032f87fae */ /* 0x0003e80009921844 */
[----:B------:R1:W-:Y:S01]  /*19c20*/  LDGSTS.E [R248+0x3d800], [R46.64], P3 ;  /* 0x3d8000002ef87fae */ /* 0x0003e20009921844 */
[----:B------:R-:W-:-:S03]  /*19c30*/  LOP3.LUT R251, R251, 0x3f, RZ, 0xc0, !PT ;  /* 0x0000003ffbfb7812 */ /* 0x000fc600078ec0ff */
[----:B------:R1:W-:Y:S02]  /*19c40*/  LDGSTS.E [R248+0x3e000], [R42.64], P3 ;  /* 0x3e0000002af87fae */ /* 0x0003e40009921844 */
[----:B------:R-:W-:Y:S02]  /*19c50*/  IMAD.SHL.U32 R250, R251, 0x4, RZ ;  /* 0x00000004fbfa7824 */ /* 0x000fe400078e00ff */
[----:B------:R1:W-:Y:S03]  /*19c60*/  LDGSTS.E [R248+0x3e800], [R38.64], P3 ;  /* 0x3e80000026f87fae */ /* 0x0003e60009921844 */
[----:B------:R-:W-:Y:S01]  /*19c70*/  LOP3.LUT R250, R250, 0x110, R0, 0x78, !PT ;  /* 0x00000110fafa7812 */ /* 0x000fe200078e7800 */
[----:B------:R1:W-:Y:S03]  /*19c80*/  LDGSTS.E [R248+0x3f000], [R34.64], P3 ;  /* 0x3f00000022f87fae */ /* 0x0003e60009921844 */
[----:B------:R-:W-:Y:S01]  /*19c90*/  LOP3.LUT R250, R250, 0x20, RZ, 0x3c, !PT ;  /* 0x00000020fafa7812 */ /* 0x000fe200078e3cff */
[----:B------:R1:W-:Y:S04]  /*19ca0*/  LDGSTS.E [R248+0x3f800], [R30.64], P3 ;  /* 0x3f8000001ef87fae */ /* 0x0003e80009921844 */
[----:B------:R-:W-:Y:S04]  /*19cb0*/  STL [R1+0x2438], R2 ;  /* 0x0024380201007387 */ /* 0x000fe80000100800 */
[----:B------:R2:W-:Y:S04]  /*19cc0*/  LDGSTS.E [R250+0x20200], [R2.64], P3 ;  /* 0x2020000002fa7fae */ /* 0x0005e80009921844 */
[----:B------:R2:W-:Y:S01]  /*19cd0*/  STL [R1+0x2434], R3 ;  /* 0x0024340301007387 */ /* 0x0005e20000100800 */
        /* <DEDUP_REMOVED lines=26> */
[----:B--2---:R-:W-:-:S04]  /*19e80*/  IMAD.WIDE R2, R249, 0x4, R26 ;  /* 0x00000004f9027825 */ /* 0x004fc800078e021a */
[C---:B---3--:R-:W-:Y:S01]  /*19e90*/  IMAD.WIDE R6, R249.reuse, 0x4, R6 ;  /* 0x00000004f9067825 */ /* 0x048fe200078e0206 */
[----:B------:R-:W-:Y:S04]  /*19ea0*/  STL [R1+0x2430], R2 ;  /* 0x0024300201007387 */ /* 0x000fe80000100800 */
[----:B------:R4:W-:Y:S04]  /*19eb0*/  LDGSTS.E [R250+0x20a00], [R2.64], P3 ;  /* 0x20a0000002fa7fae */ /* 0x0009e80009921844 */
[----:B------:R4:W-:Y:S04]  /*19ec0*/  STL [R1+0x2428], R3 ;  /* 0x0024280301007387 */ /* 0x0009e80000100800 */
[----:B------:R-:W-:Y:S04]  /*19ed0*/  STL [R1+0x242c], R6 ;  /* 0x00242c0601007387 */ /* 0x000fe80000100800 */
[----:B------:R2:W-:Y:S04]  /*19ee0*/  LDGSTS.E [R250+0x21200], [R6.64], P3 ;  /* 0x2120000006fa7fae */ /* 0x0005e80009921844 */
[----:B------:R2:W-:Y:S01]  /*19ef0*/  STL [R1+0x2424], R7 ;  /* 0x0024240701007387 */ /* 0x0005e20000100800 */
[----:B----4-:R-:W-:-:S04]  /*19f00*/  IMAD.WIDE R2, R249, 0x4, R22 ;  /* 0x00000004f9027825 */ /* 0x010fc800078e0216 */
[C---:B--2---:R-:W-:Y:S01]  /*19f10*/  IMAD.WIDE R6, R249.reuse, 0x4, R18 ;  /* 0x00000004f9067825 */ /* 0x044fe200078e0212 */
[----:B------:R-:W-:Y:S04]  /*19f20*/  STL [R1+0x2420], R2 ;  /* 0x0024200201007387 */ /* 0x000fe80000100800 */
[----:B------:R2:W-:Y:S04]  /*19f30*/  LDGSTS.E [R250+0x21a00], [R2.64], P3 ;  /* 0x21a0000002fa7fae */ /* 0x0005e80009921844 */
[----:B------:R2:W-:Y:S04]  /*19f40*/  STL [R1+0x2418], R3 ;  /* 0x0024180301007387 */ /* 0x0005e80000100800 */
[----:B------:R-:W-:Y:S04]  /*19f50*/  STL [R1+0x241c], R6 ;  /* 0x00241c0601007387 */ /* 0x000fe80000100800 */
[----:B------:R3:W-:Y:S04]  /*19f60*/  LDGSTS.E [R250+0x22200], [R6.64], P3 ;  /* 0x2220000006fa7fae */ /* 0x0007e80009921844 */
[----:B------:R3:W-:Y:S01]  /*19f70*/  STL [R1+0x2414], R7 ;  /* 0x0024140701007387 */ /* 0x0007e20000100800 */
[----:B--2---:R-:W-:-:S04]  /*19f80*/  IMAD.WIDE R2, R249, 0x4, R14 ;  /* 0x00000004f9027825 */ /* 0x004fc800078e020e */
[C---:B---3--:R-:W-:Y:S01]  /*19f90*/  IMAD.WIDE R6, R249.reuse, 0x4, R10 ;  /* 0x00000004f9067825 */ /* 0x048fe200078e020a */
[----:B------:R-:W-:Y:S04]  /*19fa0*/  STL [R1+0x2410], R2 ;  /* 0x0024100201007387 */ /* 0x000fe80000100800 */
[----:B------:R2:W-:Y:S04]  /*19fb0*/  STL [R1+0x2408], R3 ;  /* 0x0024080301007387 */ /* 0x0005e80000100800 */
[----:B------:R-:W-:Y:S04]  /*19fc0*/  STL [R1+0x240c], R6 ;  /* 0x00240c0601007387 */ /* 0x000fe80000100800 */
[----:B------:R-:W-:Y:S04]  /*19fd0*/  STL [R1+0x2404], R7 ;  /* 0x0024040701007387 */ /* 0x000fe80000100800 */
        /* <DEDUP_REMOVED lines=31> */
[----:B------:R1:W-:Y:S04]  /*1a1d0*/  STL [R1+0x2384], R61 ;  /* 0x0023843d01007387 */ /* 0x0003e80000100800 */
        /* <DEDUP_REMOVED lines=16> */
[----:B------:R2:W-:Y:S04]  /*1a2e0*/  LDGSTS.E [R250+0x22a00], [R2.64], P3 ;  /* 0x22a0000002fa7fae */ /* 0x0005e80009921844 */
[----:B------:R-:W-:Y:S04]  /*1a2f0*/  STL [R1+0x2340], R96 ;  /* 0x0023406001007387 */ /* 0x000fe80000100800 */
[----:B------:R1:W-:Y:S04]  /*1a300*/  LDGSTS.E [R250+0x23200], [R6.64], P3 ;  /* 0x2320000006fa7fae */ /* 0x0003e80009921844 */
[----:B------:R-:W-:Y:S01]  /*1a310*/  STL [R1+0x2338], R97 ;  /* 0x0023386101007387 */ /* 0x000fe20000100800 */
[----:B--2---:R-:W-:-:S03]  /*1a320*/  IMAD.WIDE R2, R249, 0x4, R108 ;  /* 0x00000004f9027825 */ /* 0x004fc600078e026c */
[----:B------:R2:W-:Y:S04]  /*1a330*/  LDGSTS.E [R250+0x23a00], [R246.64], P3 ;  /* 0x23a00000f6fa7fae */ /* 0x0005e80009921844 */
[----:B------:R-:W-:Y:S04]  /*1a340*/  STL [R1+0x233c], R100 ;  /* 0x00233c6401007387 */ /* 0x000fe80000100800 */
[----:B------:R3:W-:Y:S04]  /*1a350*/  LDGSTS.E [R250+0x24200], [R4.64], P3 ;  /* 0x2420000004fa7fae */ /* 0x0007e80009921844 */
[----:B------:R-:W-:Y:S04]  /*1a360*/  STL [R1+0x2334], R101 ;  /* 0x0023346501007387 */ /* 0x000fe80000100800 */
[----:B------:R-:W2:Y:S01]  /*1a370*/  LDL.LU.64 R108, [R1+0x2590] ;  /* 0x00259000016c7983 */ /* 0x000ea20000300a00 */
[----:B---3--:R-:W-:-:S03]  /*1a380*/  IMAD.WIDE R4, R249, 0x4, R104 ;  /* 0x00000004f9047825 */ /* 0x008fc600078e0268 */
[----:B------:R3:W-:Y:S04]  /*1a390*/  LDGSTS.E [R250+0x24a00], [R8.64], P3 ;  /* 0x24a0000008fa7fae */ /* 0x0007e80009921844 */
[----:B------:R-:W3:Y:S04]  /*1a3a0*/  LDL.LU.64 R104, [R1+0x2588] ;  /* 0x0025880001687983 */ /* 0x000ee80000300a00 */
[----:B-1----:R-:W3:Y:S04]  /*1a3b0*/  LDL.LU.64 R34, [R1+0x310] ;  /* 0x0003100001227983 */ /* 0x002ee80000300a00 */
[----:B------:R-:W3:Y:S04]  /*1a3c0*/  LDL.LU.64 R98, [R1+0x330] ;  /* 0x0003300001627983 */ /* 0x000ee80000300a00 */
        /* <DEDUP_REMOVED lines=26> */
[----:B------:R1:W-:Y:S04]  /*1a570*/  LDGSTS.E [R250+0x2b200], [R60.64], P3 ;  /* 0x2b2000003cfa7fae */ /* 0x0003e80009921844 */
[----:B------:R2:W-:Y:S01]  /*1a580*/  LDGSTS.E [R250+0x2ba00], [R64.64], P3 ;  /* 0x2ba0000040fa7fae */ /* 0x0005e20009921844 */
[----:B------:R-:W-:-:S03]  /*1a590*/  IMAD.WIDE R58, R249, 0x4, R120 ;  /* 0x00000004f93a7825 */ /* 0x000fc600078e0278 */
[----:B------:R2:W-:Y:S01]  /*1a5a0*/  LDGSTS.E [R250+0x2c200], [R68.64], P3 ;  /* 0x2c20000044fa7fae */ /* 0x0005e20009921844 */
[----:B----4-:R-:W-:-:S03]  /*1a5b0*/  IMAD.WIDE R56, R249, 0x4, R124 ;  /* 0x00000004f9387825 */ /* 0x010fc600078e027c */
[----:B------:R4:W-:Y:S01]  /*1a5c0*/  LDGSTS.E [R250+0x2ca00], [R72.64], P3 ;  /* 0x2ca0000048fa7fae */ /* 0x0009e20009921844 */
[----:B-1----:R-:W-:-:S03]  /*1a5d0*/  IMAD.WIDE R60, R249, 0x4, R116 ;  /* 0x00000004f93c7825 */ /* 0x002fc600078e0274 */
        /* <DEDUP_REMOVED lines=17> */
[----:B--2---:R-:W-:-:S04]  /*1a6f0*/  IMAD.WIDE R64, R249, 0x4, R108 ;  /* 0x00000004f9407825 */ /* 0x004fc800078e026c */
[----:B---3--:R-:W-:-:S05]  /*1a700*/  IMAD.WIDE R66, R249, 0x4, R104 ;  /* 0x00000004f9427825 */ /* 0x008fca00078e0268 */
[----:B------:R-:W-:Y:S04]  /*1a710*/  STL.64 [R1+0x1c38], R66 ;  /* 0x001c384201007387 */ /* 0x000fe80000100a00 */
[----:B------:R-:W-:Y:S04]  /*1a720*/  STL.64 [R1+0x1c30], R64 ;  /* 0x001c304001007387 */ /* 0x000fe80000100a00 */
[----:B------:R-:W-:Y:S04]  /*1a730*/  STL.64 [R1+0x1c28], R62 ;  /* 0x001c283e01007387 */ /* 0x000fe80000100a00 */
[----:B------:R-:W-:Y:S04]  /*1a740*/  STL.64 [R1+0x1c20], R60 ;  /* 0x001c203c01007387 */ /* 0x000fe80000100a00 */
[----:B------:R-:W-:Y:S04]  /*1a750*/  STL.64 [R1+0x1c18], R58 ;  /* 0x001c183a01007387 */ /* 0x000fe80000100a00 */
[----:B------:R-:W-:Y:S04]  /*1a760*/  STL.64 [R1+0x1c10], R56 ;  /* 0x001c103801007387 */ /* 0x000fe80000100a00 */
[----:B------:R-:W-:Y:S04]  /*1a770*/  STL.64 [R1+0x1c08], R54 ;  /* 0x001c083601007387 */ /* 0x000fe80000100a00 */
        /* <DEDUP_REMOVED lines=10> */
[----:B------:R-:W-:Y:S04]  /*1a820*/  STL.64 [R1+0x1bd8], R42 ;  /* 0x001bd82a01007387 */ /* 0x000fe80000100a00 */
[----:B------:R1:W-:Y:S01]  /*1a830*/  LDGSTS.E [R250+0x30a00], [R66.64], P3 ;  /* 0x30a0000042fa7fae */ /* 0x0003e20009921844 */
        /* <DEDUP_REMOVED lines=16> */
[----:B------:R1:W-:Y:S04]  /*1a940*/  STL.64 [R1+0x1ba8], R30 ;  /* 0x001ba81e01007387 */ /* 0x0003e80000100a00 */
[----:B------:R1:W-:Y:S01]  /*1a950*/  LDGSTS.E [R250+0x33a00], [R54.64], P3 ;  /* 0x33a0000036fa7fae */ /* 0x0003e20009921844 */
[----:B------:R-:W-:-:S03]  /*1a960*/  IMAD.WIDE R14, R249, 0x4, R14 ;  /* 0x00000004f90e7825 */ /* 0x000fc600078e020e */
[----:B------:R1:W-:Y:S04]  /*1a970*/  STL.64 [R1+0x1ba0], R26 ;  /* 0x001ba01a01007387 */ /* 0x0003e80000100a00 */
        /* <DEDUP_REMOVED lines=9> */
[----:B------:R1:W-:Y:S04]  /*1aa10*/  LDGSTS.E [R250+0x35a00], [R46.64], P3 ;  /* 0x35a000002efa7fae */ /* 0x0003e80009921844 */
[----:B------:R-:W-:Y:S04]  /*1aa20*/  STL.64 [R1+0x1b80], R20 ;  /* 0x001b801401007387 */ /* 0x000fe80000100a00 */
[----:B------:R1:W-:Y:S04]  /*1aa30*/  LDGSTS.E [R250+0x36200], [R44.64], P3 ;  /* 0x362000002cfa7fae */ /* 0x0003e80009921844 */
[----:B------:R-:W-:Y:S04]  /*1aa40*/  STL.64 [R1+0x1b78], R18 ;  /* 0x001b781201007387 */ /* 0x000fe80000100a00 */
[----:B------:R1:W-:Y:S04]  /*1aa50*/  LDGSTS.E [R250+0x36a00], [R42.64], P3 ;  /* 0x36a000002afa7fae */ /* 0x0003e80009921844 */
[----:B------:R1:W-:Y:S04]  /*1aa60*/  STL.64 [R1+0x1b70], R10 ;  /* 0x001b700a01007387 */ /* 0x0003e80000100a00 */
[----:B------:R1:W-:Y:S04]  /*1aa70*/  LDGSTS.E [R250+0x37200], [R40.64], P3 ;  /* 0x3720000028fa7fae */ /* 0x0003e80009921844 */
[----:B------:R-:W-:Y:S04]  /*1aa80*/  STL.64 [R1+0x1b68], R16 ;  /* 0x001b681001007387 */ /* 0x000fe80000100a00 */
[----:B------:R1:W-:Y:S04]  /*1aa90*/  LDGSTS.E [R250+0x37a00], [R38.64], P3 ;  /* 0x37a0000026fa7fae */ /* 0x0003e80009921844 */
[----:B------:R1:W-:Y:S04]  /*1aaa0*/  STL.64 [R1+0x1b60], R14 ;  /* 0x001b600e01007387 */ /* 0x0003e80000100a00 */
        /* <DEDUP_REMOVED lines=9> */
[----:B-1----:R-:W3:Y:S04]  /*1ab40*/  LDL.LU.64 R30, [R1+0x4e8] ;  /* 0x0004e800011e7983 */ /* 0x002ee80000300a00 */
[----:B--2---:R-:W2:Y:S04]  /*1ab50*/  LDL.LU.64 R26, [R1+0x4e0] ;  /* 0x0004e000011a7983 */ /* 0x004ea80000300a00 */
[----:B------:R1:W-:Y:S04]  /*1ab60*/  LDGSTS.E [R250+0x3b200], [R24.64], P3 ;  /* 0x3b20000018fa7fae */ /* 0x0003e80009921844 */
[----:B------:R1:W-:Y:S04]  /*1ab70*/  LDGSTS.E [R250+0x3ba00], [R22.64], P3 ;  /* 0x3ba0000016fa7fae */ /* 0x0003e80009921844 */
[----:B------:R2:W-:Y:S04]  /*1ab80*/  LDGSTS.E [R250+0x3c200], [R20.64], P3 ;  /* 0x3c20000014fa7fae */ /* 0x0005e80009921844 */
[----:B------:R4:W-:Y:S04]  /*1ab90*/  LDGSTS.E [R250+0x3ca00], [R18.64], P3 ;  /* 0x3ca0000012fa7fae */ /* 0x0009e80009921844 */
[----:B-1----:R-:W2:Y:S04]  /*1aba0*/  LDL.LU.64 R22, [R1+0x4f8] ;  /* 0x0004f80001167983 */ /* 0x002ea80000300a00 */
[----:B------:R1:W-:Y:S04]  /*1abb0*/  LDGSTS.E [R250+0x3d200], [R10.64], P3 ;  /* 0x3d2000000afa7fae */ /* 0x0003e80009921844 */
[----:B------:R-:W4:Y:S04]  /*1abc0*/  S2R R248, SR_TID.X ;  /* 0x0000000000f87919 */ /* 0x000f280000002100 */
[----:B------:R2:W-:Y:S04]  /*1abd0*/  LDGSTS.E [R250+0x3da00], [R16.64], P3 ;  /* 0x3da0000010fa7fae */ /* 0x0005e80009921844 */
[----:B-1----:R-:W2:Y:S04]  /*1abe0*/  LDL.LU.64 R10, [R1+0x4f0] ;  /* 0x0004f000010a7983 */ /* 0x002ea80000300a00 */
[----:B------:R-:W2:Y:S04]  /*1abf0*/  LDL.LU.64 R34, [R1+0x508] ;  /* 0x0005080001227983 */ /* 0x000ea80000300a00 */
[----:B----4-:R-:W4:Y:S04]  /*1ac00*/  LDL.LU.64 R18, [R1+0x500] ;  /* 0x0005000001127983 */ /* 0x010f280000300a00 */
[----:B------:R1:W-:Y:S01]  /*1ac10*/  LDGSTS.E [R250+0x3e200], [R14.64], P3 ;  /* 0x3e2000000efa7fae */ /* 0x0003e20009921844 */
[----:B------:R-:W-:-:S03]  /*1ac20*/  SHF.R.S32.HI R251, RZ, 0x6, R248 ;  /* 0x00000006fffb7819 */ /* 0x000fc600000114f8 */
[----:B------:R-:W-:Y:S01]  /*1ac30*/  STL [R1+0x2330], R2 ;  /* 0x0023300201007387 */ /* 0x000fe20000100800 */
[----:B------:R-:W-:Y:S02]  /*1ac40*/  LOP3.LUT R248, R248, 0x3f, RZ, 0xc0, !PT ;  /* 0x0000003ff8f87812 */ /* 0x000fe400078ec0ff */
[----:B------:R-:W-:Y:S01]  /*1ac50*/  SGXT R251, R251, 0x1 ;  /* 0x00000001fbfb781a */ /* 0x000fe20000000200 */
[----:B------:R1:W-:Y:S02]  /*1ac60*/  LDGSTS.E [R250+0x3ea00], [R12.64], P3 ;  /* 0x3ea000000cfa7fae */ /* 0x0003e40009921844 */
[----:B------:R-:W-:Y:S02]  /*1ac70*/  IMAD.SHL.U32 R0, R248, 0x4, RZ ;  /* 0x00000004f8007824 */ /* 0x000fe400078e00ff */
[----:B------:R3:W-:Y:S03]  /*1ac80*/  STL [R1+0x2328], R3 ;  /* 0x0023280301007387 */ /* 0x0007e60000100800 */
[----:B------:R-:W-:Y:S01]  /*1ac90*/  LOP3.LUT R0, R0, 0x110, R251, 0x78, !PT ;  /* 0x0000011000007812 */ /* 0x000fe200078e78fb */
[----:B------:R1:W-:Y:S03]  /*1aca0*/  LDGSTS.E [R250+0x3f200], [R8.64], P3 ;  /* 0x3f20000008fa7fae */ /* 0x0003e60009921844 */
[----:B------:R-:W-:Y:S01]  /*1acb0*/  LOP3.LUT R0, R0, 0x40, RZ, 0x3c, !PT ;  /* 0x0000004000007812 */ /* 0x000fe200078e3cff */
[----:B------:R-:W-:Y:S04]  /*1acc0*/  STL [R1+0x232c], R4 ;  /* 0x00232c0401007387 */ /* 0x000fe80000100800 */
[----:B------:R1:W-:Y:S04]  /*1acd0*/  LDGSTS.E [R250+0x3fa00], [R6.64], P3 ;  /* 0x3fa0000006fa7fae */ /* 0x0003e80009921844 */
[----:B------:R2:W-:Y:S04]  /*1ace0*/  STL [R1+0x2324], R5 ;  /* 0x0023240501007387 */ /* 0x0005e80000100800 */
[----:B------:R3:W-:Y:S04]  /*1acf0*/  LDGSTS.E [R0+0x20400], [R2.64], P3 ;  /* 0x2040000002007fae */ /* 0x0007e80009921844 */
[----:B-1----:R-:W4:Y:S04]  /*1ad00*/  LDL.LU.64 R14, [R1+0x510] ;  /* 0x00051000010e7983 */ /* 0x002f280000300a00 */
[----:B------:R2:W-:Y:S01]  /*1ad10*/  LDGSTS.E [R0+0x20c00], [R4.64], P3 ;  /* 0x20c0000004007fae */ /* 0x0005e20009921844 */
[----:B---3--:R-:W-:-:S03]  /*1ad20*/  IMAD.WIDE R2, R249, 0x4, R30 ;  /* 0x00000004f9027825 */ /* 0x008fc600078e021e */
[----:B------:R-:W3:Y:S01]  /*1ad30*/  LDL.LU.64 R30, [R1+0x4d8] ;  /* 0x0004d800011e7983 */ /* 0x000ee20000300a00 */
[----:B--2---:R-:W-:-:S03]  /*1ad40*/  IMAD.WIDE R4, R249, 0x4, R26 ;  /* 0x00000004f9047825 */ /* 0x004fc600078e021a */
[----:B------:R-:W-:Y:S04]  /*1ad50*/  STL [R1+0x2320], R2 ;  /* 0x0023200201007387 */ /* 0x000fe80000100800 */
[----:B------:R1:W-:Y:S04]  /*1ad60*/  STL [R1+0x2318], R3 ;  /* 0x0023180301007387 */ /* 0x0003e80000100800 */
[----:B------:R-:W-:Y:S04]  /*1ad70*/  STL [R1+0x231c], R4 ;  /* 0x00231c0401007387 */ /* 0x000fe80000100800 */
[----:B------:R1:W-:Y:S04]  /*1ad80*/  LDGSTS.E [R0+0x21400], [R2.64], P3 ;  /* 0x2140000002007fae */ /* 0x0003e80009921844 */
[----:B------:R-:W2:Y:S04]  /*1ad90*/  LDL.LU.64 R26, [R1+0x4d0] ;  /* 0x0004d000011a7983 */ /* 0x000ea80000300a00 */
[----:B------:R1:W-:Y:S02]  /*1ada0*/  STL [R1+0x2314], R5 ;  /* 0x0023140501007387 */ /* 0x0003e40000100800 */
[----:B-1----:R-:W-:-:S02]  /*1adb0*/  IMAD.WIDE R2, R249, 0x4, R22 ;  /* 0x00000004f9027825 */ /* 0x002fc400078e0216 */
[----:B------:R1:W-:Y:S04]  /*1adc0*/  LDGSTS.E [R0+0x21c00], [R4.64], P3 ;  /* 0x21c0000004007fae */ /* 0x0003e80009921844 */
[----:B------:R-:W2:Y:S04]  /*1add0*/  LDL.LU.64 R22, [R1+0x4c8] ;  /* 0x0004c80001167983 */ /* 0x000ea80000300a00 */
[----:B------:R-:W-:Y:S01]  /*1ade0*/  STL [R1+0x2310], R2 ;  /* 0x0023100201007387 */ /* 0x000fe20000100800 */
[----:B-1----:R-:W-:-:S03]  /*1adf0*/  IMAD.WIDE R4, R249, 0x4, R10 ;  /* 0x00000004f9047825 */ /* 0x002fc600078e020a */
[----:B------:R1:W-:Y:S04]  /*1ae00*/  STL [R1+0x2308], R3 ;  /* 0x0023080301007387 */ /* 0x0003e80000100800 */
[----:B------:R-:W-:Y:S04]  /*1ae10*/  STL [R1+0x230c], R4 ;  /* 0x00230c0401007387 */ /* 0x000fe80000100800 */
[----:B------:R-:W2:Y:S04]  /*1ae20*/  LDL.LU.64 R10, [R1+0x4c0] ;  /* 0x0004c000010a7983 */ /* 0x000ea80000300a00 */
[----:B------:R1:W-:Y:S04]  /*1ae30*/  LDGSTS.E [R0+0x22400], [R2.64], P3 ;  /* 0x2240000002007fae */ /* 0x0003e80009921844 */
[----:B------:R4:W-:Y:S04]  /*1ae40*/  LDGSTS.E [R0+0x22c00], [R4.64], P3 ;  /* 0x22c0000004007fae */ /* 0x0009e80009921844 */
[----:B------:R4:W-:Y:S01]  /*1ae50*/  STL [R1+0x2304], R5 ;  /* 0x0023040501007387 */ /* 0x0009e20000100800 */
[----:B-1----:R-:W-:-:S03]  /*1ae60*/  IMAD.WIDE R2, R249, 0x4, R34 ;  /* 0x00000004f9027825 */ /* 0x002fc600078e0222 */
[----:B------:R-:W2:Y:S01]  /*1ae70*/  LDL.LU.64 R34, [R1+0x4b8] ;  /* 0x0004b80001227983 */ /* 0x000ea20000300a00 */
[----:B----4-:R-:W-:-:S03]  /*1ae80*/  IMAD.WIDE R4, R249, 0x4, R18 ;  /* 0x00000004f9047825 */ /* 0x010fc600078e0212 */
[----:B------:R-:W-:Y:S04]  /*1ae90*/  STL [R1+0x2300], R2 ;  /* 0x0023000201007387 */ /* 0x000fe80000100800 */
[----:B------:R1:W-:Y:S04]  /*1aea0*/  STL [R1+0x22f8], R3 ;  /* 0x0022f80301007387 */ /* 0x0003e80000100800 */
[----:B------:R1:W-:Y:S04]  /*1aeb0*/  LDGSTS.E [R0+0x23400], [R2.64], P3 ;  /* 0x2340000002007fae */ /* 0x0003e80009921844 */
[----:B------:R-:W-:Y:S04]  /*1aec0*/  STL [R1+0x22fc], R4 ;  /* 0x0022fc0401007387 */ /* 0x000fe80000100800 */
[----:B------:R-:W4:Y:S01]  /*1aed0*/  LDL.LU.64 R18, [R1+0x4b0] ;  /* 0x0004b00001127983 */ /* 0x000f220000300a00 */
[----:B-1----:R-:W-:-:S03]  /*1aee0*/  IMAD.WIDE R2, R249, 0x4, R14 ;  /* 0x00000004f9027825 */ /* 0x002fc600078e020e */
[----:B------:R3:W-:Y:S04]  /*1aef0*/  LDGSTS.E [R0+0x23c00], [R4.64], P3 ;  /* 0x23c0000004007fae */ /* 0x0007e80009921844 */
[----:B------:R3:W-:Y:S04]  /*1af00*/  STL [R1+0x22f4], R5 ;  /* 0x0022f40501007387 */ /* 0x0007e80000100800 */
[----:B------:R-:W4:Y:S04]  /*1af10*/  LDL.LU.64 R14, [R1+0x4a8] ;  /* 0x0004a800010e7983 */ /* 0x000f280000300a00 */
[----:B------:R-:W-:Y:S04]  /*1af20*/  STL [R1+0x22f0], R2 ;  /* 0x0022f00201007387 */ /* 0x000fe80000100800 */
[----:B------:R2:W-:Y:S04]  /*1af30*/  STL [R1+0x22e8], R3 ;  /* 0x0022e80301007387 */ /* 0x0005e80000100800 */
[----:B------:R2:W-:Y:S01]  /*1af40*/  LDGSTS.E [R0+0x24400], [R2.64], P3 ;  /* 0x2440000002007fae */ /* 0x0005e20009921844 */
[----:B---3--:R-:W-:-:S05]  /*1af50*/  IMAD.WIDE R4, R249, 0x4, R30 ;  /* 0x00000004f9047825 */ /* 0x008fca00078e021e */
[----:B------:R-:W-:Y:S04]  /*1af60*/  STL [R1+0x22ec], R4 ;  /* 0x0022ec0401007387 */ /* 0x000fe80000100800 */
[----:B------:R1:W-:Y:S04]  /*1af70*/  STL [R1+0x22e4], R5 ;  /* 0x0022e40501007387 */ /* 0x0003e80000100800 */
[----:B------:R-:W3:Y:S04]  /*1af80*/  LDL.LU.64 R30, [R1+0x4a0] ;  /* 0x0004a000011e7983 */ /* 0x000ee80000300a00 */
[----:B------:R1:W-:Y:S01]  /*1af90*/  LDGSTS.E [R0+0x24c00], [R4.64], P3 ;  /* 0x24c0000004007fae */ /* 0x0003e20009921844 */
[----:B--2---:R-:W-:-:S03]  /*1afa0*/  IMAD.WIDE R2, R249, 0x4, R26 ;  /* 0x00000004f9027825 */ /* 0x004fc600078e021a */
[----:B------:R-:W2:Y:S04]  /*1afb0*/  LDL.LU.64 R26, [R1+0x498] ;  /* 0x00049800011a7983 */ /* 0x000ea80000300a00 */
[----:B------:R-:W-:Y:S01]  /*1afc0*/  STL [R1+0x22e0], R2 ;  /* 0x0022e00201007387 */ /* 0x000fe20000100800 */
[----:B-1----:R-:W-:-:S03]  /*1afd0*/  IMAD.WIDE R4, R249, 0x4, R22 ;  /* 0x00000004f9047825 */ /* 0x002fc600078e0216 */
[----:B------:R1:W-:Y:S04]  /*1afe0*/  STL [R1+0x22d8], R3 ;  /* 0x0022d80301007387 */ /* 0x0003e80000100800 */
[----:B------:R-:W-:Y:S04]  /*1aff0*/  STL [R1+0x22dc], R4 ;  /* 0x0022dc0401007387 */ /* 0x000fe80000100800 */
[----:B------:R1:W-:Y:S04]  /*1b000*/  STL [R1+0x22d4], R5 ;  /* 0x0022d40501007387 */ /* 0x0003e80000100800 */
[----:B------:R1:W-:Y:S04]  /*1b010*/  LDGSTS.E [R0+0x25400], [R2.64], P3 ;  /* 0x2540000002007fae */ /* 0x0003e80009921844 */
[----:B------:R-:W2:Y:S04]  /*1b020*/  LDL.LU.64 R22, [R1+0x490] ;  /* 0x0004900001167983 */ /* 0x000ea80000300a00 */
[----:B------:R1:W-:Y:S02]  /*1b030*/  LDGSTS.E [R0+0x25c00], [R4.64], P3 ;  /* 0x25c0000004007fae */ /* 0x0003e40009921844 */
[----:B-1----:R-:W-:-:S02]  /*1b040*/  IMAD.WIDE R2, R249, 0x4, R10 ;  /* 0x00000004f9027825 */ /* 0x002fc400078e020a */
[----:B------:R-:W2:Y:S04]  /*1b050*/  LDL.LU.64 R10, [R1+0x488] ;  /* 0x00048800010a7983 */ /* 0x000ea80000300a00 */
[----:B------:R-:W-:Y:S01]  /*1b060*/  STL [R1+0x22d0], R2 ;  /* 0x0022d00201007387 */ /* 0x000fe20000100800 */
[----:B------:R-:W-:-:S03]  /*1b070*/  IMAD.WIDE R4, R249, 0x4, R34 ;  /* 0x00000004f9047825 */ /* 0x000fc600078e0222 */
[----:B------:R4:W-:Y:S04]  /*1b080*/  LDGSTS.E [R0+0x26400], [R2.64], P3 ;  /* 0x2640000002007fae */ /* 0x0009e80009921844 */
[----:B------:R4:W-:Y:S04]  /*1b090*/  STL [R1+0x22c8], R3 ;  /* 0x0022c80301007387 */ /* 0x0009e80000100800 */
[----:B------:R-:W-:Y:S04]  /*1b0a0*/  STL [R1+0x22cc], R4 ;  /* 0x0022cc0401007387 */ /* 0x000fe80000100800 */
[----:B------:R1:W-:Y:S04]  /*1b0b0*/  LDGSTS.E [R0+0x26c00], [R4.64], P3 ;  /* 0x26c0000004007fae */ /* 0x0003e80009921844 */
[----:B------:R1:W-:Y:S01]  /*1b0c0*/  STL [R1+0x22c4], R5 ;  /* 0x0022c40501007387 */ /* 0x0003e20000100800 */
[----:B----4-:R-:W-:-:S03]  /*1b0d0*/  IMAD.WIDE R2, R249, 0x4, R18 ;  /* 0x00000004f9027825 */ /* 0x010fc600078e0212 */
[----:B------:R-:W4:Y:S04]  /*1b0e0*/  LDL.LU.64 R38, [R1+0x480] ;  /* 0x0004800001267983 */ /* 0x000f280000300a00 */
[----:B------:R-:W4:Y:S04]  /*1b0f0*/  LDL.LU.64 R34, [R1+0x478] ;  /* 0x0004780001227983 */ /* 0x000f280000300a00 */
[----:B------:R-:W-:Y:S01]  /*1b100*/  STL [R1+0x22c0], R2 ;  /* 0x0022c00201007387 */ /* 0x000fe20000100800 */
[----:B-1----:R-:W-:-:S03]  /*1b110*/  IMAD.WIDE R4, R249, 0x4, R14 ;  /* 0x00000004f9047825 */ /* 0x002fc600078e020e */
[----:B------:R3:W-:Y:S04]  /*1b120*/  STL [R1+0x22b8], R3 ;  /* 0x0022b80301007387 */ /* 0x0007e80000100800 */
[----:B------:R-:W-:Y:S04]  /*1b130*/  STL [R1+0x22bc], R4 ;  /* 0x0022bc0401007387 */ /* 0x000fe80000100800 */
[----:B------:R3:W-:Y:S04]  /*1b140*/  LDGSTS.E [R0+0x27400], [R2.64], P3 ;  /* 0x2740000002007fae */ /* 0x0007e80009921844 */
[----:B------:R-:W4:Y:S04]  /*1b150*/  LDL.LU.64 R18, [R1+0x470] ;  /* 0x0004700001127983 */ /* 0x000f280000300a00 */
[----:B------:R-:W4:Y:S04]  /*1b160*/  LDL.LU.64 R14, [R1+0x468] ;  /* 0x00046800010e7983 */ /* 0x000f280000300a00 */
[----:B------:R2:W-:Y:S04]  /*1b170*/  LDGSTS.E [R0+0x27c00], [R4.64], P3 ;  /* 0x27c0000004007fae */ /* 0x0005e80009921844 */
[----:B------:R2:W-:Y:S01]  /*1b180*/  STL [R1+0x22b4], R5 ;  /* 0x0022b40501007387 */ /* 0x0005e20000100800 */
[----:B---3--:R-:W-:-:S05]  /*1b190*/  IMAD.WIDE R2, R249, 0x4, R30 ;  /* 0x00000004f9027825 */ /* 0x008fca00078e021e */
[----:B------:R-:W-:Y:S01]  /*1b1a0*/  STL [R1+0x22b0], R2 ;  /* 0x0022b00201007387 */ /* 0x000fe20000100800 */
[----:B--2---:R-:W-:-:S03]  /*1b1b0*/  IMAD.WIDE R4, R249, 0x4, R26 ;  /* 0x00000004f9047825 */ /* 0x004fc600078e021a */
[----:B------:R1:W-:Y:S04]  /*1b1c0*/  STL [R1+0x22a8], R3 ;  /* 0x0022a80301007387 */ /* 0x0003e80000100800 */
[----:B------:R-:W-:Y:S04]  /*1b1d0*/  STL [R1+0x22ac], R4 ;  /* 0x0022ac0401007387 */ /* 0x000fe80000100800 */
[----:B------:R1:W-:Y:S04]  /*1b1e0*/  LDGSTS.E [R0+0x28400], [R2.64], P3 ;  /* 0x2840000002007fae */ /* 0x0003e80009921844 */
[----:B------:R-:W2:Y:S04]  /*1b1f0*/  LDL.LU.64 R30, [R1+0x460] ;  /* 0x00046000011e7983 */ /* 0x000ea80000300a00 */
[----:B------:R-:W3:Y:S04]  /*1b200*/  LDL.LU.64 R26, [R1+0x458] ;  /* 0x00045800011a7983 */ /* 0x000ee80000300a00 */
[----:B------:R1:W-:Y:S04]  /*1b210*/  LDGSTS.E [R0+0x28c00], [R4.64], P3 ;  /* 0x28c0000004007fae */ /* 0x0003e80009921844 */
[----:B------:R1:W-:Y:S02]  /*1b220*/  STL [R1+0x22a4], R5 ;  /* 0x0022a40501007387 */ /* 0x0003e40000100800 */
[----:B-1----:R-:W-:-:S05]  /*1b230*/  IMAD.WIDE R2, R249, 0x4, R22 ;  /* 0x00000004f9027825 */ /* 0x002fca00078e0216 */
[----:B------:R-:W-:Y:S01]  /*1b240*/  STL [R1+0x22a0], R2 ;  /* 0x0022a00201007387 */ /* 0x000fe20000100800 */
[----:B------:R-:W-:-:S03]  /*1b250*/  IMAD.WIDE R4, R249, 0x4, R10 ;  /* 0x00000004f9047825 */ /* 0x000fc600078e020a */
[----:B------:R4:W-:Y:S04]  /*1b260*/  STL [R1+0x2298], R3 ;  /* 0x0022980301007387 */ /* 0x0009e80000100800 */
[----:B------:R-:W-:Y:S04]  /*1b270*/  STL [R1+0x229c], R4 ;  /* 0x00229c0401007387 */ /* 0x000fe80000100800 */
[----:B------:R-:W3:Y:S04]  /*1b280*/  LDL.LU.64 R22, [R1+0x450] ;  /* 0x0004500001167983 */ /* 0x000ee80000300a00 */
[----:B------:R-:W3:Y:S04]  /*1b290*/  LDL.LU.64 R10, [R1+0x448] ;  /* 0x00044800010a7983 */ /* 0x000ee80000300a00 */
[----:B------:R4:W-:Y:S04]  /*1b2a0*/  LDGSTS.E [R0+0x29400], [R2.64], P3 ;  /* 0x2940000002007fae */ /* 0x0009e80009921844 */
[----:B------:R1:W-:Y:S04]  /*1b2b0*/  LDGSTS.E [R0+0x29c00], [R4.64], P3 ;  /* 0x29c0000004007fae */ /* 0x0003e80009921844 */
[----:B------:R1:W-:Y:S01]  /*1b2c0*/  STL [R1+0x2294], R5 ;  /* 0x0022940501007387 */ /* 0x0003e20000100800 */
[----:B----4-:R-:W-:-:S04]  /*1b2d0*/  IMAD.WIDE R2, R249, 0x4, R38 ;  /* 0x00000004f9027825 */ /* 0x010fc800078e0226 */
[C---:B-1----:R-:W-:Y:S01]  /*1b2e0*/  IMAD.WIDE R4, R249.reuse, 0x4, R34 ;  /* 0x00000004f9047825 */ /* 0x042fe200078e0222 */
[----:B------:R-:W-:Y:S04]  /*1b2f0*/  STL [R1+0x2290], R2 ;  /* 0x0022900201007387 */ /* 0x000fe80000100800 */
[----:B------:R1:W-:Y:S04]  /*1b300*/  LDGSTS.E [R0+0x2a400], [R2.64], P3 ;  /* 0x2a40000002007fae */ /* 0x0003e80009921844 */
[----:B------:R1:W-:Y:S04]  /*1b310*/  STL [R1+0x2288], R3 ;  /* 0x0022880301007387 */ /* 0x0003e80000100800 */
[----:B------:R-:W-:Y:S04]  /*1b320*/  STL [R1+0x228c], R4 ;  /* 0x00228c0401007387 */ /* 0x000fe80000100800 */
[----:B------:R4:W-:Y:S01]  /*1b330*/  LDGSTS.E [R0+0x2ac00], [R4.64], P3 ;  /* 0x2ac0000004007fae */ /* 0x0009e20009921844 */
[----:B-1----:R-:W-:-:S03]  /*1b340*/  IMAD.WIDE R2, R249, 0x4, R18 ;  /* 0x00000004f9027825 */ /* 0x002fc600078e0212 */
[----:B------:R4:W-:Y:S04]  /*1b350*/  STL [R1+0x2284], R5 ;  /* 0x0022840501007387 */ /* 0x0009e80000100800 */
[----:B------:R-:W3:Y:S04]  /*1b360*/  LDL.LU.64 R18, [R1+0x440] ;  /* 0x0004400001127983 */ /* 0x000ee80000300a00 */
[----:B------:R2:W-:Y:S01]  /*1b370*/  LDGSTS.E [R0+0x2b400], [R2.64], P3 ;  /* 0x2b40000002007fae */ /* 0x0005e20009921844 */
[----:B----4-:R-:W-:-:S03]  /*1b380*/  IMAD.WIDE R4, R249, 0x4, R14 ;  /* 0x00000004f9047825 */ /* 0x010fc600078e020e */
[----:B------:R-:W4:Y:S04]  /*1b390*/  LDL.LU.64 R14, [R1+0x438] ;  /* 0x00043800010e7983 */ /* 0x000f280000300a00 */
[----:B------:R-:W-:Y:S04]  /*1b3a0*/  STL [R1+0x2280], R2 ;  /* 0x0022800201007387 */ /* 0x000fe80000100800 */
        /* <DEDUP_REMOVED lines=8> */
[----:B------:R1:W-:Y:S04]  /*1b430*/  LDGSTS.E [R0+0x2c400], [R2.64], P3 ;  /* 0x2c40000002007fae */ /* 0x0003e80009921844 */
[----:B------:R-:W2:Y:S04]  /*1b440*/  LDL.LU.64 R34, [R1+0x430] ;  /* 0x0004300001227983 */ /* 0x000ea80000300a00 */
[----:B------:R-:W3:Y:S04]  /*1b450*/  LDL.LU.64 R30, [R1+0x428] ;  /* 0x00042800011e7983 */ /* 0x000ee80000300a00 */
[----:B------:R-:W-:Y:S04]  /*1b460*/  STL [R1+0x226c], R4 ;  /* 0x00226c0401007387 */ /* 0x000fe80000100800 */
[----:B------:R1:W-:Y:S02]  /*1b470*/  LDGSTS.E [R0+0x2cc00], [R4.64], P3 ;  /* 0x2cc0000004007fae */ /* 0x0003e40009921844 */
[----:B-1----:R-:W-:-:S02]  /*1b480*/  IMAD.WIDE R2, R249, 0x4, R22 ;  /* 0x00000004f9027825 */ /* 0x002fc400078e0216 */
[----:B------:R1:W-:Y:S04]  /*1b490*/  STL [R1+0x2264], R5 ;  /* 0x0022640501007387 */ /* 0x0003e80000100800 */
[----:B------:R-:W-:Y:S04]  /*1b4a0*/  STL [R1+0x2260], R2 ;  /* 0x0022600201007387 */ /* 0x000fe80000100800 */
[----:B------:R4:W-:Y:S01]  /*1b4b0*/  LDGSTS.E [R0+0x2d400], [R2.64], P3 ;  /* 0x2d40000002007fae */ /* 0x0009e20009921844 */
[----:B-1----:R-:W-:-:S03]  /*1b4c0*/  IMAD.WIDE R4, R249, 0x4, R10 ;  /* 0x00000004f9047825 */ /* 0x002fc600078e020a */
[----:B------:R4:W-:Y:S04]  /*1b4d0*/  STL [R1+0x2258], R3 ;  /* 0x0022580301007387 */ /* 0x0009e80000100800 */
[----:B------:R-:W3:Y:S04]  /*1b4e0*/  LDL.LU.64 R26, [R1+0x518] ;  /* 0x00051800011a7983 */ /* 0x000ee80000300a00 */
[----:B------:R-:W-:Y:S04]  /*1b4f0*/  STL [R1+0x225c], R4 ;  /* 0x00225c0401007387 */ /* 0x000fe80000100800 */
[----:B------:R-:W3:Y:S04]  /*1b500*/  LDL.LU.64 R58, [R1+0x520] ;  /* 0x00052000013a7983 */ /* 0x000ee80000300a00 */
[----:B------:R-:W3:Y:S04]  /*1b510*/  LDL.LU.64 R54, [R1+0x528] ;  /* 0x0005280001367983 */ /* 0x000ee80000300a00 */
[----:B------:R-:W3:Y:S04]  /*1b520*/  LDL.LU.64 R10, [R1+0x530] ;  /* 0x00053000010a7983 */ /* 0x000ee80000300a00 */
[----:B------:R1:W-:Y:S04]  /*1b530*/  STL [R1+0x2254], R5 ;  /* 0x0022540501007387 */ /* 0x0003e80000100800 */
[----:B------:R-:W3:Y:S04]  /*1b540*/  LDL.LU.64 R50, [R1+0x538] ;  /* 0x0005380001327983 */ /* 0x000ee80000300a00 */
[----:B------:R-:W3:Y:S04]  /*1b550*/  LDL.LU.64 R22, [R1+0x540] ;  /* 0x0005400001167983 */ /* 0x000ee80000300a00 */
[----:B------:R1:W-:Y:S01]  /*1b560*/  LDGSTS.E [R0+0x2dc00], [R4.64], P3 ;  /* 0x2dc0000004007fae */ /* 0x0003e20009921844 */
[----:B----4-:R-:W-:-:S03]  /*1b570*/  IMAD.WIDE R2, R249, 0x4, R18 ;  /* 0x00000004f9027825 */ /* 0x010fc600078e0212 */
[----:B------:R-:W4:Y:S04]  /*1b580*/  LDL.LU.64 R46, [R1+0x548] ;  /* 0x00054800012e7983 */ /* 0x000f280000300a00 */
[----:B------:R-:W4:Y:S01]  /*1b590*/  LDL.LU.64 R42, [R1+0x550] ;  /* 0x00055000012a7983 */ /* 0x000f220000300a00 */
[----:B-1----:R-:W-:-:S03]  /*1b5a0*/  IMAD.WIDE R4, R249, 0x4, R14 ;  /* 0x00000004f9047825 */ /* 0x002fc600078e020e */
[----:B------:R-:W-:Y:S04]  /*1b5b0*/  STL [R1+0x2250], R2 ;  /* 0x0022500201007387 */ /* 0x000fe80000100800 */
[----:B------:R2:W-:Y:S04]  /*1b5c0*/  STL [R1+0x2248], R3 ;  /* 0x0022480301007387 */ /* 0x0005e80000100800 */
[----:B------:R-:W4:Y:S04]  /*1b5d0*/  LDL.LU.64 R38, [R1+0x558] ;  /* 0x0005580001267983 */ /* 0x000f280000300a00 */
[----:B------:R-:W-:Y:S04]  /*1b5e0*/  STL [R1+0x224c], R4 ;  /* 0x00224c0401007387 */ /* 0x000fe80000100800 */
[----:B------:R2:W-:Y:S04]  /*1b5f0*/  LDGSTS.E [R0+0x2e400], [R2.64], P3 ;  /* 0x2e40000002007fae */ /* 0x0005e80009921844 */
[----:B------:R-:W4:Y:S04]  /*1b600*/  LDL.LU.64 R18, [R1+0x560] ;  /* 0x0005600001127983 */ /* 0x000f280000300a00 */
[----:B------:R3:W-:Y:S04]  /*1b610*/  STL [R1+0x2244], R5 ;  /* 0x0022440501007387 */ /* 0x0007e80000100800 */
[----:B------:R-:W4:Y:S04]  /*1b620*/  LDL.LU.64 R14, [R1+0x568] ;  /* 0x00056800010e7983 */ /* 0x000f280000300a00 */
[----:B------:R3:W-:Y:S01]  /*1b630*/  LDGSTS.E [R0+0x2ec00], [R4.64], P3 ;  /* 0x2ec0000004007fae */ /* 0x0007e20009921844 */
[----:B--2---:R-:W-:-:S03]  /*1b640*/  IMAD.WIDE R2, R249, 0x4, R34 ;  /* 0x00000004f9027825 */ /* 0x004fc600078e0222 */
[----:B------:R-:W2:Y:S01]  /*1b650*/  LDL.LU.64 R34, [R1+0x570] ;  /* 0x0005700001227983 */ /* 0x000ea20000300a00 */
[----:B---3--:R-:W-:-:S03]  /*1b660*/  IMAD.WIDE R4, R249, 0x4, R30 ;  /* 0x00000004f9047825 */ /* 0x008fc600078e021e */
[----:B------:R-:W-:Y:S04]  /*1b670*/  STL [R1+0x2240], R2 ;  /* 0x0022400201007387 */ /* 0x000fe80000100800 */
[----:B------:R1:W-:Y:S04]  /*1b680*/  STL [R1+0x2238], R3 ;  /* 0x0022380301007387 */ /* 0x0003e80000100800 */
[----:B------:R-:W3:Y:S04]  /*1b690*/  LDL.LU.64 R30, [R1+0x578] ;  /* 0x00057800011e7983 */ /* 0x000ee80000300a00 */
[----:B------:R1:W-:Y:S04]  /*1b6a0*/  LDGSTS.E [R0+0x2f400], [R2.64], P3 ;  /* 0x2f40000002007fae */ /* 0x0003e80009921844 */
[----:B------:R-:W-:Y:S04]  /*1b6b0*/  STL [R1+0x223c], R4 ;  /* 0x00223c0401007387 */ /* 0x000fe80000100800 */
[----:B------:R4:W-:Y:S04]  /*1b6c0*/  STL [R1+0x2234], R5 ;  /* 0x0022340501007387 */ /* 0x0009e80000100800 */
[----:B------:R4:W-:Y:S01]  /*1b6d0*/  LDGSTS.E [R0+0x2fc00], [R4.64], P3 ;  /* 0x2fc0000004007fae */ /* 0x0009e20009921844 */
[----:B-1----:R-:W-:-:S03]  /*1b6e0*/  IMAD.WIDE R2, R249, 0x4, R26 ;  /* 0x00000004f9027825 */ /* 0x002fc600078e021a */
[----:B------:R-:W3:Y:S01]  /*1b6f0*/  LDL.LU.64 R26, [R1+0x580] ;  /* 0x00058000011a7983 */ /* 0x000ee20000300a00 */
[----:B------:R-:W-:-:S04]  /*1b700*/  IMAD.WIDE R68, R249, 0x4, R54 ;  /* 0x00000004f9447825 */ /* 0x000fc800078e0236 */
[C---:B------:R-:W-:Y:S01]  /*1b710*/  IMAD.WIDE R66, R249.reuse, 0x4, R10 ;  /* 0x00000004f9427825 */ /* 0x040fe200078e020a */
[----:B------:R1:W-:Y:S04]  /*1b720*/  LDGSTS.E [R0+0x30400], [R68.64], P3 ;  /* 0x3040000044007fae */ /* 0x0003e80009921844 */
[----:B------:R-:W3:Y:S01]  /*1b730*/  LDL.LU.64 R10, [R1+0x588] ;  /* 0x00058800010a7983 */ /* 0x000ee20000300a00 */
[----:B------:R-:W-:-:S03]  /*1b740*/  IMAD.WIDE R62, R249, 0x4, R22 ;  /* 0x00000004f93e7825 */ /* 0x000fc600078e0216 */
[----:B------:R1:W-:Y:S04]  /*1b750*/  LDGSTS.E [R0+0x30c00], [R66.64], P3 ;  /* 0x30c0000042007fae */ /* 0x0003e80009921844 */
[----:B------:R-:W3:Y:S04]  /*1b760*/  LDL.LU.64 R22, [R1+0x590] ;  /* 0x0005900001167983 */ /* 0x000ee80000300a00 */
[----:B------:R-:W-:Y:S04]  /*1b770*/  STL.64 [R1+0x19a0], R68 ;  /* 0x0019a04401007387 */ /* 0x000fe80000100a00 */
[----:B------:R-:W-:Y:S04]  /*1b780*/  STL.64 [R1+0x19a8], R66 ;  /* 0x0019a84201007387 */ /* 0x000fe80000100a00 */
[----:B------:R-:W3:Y:S01]  /*1b790*/  LDL.LU.64 R70, [R1+0x598] ;  /* 0x0005980001467983 */ /* 0x000ee20000300a00 */
[----:B------:R-:W-:-:S04]  /*1b7a0*/  IMAD.WIDE R64, R249, 0x4, R50 ;  /* 0x00000004f9407825 */ /* 0x000fc800078e0232 */
[C---:B----4-:R-:W-:Y:S01]  /*1b7b0*/  IMAD.WIDE R60, R249.reuse, 0x4, R46 ;  /* 0x00000004f93c7825 */ /* 0x050fe200078e022e */
[----:B------:R-:W-:Y:S03]  /*1b7c0*/  STL.64 [R1+0x1a10], R64 ;  /* 0x001a104001007387 */ /* 0x000fe60000100a00 */
[C---:B------:R-:W-:Y:S01]  /*1b7d0*/  IMAD.WIDE R4, R249.reuse, 0x4, R58 ;  /* 0x00000004f9047825 */ /* 0x040fe200078e023a */
[----:B------:R1:W-:Y:S03]  /*1b7e0*/  LDGSTS.E [R0+0x31400], [R64.64], P3 ;  /* 0x3140000040007fae */ /* 0x0003e60009921844 */
[C---:B------:R-:W-:Y:S01]  /*1b7f0*/  IMAD.WIDE R56, R249.reuse, 0x4, R38 ;  /* 0x00000004f9387825 */ /* 0x040fe200078e0226 */
[----:B------:R1:W-:Y:S03]  /*1b800*/  LDGSTS.E [R0+0x31c00], [R62.64], P3 ;  /* 0x31c000003e007fae */ /* 0x0003e60009921844 */
[C---:B------:R-:W-:Y:S01]  /*1b810*/  IMAD.WIDE R58, R249.reuse, 0x4, R42 ;  /* 0x00000004f93a7825 */ /* 0x040fe200078e022a */
[----:B------:R-:W4:Y:S03]  /*1b820*/  LDL.LU.64 R38, [R1+0x5a0] ;  /* 0x0005a00001267983 */ /* 0x000f260000300a00 */
[C---:B------:R-:W-:Y:S01]  /*1b830*/  IMAD.WIDE R54, R249.reuse, 0x4, R18 ;  /* 0x00000004f9367825 */ /* 0x040fe200078e0212 */
[----:B------:R-:W-:Y:S04]  /*1b840*/  STL.64 [R1+0x1a28], R62 ;  /* 0x001a283e01007387 */ /* 0x000fe80000100a00 */
[----:B------:R-:W-:Y:S01]  /*1b850*/  STL.64 [R1+0x1a50], R60 ;  /* 0x001a503c01007387 */ /* 0x000fe20000100a00 */
[----:B------:R-:W-:-:S03]  /*1b860*/  IMAD.WIDE R52, R249, 0x4, R14 ;  /* 0x00000004f9347825 */ /* 0x000fc600078e020e */
[----:B------:R-:W4:Y:S04]  /*1b870*/  LDL.LU.64 R18, [R1+0x5a8] ;  /* 0x0005a80001127983 */ /* 0x000f280000300a00 */
[----:B------:R-:W4:Y:S04]  /*1b880*/  LDL.LU.64 R14, [R1+0x5b0] ;  /* 0x0005b000010e7983 */ /* 0x000f280000300a00 */
[----:B------:R-:W-:Y:S04]  /*1b890*/  STL.64 [R1+0x1a68], R58 ;  /* 0x001a683a01007387 */ /* 0x000fe80000100a00 */
[----:B------:R-:W4:Y:S04]  /*1b8a0*/  LDL.LU.64 R102, [R1+0x5b8] ;  /* 0x0005b80001667983 */ /* 0x000f280000300a00 */
[----:B------:R1:W-:Y:S04]  /*1b8b0*/  LDGSTS.E [R0+0x32400], [R60.64], P3 ;  /* 0x324000003c007fae */ /* 0x0003e80009921844 */
[----:B------:R1:W-:Y:S04]  /*1b8c0*/  LDGSTS.E [R0+0x32c00], [R58.64], P3 ;  /* 0x32c000003a007fae */ /* 0x0003e80009921844 */
[----:B------:R1:W-:Y:S04]  /*1b8d0*/  LDGSTS.E [R0+0x33400], [R56.64], P3 ;  /* 0x3340000038007fae */ /* 0x0003e80009921844 */
[----:B------:R1:W-:Y:S04]  /*1b8e0*/  LDGSTS.E [R0+0x33c00], [R54.64], P3 ;  /* 0x33c0000036007fae */ /* 0x0003e80009921844 */
[----:B------:R1:W-:Y:S01]  /*1b8f0*/  LDGSTS.E [R0+0x34400], [R52.64], P3 ;  /* 0x3440000034007fae */ /* 0x0003e20009921844 */
[----:B--2---:R-:W-:-:S03]  /*1b900*/  IMAD.WIDE R50, R249, 0x4, R34 ;  /* 0x00000004f9327825 */ /* 0x004fc600078e0222 */
[----:B------:R-:W2:Y:S04]  /*1b910*/  LDL.LU.64 R34, [R1+0x5c0] ;  /* 0x0005c00001227983 */ /* 0x000ea80000300a00 */
[----:B------:R-:W-:Y:S04]  /*1b920*/  STL.64 [R1+0x1a70], R56 ;  /* 0x001a703801007387 */ /* 0x000fe80000100a00 */
[----:B------:R-:W2:Y:S01]  /*1b930*/  LDL.LU.64 R98, [R1+0x5c8] ;  /* 0x0005c80001627983 */ /* 0x000ea20000300a00 */
[----:B---3--:R-:W-:-:S03]  /*1b940*/  IMAD.WIDE R48, R249, 0x4, R30 ;  /* 0x00000004f9307825 */ /* 0x008fc600078e021e */
[----:B------:R-:W3:Y:S04]  /*1b950*/  LDL.LU.64 R30, [R1+0x5d0] ;  /* 0x0005d000011e7983 */ /* 0x000ee80000300a00 */
[----:B------:R-:W-:Y:S04]  /*1b960*/  STL.64 [R1+0x1a78], R54 ;  /* 0x001a783601007387 */ /* 0x000fe80000100a00 */
[----:B------:R-:W3:Y:S04]  /*1b970*/  LDL.LU.64 R94, [R1+0x5d8] ;  /* 0x0005d800015e7983 */ /* 0x000ee80000300a00 */
[----:B------:R1:W-:Y:S04]  /*1b980*/  LDGSTS.E [R0+0x34c00], [R50.64], P3 ;  /* 0x34c0000032007fae */ /* 0x0003e80009921844 */
[----:B------:R1:W-:Y:S01]  /*1b990*/  LDGSTS.E [R0+0x35400], [R48.64], P3 ;  /* 0x3540000030007fae */ /* 0x0003e20009921844 */
[----:B------:R-:W-:-:S03]  /*1b9a0*/  IMAD.WIDE R46, R249, 0x4, R26 ;  /* 0x00000004f92e7825 */ /* 0x000fc600078e021a */
[----:B------:R-:W3:Y:S04]  /*1b9b0*/  LDL.LU.64 R26, [R1+0x5e0] ;  /* 0x0005e000011a7983 */ /* 0x000ee80000300a00 */
[----:B------:R-:W-:Y:S04]  /*1b9c0*/  STL.64 [R1+0x1a80], R52 ;  /* 0x001a803401007387 */ /* 0x000fe80000100a00 */
[----:B------:R-:W3:Y:S04]  /*1b9d0*/  LDL.LU.64 R90, [R1+0x5e8] ;  /* 0x0005e800015a7983 */ /* 0x000ee80000300a00 */
[----:B------:R1:W-:Y:S01]  /*1b9e0*/  LDGSTS.E [R0+0x35c00], [R46.64], P3 ;  /* 0x35c000002e007fae */ /* 0x0003e20009921844 */
[----:B------:R-:W-:-:S03]  /*1b9f0*/  IMAD.WIDE R44, R249, 0x4, R10 ;  /* 0x00000004f92c7825 */ /* 0x000fc600078e020a */
[----:B------:R-:W3:Y:S04]  /*1ba00*/  LDL.LU.64 R10, [R1+0x5f0] ;  /* 0x0005f000010a7983 */ /* 0x000ee80000300a00 */
[----:B------:R-:W-:Y:S04]  /*1ba10*/  STL.64 [R1+0x1a88], R50 ;  /* 0x001a883201007387 */ /* 0x000fe80000100a00 */
[----:B------:R1:W-:Y:S01]  /*1ba20*/  LDGSTS.E [R0+0x36400], [R44.64], P3 ;  /* 0x364000002c007fae */ /* 0x0003e20009921844 */
[----:B------:R-:W-:-:S03]  /*1ba30*/  IMAD.WIDE R42, R249, 0x4, R22 ;  /* 0x00000004f92a7825 */ /* 0x000fc600078e0216 */
[----:B------:R-:W3:Y:S04]  /*1ba40*/  LDL.LU.64 R22, [R1+0x5f8] ;  /* 0x0005f80001167983 */ /* 0x000ee80000300a00 */
[----:B------:R-:W3:Y:S04]  /*1ba50*/  LDL.LU.64 R86, [R1+0x600] ;  /* 0x0006000001567983 */ /* 0x000ee80000300a00 */
[----:B------:R-:W-:Y:S04]  /*1ba60*/  STL.64 [R1+0x1a90], R48 ;  /* 0x001a903001007387 */ /* 0x000fe80000100a00 */
[----:B------:R-:W3:Y:S01]  /*1ba70*/  LDL.LU.64 R82, [R1+0x608] ;  /* 0x0006080001527983 */ /* 0x000ee20000300a00 */
[----:B------:R-:W-:-:S03]  /*1ba80*/  IMAD.WIDE R40, R249, 0x4, R70 ;  /* 0x00000004f9287825 */ /* 0x000fc600078e0246 */
[----:B------:R-:W3:Y:S04]  /*1ba90*/  LDL.LU.64 R78, [R1+0x610] ;  /* 0x00061000014e7983 */ /* 0x000ee80000300a00 */
[----:B------:R-:W-:Y:S04]  /*1baa0*/  STL.64 [R1+0x1b40], R46 ;  /* 0x001b402e01007387 */ /* 0x000fe80000100a00 */
[----:B------:R-:W3:Y:S04]  /*1bab0*/  LDL.LU.64 R74, [R1+0x620] ;  /* 0x00062000014a7983 */ /* 0x000ee80000300a00 */
[----:B------:R-:W3:Y:S01]  /*1bac0*/  LDL.LU.64 R70, [R1+0x618] ;  /* 0x0006180001467983 */ /* 0x000ee20000300a00 */
[----:B----4-:R-:W-:-:S03]  /*1bad0*/  IMAD.WIDE R38, R249, 0x4, R38 ;  /* 0x00000004f9267825 */ /* 0x010fc600078e0226 */
[----:B------:R-:W-:Y:S04]  /*1bae0*/  STL.64 [R1+0x1b38], R44 ;  /* 0x001b382c01007387 */ /* 0x000fe80000100a00 */
[----:B------:R-:W-:Y:S01]  /*1baf0*/  STL.64 [R1+0x1b30], R42 ;  /* 0x001b302a01007387 */ /* 0x000fe20000100a00 */
[----:B------:R-:W-:-:S03]  /*1bb00*/  IMAD.WIDE R18, R249, 0x4, R18 ;  /* 0x00000004f9127825 */ /* 0x000fc600078e0212 */
[----:B------:R-:W-:Y:S01]  /*1bb10*/  STL.64 [R1+0x1b28], R40 ;  /* 0x001b282801007387 */ /* 0x000fe20000100a00 */
[----:B------:R-:W-:-:S03]  /*1bb20*/  IMAD.WIDE R14, R249, 0x4, R14 ;  /* 0x00000004f90e7825 */ /* 0x000fc600078e020e */
[----:B------:R-:W-:Y:S04]  /*1bb30*/  STL.64 [R1+0x1b20], R38 ;  /* 0x001b202601007387 */ /* 0x000fe80000100a00 */
[----:B------:R4:W-:Y:S01]  /*1bb40*/  STL.64 [R1+0x1b18], R18 ;  /* 0x001b181201007387 */ /* 0x0009e20000100a00 */
[----:B------:R-:W-:-:S03]  /*1bb50*/  IMAD.WIDE R36, R249, 0x4, R102 ;  /* 0x00000004f9247825 */ /* 0x000fc600078e0266 */
[----:B------:R1:W-:Y:S04]  /*1bb60*/  STL.64 [R1+0x1b10], R14 ;  /* 0x001b100e01007387 */ /* 0x0003e80000100a00 */
[----:B------:R-:W-:Y:S04]  /*1bb70*/  STL.64 [R1+0x1b08], R36 ;  /* 0x001b082401007387 */ /* 0x000fe80000100a00 */
[----:B------:R1:W-:Y:S04]  /*1bb80*/  LDGSTS.E [R0+0x36c00], [R42.64], P3 ;  /* 0x36c000002a007fae */ /* 0x0003e80009921844 */
[----:B------:R1:W-:Y:S04]  /*1bb90*/  LDGSTS.E [R0+0x37400], [R40.64], P3 ;  /* 0x3740000028007fae */ /* 0x0003e80009921844 */
[----:B------:R1:W-:Y:S04]  /*1bba0*/  LDGSTS.E [R0+0x37c00], [R38.64], P3 ;  /* 0x37c0000026007fae */ /* 0x0003e80009921844 */
[----:B------:R4:W-:Y:S04]  /*1bbb0*/  LDGSTS.E [R0+0x38400], [R18.64], P3 ;  /* 0x3840000012007fae */ /* 0x0009e80009921844 */
[----:B------:R1:W-:Y:S04]  /*1bbc0*/  LDGSTS.E [R0+0x38c00], [R14.64], P3 ;  /* 0x38c000000e007fae */ /* 0x0003e80009921844 */
[----:B------:R1:W-:Y:S01]  /*1bbd0*/  LDGSTS.E [R0+0x39400], [R36.64], P3 ;  /* 0x3940000024007fae */ /* 0x0003e20009921844 */
[----:B------:R-:W-:-:S05]  /*1bbe0*/  IMAD.SHL.U32 R248, R248, 0x4, RZ ;  /* 0x00000004f8f87824 */ /* 0x000fca00078e00ff */
[----:B------:R-:W-:Y:S01]  /*1bbf0*/  LOP3.LUT R248, R248, 0x110, R251, 0x78, !PT ;  /* 0x00000110f8f87812 */ /* 0x000fe200078e78fb */
[----:B--2---:R-:W-:-:S04]  /*1bc00*/  IMAD.WIDE R34, R249, 0x4, R34 ;  /* 0x00000004f9227825 */ /* 0x004fc800078e0222 */
[C---:B------:R-:W-:Y:S01]  /*1bc10*/  IMAD.WIDE R32, R249.reuse, 0x4, R98 ;  /* 0x00000004f9207825 */ /* 0x040fe200078e0262 */
[----:B------:R-:W-:Y:S03]  /*1bc20*/  STL.64 [R1+0x1b00], R34 ;  /* 0x001b002201007387 */ /* 0x000fe60000100a00 */
[C---:B---3--:R-:W-:Y:S01]  /*1bc30*/  IMAD.WIDE R30, R249.reuse, 0x4, R30 ;  /* 0x00000004f91e7825 */ /* 0x048fe200078e021e */
[----:B------:R-:W-:Y:S03]  /*1bc40*/  STL.64 [R1+0x1af8], R32 ;  /* 0x001af82001007387 */ /* 0x000fe60000100a00 */
[C---:B------:R-:W-:Y:S01]  /*1bc50*/  IMAD.WIDE R28, R249.reuse, 0x4, R94 ;  /* 0x00000004f91c7825 */ /* 0x040fe200078e025e */
[----:B------:R-:W-:Y:S04]  /*1bc60*/  STL.64 [R1+0x1af0], R30 ;  /* 0x001af01e01007387 */ /* 0x000fe80000100a00 */
[----:B------:R-:W-:Y:S04]  /*1bc70*/  STL.64 [R1+0x1ae8], R28 ;  /* 0x001ae81c01007387 */ /* 0x000fe80000100a00 */
[----:B------:R2:W-:Y:S04]  /*1bc80*/  LDGSTS.E [R0+0x39c00], [R34.64], P3 ;  /* 0x39c0000022007fae */ /* 0x0005e80009921844 */
[----:B------:R3:W-:Y:S01]  /*1bc90*/  LDGSTS.E [R0+0x3a400], [R32.64], P3 ;  /* 0x3a40000020007fae */ /* 0x0007e20009921844 */
[----:B------:R-:W-:-:S03]  /*1bca0*/  IMAD.WIDE R26, R249, 0x4, R26 ;  /* 0x00000004f91a7825 */ /* 0x000fc600078e021a */
[----:B------:R1:W-:Y:S01]  /*1bcb0*/  LDGSTS.E [R0+0x3ac00], [R30.64], P3 ;  /* 0x3ac000001e007fae */ /* 0x0003e20009921844 */
[----:B------:R-:W-:-:S03]  /*1bcc0*/  IMAD.WIDE R24, R249, 0x4, R90 ;  /* 0x00000004f9187825 */ /* 0x000fc600078e025a */
[----:B------:R1:W-:Y:S04]  /*1bcd0*/  STL.64 [R1+0x1ae0], R26 ;  /* 0x001ae01a01007387 */ /* 0x0003e80000100a00 */
[----:B------:R-:W-:Y:S04]  /*1bce0*/  STL.64 [R1+0x1ad8], R24 ;  /* 0x001ad81801007387 */ /* 0x000fe80000100a00 */
[----:B------:R3:W-:Y:S01]  /*1bcf0*/  LDGSTS.E [R0+0x3b400], [R28.64], P3 ;  /* 0x3b4000001c007fae */ /* 0x0007e20009921844 */
[----:B------:R-:W-:-:S03]  /*1bd00*/  IMAD.WIDE R10, R249, 0x4, R10 ;  /* 0x00000004f90a7825 */ /* 0x000fc600078e020a */
[----:B------:R1:W-:Y:S04]  /*1bd10*/  LDGSTS.E [R0+0x3bc00], [R26.64], P3 ;  /* 0x3bc000001a007fae */ /* 0x0003e80009921844 */
[----:B------:R1:W-:Y:S04]  /*1bd20*/  STL.64 [R1+0x1ad0], R10 ;  /* 0x001ad00a01007387 */ /* 0x0003e80000100a00 */
[----:B------:R3:W-:Y:S01]  /*1bd30*/  LDGSTS.E [R0+0x3c400], [R24.64], P3 ;  /* 0x3c40000018007fae */ /* 0x0007e20009921844 */
[----:B------:R-:W-:-:S03]  /*1bd40*/  IMAD.WIDE R22, R249, 0x4, R22 ;  /* 0x00000004f9167825 */ /* 0x000fc600078e0216 */
[----:B------:R1:W-:Y:S01]  /*1bd50*/  LDGSTS.E [R0+0x3cc00], [R10.64], P3 ;  /* 0x3cc000000a007fae */ /* 0x0003e20009921844 */
[----:B------:R-:W-:-:S03]  /*1bd60*/  IMAD.WIDE R20, R249, 0x4, R86 ;  /* 0x00000004f9147825 */ /* 0x000fc600078e0256 */
[----:B------:R1:W-:Y:S01]  /*1bd70*/  STL.64 [R1+0x1ac8], R22 ;  /* 0x001ac81601007387 */ /* 0x0003e20000100a00 */
        /* <DEDUP_REMOVED lines=8> */
[----:B------:R-:W-:Y:S04]  /*1be00*/  STL.64 [R1+0x1aa0], R6 ;  /* 0x001aa00601007387 */ /* 0x000fe80000100a00 */
[----:B----4-:R-:W4:Y:S04]  /*1be10*/  LDL.LU.64 R18, [R1+0x760] ;  /* 0x0007600001127983 */ /* 0x010f280000300a00 */
[----:B-1----:R-:W2:Y:S04]  /*1be20*/  LDL.LU.64 R14, [R1+0x758] ;  /* 0x00075800010e7983 */ /* 0x002ea80000300a00 */
[----:B------:R-:W3:Y:S04]  /*1be30*/  LDL.LU.64 R26, [R1+0x750] ;  /* 0x00075000011a7983 */ /* 0x000ee80000300a00 */
[----:B------:R-:W3:Y:S04]  /*1be40*/  LDL.LU.64 R10, [R1+0x748] ;  /* 0x00074800010a7983 */ /* 0x000ee80000300a00 */
[----:B------:R1:W-:Y:S01]  /*1be50*/  LDGSTS.E [R0+0x3d400], [R22.64], P3 ;  /* 0x3d40000016007fae */ /* 0x0003e20009921844 */
[----:B------:R-:W-:-:S03]  /*1be60*/  LOP3.LUT R248, R248, 0x60, RZ, 0x3c, !PT ;  /* 0x00000060f8f87812 */ /* 0x000fc600078e3cff */
[----:B------:R2:W-:Y:S04]  /*1be70*/  LDGSTS.E [R0+0x3dc00], [R20.64], P3 ;  /* 0x3dc0000014007fae */ /* 0x0005e80009921844 */
[----:B------:R2:W-:Y:S04]  /*1be80*/  LDGSTS.E [R0+0x3e400], [R16.64], P3 ;  /* 0x3e40000010007fae */ /* 0x0005e80009921844 */
[----:B-1----:R-:W3:Y:S04]  /*1be90*/  LDL.LU.64 R22, [R1+0x628] ;  /* 0x0006280001167983 */ /* 0x002ee80000300a00 */
[----:B------:R-:W3:Y:S04]  /*1bea0*/  LDL.LU.64 R250, [R1+0x630] ;  /* 0x0006300001fa7983 */ /* 0x000ee80000300a00 */
[----:B------:R1:W-:Y:S04]  /*1beb0*/  LDGSTS.E [R0+0x3ec00], [R12.64], P3 ;  /* 0x3ec000000c007fae */ /* 0x0003e80009921844 */
[----:B------:R-:W-:Y:S04]  /*1bec0*/  STL [R1+0x2230], R2 ;  /* 0x0022300201007387 */ /* 0x000fe80000100800 */
[----:B------:R1:W-:Y:S04]  /*1bed0*/  LDGSTS.E [R0+0x3f400], [R8.64], P3 ;  /* 0x3f40000008007fae */ /* 0x0003e80009921844 */
[----:B------:R4:W-:Y:S04]  /*1bee0*/  STL [R1+0x2228], R3 ;  /* 0x0022280301007387 */ /* 0x0009e80000100800 */
[----:B------:R1:W-:Y:S04]  /*1bef0*/  LDGSTS.E [R0+0x3fc00], [R6.64], P3 ;  /* 0x3fc0000006007fae */ /* 0x0003e80009921844 */
[----:B------:R-:W-:Y:S04]  /*1bf00*/  STL [R1+0x222c], R4 ;  /* 0x00222c0401007387 */ /* 0x000fe80000100800 */
[----:B------:R4:W-:Y:S04]  /*1bf10*/  LDGSTS.E [R248+0x20600], [R2.64], P3 ;  /* 0x2060000002f87fae */ /* 0x0009e80009921844 */
[----:B------:R2:W-:Y:S04]  /*1bf20*/  STL [R1+0x2220], R5 ;  /* 0x0022200501007387 */ /* 0x0005e80000100800 */
[----:B------:R-:W3:Y:S04]  /*1bf30*/  LDL.LU.64 R30, [R1+0x638] ;  /* 0x00063800011e7983 */ /* 0x000ee80000300a00 */
[----:B------:R2:W-:Y:S01]  /*1bf40*/  LDGSTS.E [R248+0x20e00], [R4.64], P3 ;  /* 0x20e0000004f87fae */ /* 0x0005e20009921844 */
[----:B----4-:R-:W-:-:S03]  /*1bf50*/  IMAD.WIDE R2, R249, 0x4, R18 ;  /* 0x00000004f9027825 */ /* 0x010fc600078e0212 */
[----:B------:R-:W4:Y:S01]  /*1bf60*/  LDL.LU.64 R18, [R1+0x648] ;  /* 0x0006480001127983 */ /* 0x000f220000300a00 */
[----:B--2---:R-:W-:-:S03]  /*1bf70*/  IMAD.WIDE R4, R249, 0x4, R14 ;  /* 0x00000004f9047825 */ /* 0x004fc600078e020e */
[----:B------:R-:W-:Y:S04]  /*1bf80*/  STL [R1+0x2224], R2 ;  /* 0x0022240201007387 */ /* 0x000fe80000100800 */
[----:B------:R3:W-:Y:S04]  /*1bf90*/  STL [R1+0x2218], R3 ;  /* 0x0022180301007387 */ /* 0x0007e80000100800 */
[----:B------:R-:W-:Y:S04]  /*1bfa0*/  STL [R1+0x221c], R4 ;  /* 0x00221c0401007387 */ /* 0x000fe80000100800 */
[----:B------:R2:W-:Y:S04]  /*1bfb0*/  STL [R1+0x2210], R5 ;  /* 0x0022100501007387 */ /* 0x0005e80000100800 */
[----:B------:R-:W4:Y:S04]  /*1bfc0*/  LDL.LU.64 R14, [R1+0x650] ;  /* 0x00065000010e7983 */ /* 0x000f280000300a00 */
[----:B------:R3:W-:Y:S04]  /*1bfd0*/  LDGSTS.E [R248+0x21600], [R2.64], P3 ;  /* 0x2160000002f87fae */ /* 0x0007e80009921844 */
[----:B------:R2:W-:Y:S01]  /*1bfe0*/  LDGSTS.E [R248+0x21e00], [R4.64], P3 ;  /* 0x21e0000004f87fae */ /* 0x0005e20009921844 */
[----:B---3--:R-:W-:-:S03]  /*1bff0*/  IMAD.WIDE R2, R249, 0x4, R26 ;  /* 0x00000004f9027825 */ /* 0x008fc600078e021a */
[----:B------:R-:W3:Y:S01]  /*1c000*/  LDL.LU.64 R26, [R1+0x660] ;  /* 0x00066000011a7983 */ /* 0x000ee20000300a00 */
[----:B--2---:R-:W-:-:S03]  /*1c010*/  IMAD.WIDE R4, R249, 0x4, R10 ;  /* 0x00000004f9047825 */ /* 0x004fc600078e020a */
[----:B------:R-:W-:Y:S04]  /*1c020*/  STL [R1+0x2214], R2 ;  /* 0x0022140201007387 */ /* 0x000fe80000100800 */
[----:B------:R2:W-:Y:S04]  /*1c030*/  STL [R1+0x2208], R3 ;  /* 0x0022080301007387 */ /* 0x0005e80000100800 */
[----:B------:R-:W-:Y:S04]  /*1c040*/  STL [R1+0x220c], R4 ;  /* 0x00220c0401007387 */ /* 0x000fe80000100800 */
[----:B------:R-:W3:Y:S04]  /*1c050*/  LDL.LU.64 R10, [R1+0x668] ;  /* 0x00066800010a7983 */ /* 0x000ee80000300a00 */
[----:B------:R2:W-:Y:S04]  /*1c060*/  LDGSTS.E [R248+0x22600], [R2.64], P3 ;  /* 0x2260000002f87fae */ /* 0x0005e80009921844 */
[----:B------:R1:W-:Y:S04]  /*1c070*/  STL [R1+0x2204], R5 ;  /* 0x0022040501007387 */ /* 0x0003e80000100800 */
[----:B------:R1:W-:Y:S01]  /*1c080*/  LDGSTS.E [R248+0x22e00], [R4.64], P3 ;  /* 0x22e0000004f87fae */ /* 0x0003e20009921844 */
[----:B--2---:R-:W-:-:S03]  /*1c090*/  IMAD.WIDE R2, R249, 0x4, R22 ;  /* 0x00000004f9027825 */ /* 0x004fc600078e0216 */
[----:B------:R-:W2:Y:S01]  /*1c0a0*/  LDL.LU.64 R22, [R1+0x678] ;  /* 0x0006780001167983 */ /* 0x000ea20000300a00 */
[----:B-1----:R-:W-:-:S03]  /*1c0b0*/  IMAD.WIDE R4, R249, 0x4, R250 ;  /* 0x00000004f9047825 */ /* 0x002fc600078e02fa */
[----:B------:R-:W-:Y:S04]  /*1c0c0*/  STL [R1+0x2200], R2 ;  /* 0x0022000201007387 */ /* 0x000fe80000100800 */
[----:B------:R1:W-:Y:S04]  /*1c0d0*/  STL [R1+0x21f8], R3 ;  /* 0x0021f80301007387 */ /* 0x0003e80000100800 */
[----:B------:R-:W-:Y:S04]  /*1c0e0*/  STL [R1+0x21fc], R4 ;  /* 0x0021fc0401007387 */ /* 0x000fe80000100800 */
[----:B------:R-:W2:Y:S04]  /*1c0f0*/  LDL.LU.64 R250, [R1+0x680] ;  /* 0x0006800001fa7983 */ /* 0x000ea80000300a00 */
[----:B------:R1:W-:Y:S04]  /*1c100*/  LDGSTS.E [R248+0x23600], [R2.64], P3 ;  /* 0x2360000002f87fae */ /* 0x0003e80009921844 */
[----:B------:R4:W-:Y:S04]  /*1c110*/  STL [R1+0x21f4], R5 ;  /* 0x0021f40501007387 */ /* 0x0009e80000100800 */
[----:B------:R4:W-:Y:S01]  /*1c120*/  LDGSTS.E [R248+0x23e00], [R4.64], P3 ;  /* 0x23e0000004f87fae */ /* 0x0009e20009921844 */
[----:B-1----:R-:W-:-:S03]  /*1c130*/  IMAD.WIDE R2, R249, 0x4, R30 ;  /* 0x00000004f9027825 */ /* 0x002fc600078e021e */
[----:B------:R-:W2:Y:S04]  /*1c140*/  LDL.LU.64 R30, [R1+0x690] ;  /* 0x00069000011e7983 */ /* 0x000ea80000300a00 */
[----:B------:R-:W-:Y:S04]  /*1c150*/  STL [R1+0x21f0], R2 ;  /* 0x0021f00201007387 */ /* 0x000fe80000100800 */
[----:B------:R1:W-:Y:S04]  /*1c160*/  STL [R1+0x21e8], R3 ;  /* 0x0021e80301007387 */ /* 0x0003e80000100800 */
[----:B------:R1:W-:Y:S01]  /*1c170*/  LDGSTS.E [R248+0x24600], [R2.64], P3 ;  /* 0x2460000002f87fae */ /* 0x0003e20009921844 */
[----:B----4-:R-:W-:-:S05]  /*1c180*/  IMAD.WIDE R4, R249, 0x4, R18 ;  /* 0x00000004f9047825 */ /* 0x010fca00078e0212 */
[----:B------:R-:W-:Y:S04]  /*1c190*/  STL [R1+0x21ec], R4 ;  /* 0x0021ec0401007387 */ /* 0x000fe80000100800 */
[----:B------:R-:W4:Y:S04]  /*1c1a0*/  LDL.LU.64 R18, [R1+0x698] ;  /* 0x0006980001127983 */ /* 0x000f280000300a00 */
[----:B------:R3:W-:Y:S04]  /*1c1b0*/  STL [R1+0x21e4], R5 ;  /* 0x0021e40501007387 */ /* 0x0007e80000100800 */
[----:B------:R3:W-:Y:S01]  /*1c1c0*/  LDGSTS.E [R248+0x24e00], [R4.64], P3 ;  /* 0x24e0000004f87fae */ /* 0x0007e20009921844 */
[----:B-1----:R-:W-:-:S03]  /*1c1d0*/  IMAD.WIDE R2, R249, 0x4, R14 ;  /* 0x00000004f9027825 */ /* 0x002fc600078e020e */
[----:B------:R-:W4:Y:S04]  /*1c1e0*/  LDL.LU.64 R14, [R1+0x6a8] ;  /* 0x0006a800010e7983 */ /* 0x000f280000300a00 */
[----:B------:R-:W-:Y:S04]  /*1c1f0*/  STL [R1+0x21e0], R2 ;  /* 0x0021e00201007387 */ /* 0x000fe80000100800 */
[----:B------:R1:W-:Y:S04]  /*1c200*/  STL [R1+0x21d8], R3 ;  /* 0x0021d80301007387 */ /* 0x0003e80000100800 */
[----:B------:R1:W-:Y:S01]  /*1c210*/  LDGSTS.E [R248+0x25600], [R2.64], P3 ;  /* 0x2560000002f87fae */ /* 0x0003e20009921844 */
[----:B---3--:R-:W-:-:S05]  /*1c220*/  IMAD.WIDE R4, R249, 0x4, R26 ;  /* 0x00000004f9047825 */ /* 0x008fca00078e021a */
[----:B------:R-:W-:Y:S04]  /*1c230*/  STL [R1+0x21dc], R4 ;  /* 0x0021dc0401007387 */ /* 0x000fe80000100800 */
[----:B------:R2:W-:Y:S04]  /*1c240*/  STL [R1+0x21d4], R5 ;  /* 0x0021d40501007387 */ /* 0x0005e80000100800 */
[----:B------:R-:W3:Y:S01]  /*1c250*/  LDL.LU.64 R26, [R1+0x6b0] ;  /* 0x0006b000011a7983 */ /* 0x000ee20000300a00 */
[----:B-1----:R-:W-:-:S03]  /*1c260*/  IMAD.WIDE R2, R249, 0x4, R10 ;  /* 0x00000004f9027825 */ /* 0x002fc600078e020a */
[----:B------:R2:W-:Y:S04]  /*1c270*/  LDGSTS.E [R248+0x25e00], [R4.64], P3 ;  /* 0x25e0000004f87fae */ /* 0x0005e80009921844 */
[----:B------:R-:W3:Y:S04]  /*1c280*/  LDL.LU.64 R10, [R1+0x6c0] ;  /* 0x0006c000010a7983 */ /* 0x000ee80000300a00 */
[----:B------:R-:W-:Y:S04]  /*1c290*/  STL [R1+0x21d0], R2 ;  /* 0x0021d00201007387 */ /* 0x000fe80000100800 */
[----:B------:R1:W-:Y:S04]  /*1c2a0*/  STL [R1+0x21c8], R3 ;  /* 0x0021c80301007387 */ /* 0x0003e80000100800 */
[----:B------:R1:W-:Y:S01]  /*1c2b0*/  LDGSTS.E [R248+0x26600], [R2.64], P3 ;  /* 0x2660000002f87fae */ /* 0x0003e20009921844 */
[----:B--2---:R-:W-:-:S05]  /*1c2c0*/  IMAD.WIDE R4, R249, 0x4, R22 ;  /* 0x00000004f9047825 */ /* 0x004fca00078e0216 */
[----:B------:R-:W-:Y:S04]  /*1c2d0*/  STL [R1+0x21cc], R4 ;  /* 0x0021cc0401007387 */ /* 0x000fe80000100800 */
[----:B------:R2:W-:Y:S04]  /*1c2e0*/  STL [R1+0x21c4], R5 ;  /* 0x0021c40501007387 */ /* 0x0005e80000100800 */
[----:B------:R-:W3:Y:S04]  /*1c2f0*/  LDL.LU.64 R22, [R1+0x6c8] ;  /* 0x0006c80001167983 */ /* 0x000ee80000300a00 */
[----:B------:R2:W-:Y:S01]  /*1c300*/  LDGSTS.E [R248+0x26e00], [R4.64], P3 ;  /* 0x26e0000004f87fae */ /* 0x0005e20009921844 */
[----:B-1----:R-:W-:-:S03]  /*1c310*/  IMAD.WIDE R2, R249, 0x4, R250 ;  /* 0x00000004f9027825 */ /* 0x002fc600078e02fa */
[----:B------:R-:W3:Y:S04]  /*1c320*/  LDL.LU.64 R250, [R1+0x6d8] ;  /* 0x0006d80001fa7983 */ /* 0x000ee80000300a00 */
[----:B------:R-:W-:Y:S04]  /*1c330*/  STL [R1+0x21c0], R2 ;  /* 0x0021c00201007387 */ /* 0x000fe80000100800 */
[----:B------:R4:W-:Y:S04]  /*1c340*/  STL [R1+0x21b8], R3 ;  /* 0x0021b80301007387 */ /* 0x0009e80000100800 */
[----:B------:R4:W-:Y:S01]  /*1c350*/  LDGSTS.E [R248+0x27600], [R2.64], P3 ;  /* 0x2760000002f87fae */ /* 0x0009e20009921844 */
[----:B--2---:R-:W-:-:S05]  /*1c360*/  IMAD.WIDE R4, R249, 0x4, R30 ;  /* 0x00000004f9047825 */ /* 0x004fca00078e021e */
[----:B------:R-:W-:Y:S04]  /*1c370*/  STL [R1+0x21bc], R4 ;  /* 0x0021bc0401007387 */ /* 0x000fe80000100800 */
[----:B------:R1:W-:Y:S04]  /*1c380*/  STL [R1+0x21b4], R5 ;  /* 0x0021b40501007387 */ /* 0x0003e80000100800 */
[----:B------:R-:W2:Y:S04]  /*1c390*/  LDL.LU.64 R34, [R1+0x6e0] ;  /* 0x0006e00001227983 */ /* 0x000ea80000300a00 */
[----:B------:R1:W-:Y:S04]  /*1c3a0*/  LDGSTS.E [R248+0x27e00], [R4.64], P3 ;  /* 0x27e0000004f87fae */ /* 0x0003e80009921844 */
[----:B------:R-:W2:Y:S01]  /*1c3b0*/  LDL.LU.64 R30, [R1+0x6f0] ;  /* 0x0006f000011e7983 */ /* 0x000ea20000300a00 */
[----:B----4-:R-:W-:-:S05]  /*1c3c0*/  IMAD.WIDE R2, R249, 0x4, R18 ;  /* 0x00000004f9027825 */ /* 0x010fca00078e0212 */
[----:B------:R-:W-:Y:S04]  /*1c3d0*/  STL [R1+0x21b0], R2 ;  /* 0x0021b00201007387 */ /* 0x000fe80000100800 */
[----:B------:R3:W-:Y:S01]  /*1c3e0*/  STL [R1+0x21a8], R3 ;  /* 0x0021a80301007387 */ /* 0x0007e20000100800 */
[----:B-1----:R-:W-:-:S03]  /*1c3f0*/  IMAD.WIDE R4, R249, 0x4, R14 ;  /* 0x00000004f9047825 */ /* 0x002fc600078e020e */
[----:B------:R3:W-:Y:S04]  /*1c400*/  LDGSTS.E [R248+0x28600], [R2.64], P3 ;  /* 0x2860000002f87fae */ /* 0x0007e80009921844 */
[----:B------:R-:W-:Y:S04]  /*1c410*/  STL [R1+0x21ac], R4 ;  /* 0x0021ac0401007387 */ /* 0x000fe80000100800 */
[----:B------:R-:W4:Y:S04]  /*1c420*/  LDL.LU.64 R18, [R1+0x6f8] ;  /* 0x0006f80001127983 */ /* 0x000f280000300a00 */
[----:B------:R1:W-:Y:S04]  /*1c430*/  STL [R1+0x21a4], R5 ;  /* 0x0021a40501007387 */ /* 0x0003e80000100800 */
[----:B------:R-:W4:Y:S04]  /*1c440*/  LDL.LU.64 R14, [R1+0x708] ;  /* 0x00070800010e7983 */ /* 0x000f280000300a00 */
[----:B------:R1:W-:Y:S01]  /*1c450*/  LDGSTS.E [R248+0x28e00], [R4.64], P3 ;  /* 0x28e0000004f87fae */ /* 0x0003e20009921844 */
[----:B---3--:R-:W-:-:S05]  /*1c460*/  IMAD.WIDE R2, R249, 0x4, R26 ;  /* 0x00000004f9027825 */ /* 0x008fca00078e021a */
[----:B------:R-:W-:Y:S01]  /*1c470*/  STL [R1+0x21a0], R2 ;  /* 0x0021a00201007387 */ /* 0x000fe20000100800 */
[----:B-1----:R-:W-:-:S03]  /*1c480*/  IMAD.WIDE R4, R249, 0x4, R10 ;  /* 0x00000004f9047825 */ /* 0x002fc600078e020a */
[----:B------:R1:W-:Y:S04]  /*1c490*/  STL [R1+0x2198], R3 ;  /* 0x0021980301007387 */ /* 0x0003e80000100800 */
[----:B------:R-:W-:Y:S04]  /*1c4a0*/  STL [R1+0x219c], R4 ;  /* 0x00219c0401007387 */ /* 0x000fe80000100800 */
[----:B------:R-:W3:Y:S04]  /*1c4b0*/  LDL.LU.64 R26, [R1+0x710] ;  /* 0x00071000011a7983 */ /* 0x000ee80000300a00 */
[----:B------:R-:W3:Y:S04]  /*1c4c0*/  LDL.LU.64 R10, [R1+0x720] ;  /* 0x00072000010a7983 */ /* 0x000ee80000300a00 */
[----:B------:R1:W-:Y:S04]  /*1c4d0*/  LDGSTS.E [R248+0x29600], [R2.64], P3 ;  /* 0x2960000002f87fae */ /* 0x0003e80009921844 */
[----:B------:R1:W-:Y:S04]  /*1c4e0*/  LDGSTS.E [R248+0x29e00], [R4.64], P3 ;  /* 0x29e0000004f87fae */ /* 0x0003e80009921844 */
[----:B------:R1:W-:Y:S02]  /*1c4f0*/  STL [R1+0x2194], R5 ;  /* 0x0021940501007387 */ /* 0x0003e40000100800 */
[----:B-1----:R-:W-:-:S04]  /*1c500*/  IMAD.WIDE R2, R249, 0x4, R22 ;  /* 0x00000004f9027825 */ /* 0x002fc800078e0216 */
[C---:B------:R-:W-:Y:S01]  /*1c510*/  IMAD.WIDE R4, R249.reuse, 0x4, R250 ;  /* 0x00000004f9047825 */ /* 0x040fe200078e02fa */
[----:B------:R-:W-:Y:S04]  /*1c520*/  STL [R1+0x2190], R2 ;  /* 0x0021900201007387 */ /* 0x000fe80000100800 */
[----:B------:R2:W-:Y:S04]  /*1c530*/  STL [R1+0x2188], R3 ;  /* 0x0021880301007387 */ /* 0x0005e80000100800 */
[----:B------:R-:W-:Y:S04]  /*1c540*/  STL [R1+0x218c], R4 ;  /* 0x00218c0401007387 */ /* 0x000fe80000100800 */
[----:B------:R-:W3:Y:S04]  /*1c550*/  LDL.LU.64 R250, [R1+0x728] ;  /* 0x0007280001fa7983 */ /* 0x000ee80000300a00 */
[----:B------:R1:W-:Y:S04]  /*1c560*/  STL [R1+0x2184], R5 ;  /* 0x0021840501007387 */ /* 0x0003e80000100800 */
[----:B------:R-:W3:Y:S04]  /*1c570*/  LDL.LU.64 R22, [R1+0x730] ;  /* 0x0007300001167983 */ /* 0x000ee80000300a00 */
[----:B------:R2:W-:Y:S04]  /*1c580*/  LDGSTS.E [R248+0x2a600], [R2.64], P3 ;  /* 0x2a60000002f87fae */ /* 0x0005e80009921844 */
[----:B------:R1:W-:Y:S01]  /*1c590*/  LDGSTS.E [R248+0x2ae00], [R4.64], P3 ;  /* 0x2ae0000004f87fae */ /* 0x0003e20009921844 */
[----:B--2---:R-:W-:-:S04]  /*1c5a0*/  IMAD.WIDE R2, R249, 0x4, R34 ;  /* 0x00000004f9027825 */ /* 0x004fc800078e0222 */
[C---:B-1----:R-:W-:Y:S01]  /*1c5b0*/  IMAD.WIDE R4, R249.reuse, 0x4, R30 ;  /* 0x00000004f9047825 */ /* 0x042fe200078e021e */
[----:B------:R-:W-:Y:S04]  /*1c5c0*/  STL [R1+0x2180], R2 ;  /* 0x0021800201007387 */ /* 0x000fe80000100800 */
[----:B------:R4:W-:Y:S04]  /*1c5d0*/  STL [R1+0x2178], R3 ;  /* 0x0021780301007387 */ /* 0x0009e80000100800 */
[----:B------:R4:W-:Y:S04]  /*1c5e0*/  LDGSTS.E [R248+0x2b600], [R2.64], P3 ;  /* 0x2b60000002f87fae */ /* 0x0009e80009921844 */
[----:B------:R-:W-:Y:S04]  /*1c5f0*/  STL [R1+0x217c], R4 ;  /* 0x00217c0401007387 */ /* 0x000fe80000100800 */
[----:B------:R1:W-:Y:S04]  /*1c600*/  STL [R1+0x2174], R5 ;  /* 0x0021740501007387 */ /* 0x0003e80000100800 */
[----:B------:R1:W-:Y:S01]  /*1c610*/  LDGSTS.E [R248+0x2be00], [R4.64], P3 ;  /* 0x2be0000004f87fae */ /* 0x0003e20009921844 */
[----:B----4-:R-:W-:-:S03]  /*1c620*/  IMAD.WIDE R2, R249, 0x4, R18 ;  /* 0x00000004f9027825 */ /* 0x010fc600078e0212 */
[----:B------:R-:W2:Y:S04]  /*1c630*/  LDL.LU.64 R18, [R1+0x738] ;  /* 0x0007380001127983 */ /* 0x000ea80000300a00 */
[----:B------:R3:W-:Y:S01]  /*1c640*/  LDGSTS.E [R248+0x2c600], [R2.64], P3 ;  /* 0x2c60000002f87fae */ /* 0x0007e20009921844 */
[----:B-1----:R-:W-:-:S03]  /*1c650*/  IMAD.WIDE R4, R249, 0x4, R14 ;  /* 0x00000004f9047825 */ /* 0x002fc600078e020e */
[----:B------:R-:W4:Y:S04]  /*1c660*/  LDL.LU.64 R14, [R1+0x740] ;  /* 0x00074000010e7983 */ /* 0x000f280000300a00 */
[----:B------:R-:W-:Y:S04]  /*1c670*/  STL [R1+0x2170], R2 ;  /* 0x0021700201007387 */ /* 0x000fe80000100800 */
[----:B------:R3:W-:Y:S04]  /*1c680*/  STL [R1+0x2168], R3 ;  /* 0x0021680301007387 */ /* 0x0007e80000100800 */
[----:B------:R-:W-:Y:S04]  /*1c690*/  STL [R1+0x216c], R4 ;  /* 0x00216c0401007387 */ /* 0x000fe80000100800 */
[----:B------:R1:W-:Y:S04]  /*1c6a0*/  LDGSTS.E [R248+0x2ce00], [R4.64], P3 ;  /* 0x2ce0000004f87fae */ /* 0x0003e80009921844 */
[----:B------:R1:W-:Y:S01]  /*1c6b0*/  STL [R1+0x2164], R5 ;  /* 0x0021640501007387 */ /* 0x0003e20000100800 */
[----:B---3--:R-:W-:-:S04]  /*1c6c0*/  IMAD.WIDE R2, R249, 0x4, R26 ;  /* 0x00000004f9027825 */ /* 0x008fc800078e021a */
[C---:B-1----:R-:W-:Y:S01]  /*1c6d0*/  IMAD.WIDE R4, R249.reuse, 0x4, R10 ;  /* 0x00000004f9047825 */ /* 0x042fe200078e020a */
[----:B------:R-:W-:Y:S04]  /*1c6e0*/  STL [R1+0x2160], R2 ;  /* 0x0021600201007387 */ /* 0x000fe80000100800 */
[----:B------:R-:W3:Y:S04]  /*1c6f0*/  LDL.LU.64 R10, [R1+0x8d8] ;  /* 0x0008d800010a7983 */ /* 0x000ee80000300a00 */
[----:B------:R1:W-:Y:S04]  /*1c700*/  STL [R1+0x2158], R3 ;  /* 0x0021580301007387 */ /* 0x0003e80000100800 */
[----:B------:R-:W3:Y:S04]  /*1c710*/  LDL.LU.64 R38, [R1+0x8e8] ;  /* 0x0008e80001267983 */ /* 0x000ee80000300a00 */
[----:B------:R1:W-:Y:S04]  /*1c720*/  LDGSTS.E [R248+0x2d600], [R2.64], P3 ;  /* 0x2d60000002f87fae */ /* 0x0003e80009921844 */
[----:B------:R-:W-:Y:S04]  /*1c730*/  STL [R1+0x215c], R4 ;  /* 0x00215c0401007387 */ /* 0x000fe80000100800 */
[----:B------:R1:W-:Y:S04]  /*1c740*/  STL [R1+0x2154], R5 ;  /* 0x0021540501007387 */ /* 0x0003e80000100800 */
[----:B------:R1:W-:Y:S02]  /*1c750*/  LDGSTS.E [R248+0x2de00], [R4.64], P3 ;  /* 0x2de0000004f87fae */ /* 0x0003e40009921844 */
[----:B-1----:R-:W-:-:S02]  /*1c760*/  IMAD.WIDE R2, R249, 0x4, R250 ;  /* 0x00000004f9027825 */ /* 0x002fc400078e02fa */
[----:B------:R-:W3:Y:S04]  /*1c770*/  LDL.LU.64 R250, [R1+0x718] ;  /* 0x0007180001fa7983 */ /* 0x000ee80000300a00 */
[----:B------:R-:W3:Y:S04]  /*1c780*/  LDL.LU.64 R34, [R1+0x700] ;  /* 0x0007000001227983 */ /* 0x000ee80000300a00 */
[----:B------:R-:W-:Y:S04]  /*1c790*/  STL [R1+0x2150], R2 ;  /* 0x0021500201007387 */ /* 0x000fe80000100800 */
[----:B------:R2:W-:Y:S01]  /*1c7a0*/  STL [R1+0x2148], R3 ;  /* 0x0021480301007387 */ /* 0x0005e20000100800 */
[----:B------:R-:W-:-:S03]  /*1c7b0*/  IMAD.WIDE R4, R249, 0x4, R22 ;  /* 0x00000004f9047825 */ /* 0x000fc600078e0216 */
[----:B------:R-:W3:Y:S04]  /*1c7c0*/  LDL.LU.64 R54, [R1+0x6e8] ;  /* 0x0006e80001367983 */ /* 0x000ee80000300a00 */
[----:B------:R-:W-:Y:S04]  /*1c7d0*/  STL [R1+0x214c], R4 ;  /* 0x00214c0401007387 */ /* 0x000fe80000100800 */
[----:B------:R-:W3:Y:S04]  /*1c7e0*/  LDL.LU.64 R30, [R1+0x6d0] ;  /* 0x0006d000011e7983 */ /* 0x000ee80000300a00 */
[----:B------:R4:W-:Y:S04]  /*1c7f0*/  STL [R1+0x2144], R5 ;  /* 0x0021440501007387 */ /* 0x0009e80000100800 */
[----:B------:R-:W3:Y:S04]  /*1c800*/  LDL.LU.64 R26, [R1+0x6b8] ;  /* 0x0006b800011a7983 */ /* 0x000ee80000300a00 */
[----:B------:R-:W3:Y:S04]  /*1c810*/  LDL.LU.64 R50, [R1+0x6a0] ;  /* 0x0006a00001327983 */ /* 0x000ee80000300a00 */
[----:B------:R2:W-:Y:S04]  /*1c820*/  LDGSTS.E [R248+0x2e600], [R2.64], P3 ;  /* 0x2e60000002f87fae */ /* 0x0005e80009921844 */
[----:B------:R4:W-:Y:S01]  /*1c830*/  LDGSTS.E [R248+0x2ee00], [R4.64], P3 ;  /* 0x2ee0000004f87fae */ /* 0x0009e20009921844 */
[----:B--2---:R-:W-:-:S05]  /*1c840*/  IMAD.WIDE R2, R249, 0x4, R18 ;  /* 0x00000004f9027825 */ /* 0x004fca00078e0212 */
[----:B------:R-:W-:Y:S04]  /*1c850*/  STL [R1+0x2140], R2 ;  /* 0x0021400201007387 */ /* 0x000fe80000100800 */
[----:B------:R-:W2:Y:S01]  /*1c860*/  LDL.LU.64 R22, [R1+0x688] ;  /* 0x0006880001167983 */ /* 0x000ea20000300a00 */
[----:B----4-:R-:W-:-:S03]  /*1c870*/  IMAD.WIDE R4, R249, 0x4, R14 ;  /* 0x00000004f9047825 */ /* 0x010fc600078e020e */
[----:B------:R-:W-:Y:S04]  /*1c880*/  STL [R1+0x2138], R3 ;  /* 0x0021380301007387 */ /* 0x000fe80000100800 */
[----:B------:R-:W4:Y:S04]  /*1c890*/  LDL.LU.64 R18, [R1+0x670] ;  /* 0x0006700001127983 */ /* 0x000f280000300a00 */
[----:B------:R-:W-:Y:S04]  /*1c8a0*/  STL [R1+0x213c], R4 ;  /* 0x00213c0401007387 */ /* 0x000fe80000100800 */
[----:B------:R-:W4:Y:S04]  /*1c8b0*/  LDL.LU.64 R46, [R1+0x658] ;  /* 0x00065800012e7983 */ /* 0x000f280000300a00 */
[----:B------:R-:W-:Y:S04]  /*1c8c0*/  STL [R1+0x2134], R5 ;  /* 0x0021340501007387 */ /* 0x000fe80000100800 */
[----:B------:R1:W-:Y:S04]  /*1c8d0*/  LDGSTS.E [R248+0x2f600], [R2.64], P3 ;  /* 0x2f60000002f87fae */ /* 0x0003e80009921844 */
[----:B------:R1:W-:Y:S04]  /*1c8e0*/  LDGSTS.E [R248+0x2fe00], [R4.64], P3 ;  /* 0x2fe0000004f87fae */ /* 0x0003e80009921844 */
[----:B---3--:R3:W-:Y:S01]  /*1c8f0*/  STL [R1+0x2124], R10 ;  /* 0x0021240a01007387 */ /* 0x0087e20000100800 */
[----:B------:R-:W-:-:S03]  /*1c900*/  IMAD.MOV.U32 R0, RZ, RZ, R11 ;  /* 0x000000ffff007224 */ /* 0x000fc600078e000b */
[----:B------:R-:W4:Y:S04]  /*1c910*/  LDL.LU.64 R14, [R1+0x640] ;  /* 0x00064000010e7983 */ /* 0x000f280000300a00 */
[----:B------:R-:W-:Y:S04]  /*1c920*/  STL [R1+0x212c], R38 ;  /* 0x00212c2601007387 */ /* 0x000fe80000100800 */
[----:B------:R1:W-:Y:S04]  /*1c930*/  STL [R1+0x2120], R0 ;  /* 0x0021200001007387 */ /* 0x0003e80000100800 */
[----:B---3--:R-:W3:Y:S04]  /*1c940*/  LDL.LU.64 R10, [R1+0x200] ;  /* 0x00020000010a7983 */ /* 0x008ee80000300a00 */
[----:B------:R-:W3:Y:S01]  /*1c950*/  LDL.LU.64 R42, [R1+0x1f8] ;  /* 0x0001f800012a7983 */ /* 0x000ee20000300a00 */
[----:B-1----:R-:W-:-:S05]  /*1c960*/  IMAD.MOV.U32 R0, RZ, RZ, R39 ;  /* 0x000000ffff007224 */ /* 0x002fca00078e0027 */
[----:B------:R1:W-:Y:S04]  /*1c970*/  STL [R1+0x2128], R0 ;  /* 0x0021280001007387 */ /* 0x0003e80000100800 */
[----:B------:R1:W-:Y:S02]  /*1c980*/  STL [R1+0x2130], R250 ;  /* 0x002130fa01007387 */ /* 0x0003e40000100800 */
[----:B-1----:R-:W-:Y:S02]  /*1c990*/  IMAD.MOV.U32 R0, RZ, RZ, R251 ;  /* 0x000000ffff007224 */ /* 0x002fe400078e00fb */
[----:B------:R-:W3:Y:S04]  /*1c9a0*/  LDL.LU.64 R250, [R1+0x1d0] ;  /* 0x0001d00001fa7983 */ /* 0x000ee80000300a00 */
[----:B------:R1:W-:Y:S04]  /*1c9b0*/  STL [R1+0x2118], R0 ;  /* 0x0021180001007387 */ /* 0x0003e80000100800 */
[----:B------:R1:W-:Y:S04]  /*1c9c0*/  STL [R1+0x211c], R34 ;  /* 0x00211c2201007387 */ /* 0x0003e80000100800 */
[----:B------:R-:W3:Y:S01]  /*1c9d0*/  LDL.LU.64 R38, [R1+0x1c8] ;  /* 0x0001c80001267983 */ /* 0x000ee20000300a00 */
[----:B-1----:R-:W-:-:S05]  /*1c9e0*/  IMAD.MOV.U32 R0, RZ, RZ, R35 ;  /* 0x000000ffff007224 */ /* 0x002fca00078e0023 */
[----:B------:R1:W-:Y:S04]  /*1c9f0*/  STL [R1+0x2110], R0 ;  /* 0x0021100001007387 */ /* 0x0003e80000100800 */
[----:B------:R-:W-:Y:S04]  /*1ca00*/  STL [R1+0x2114], R54 ;  /* 0x0021143601007387 */ /* 0x000fe80000100800 */
[----:B------:R-:W3:Y:S01]  /*1ca10*/  LDL.LU.64 R34, [R1+0x1a0] ;  /* 0x0001a00001227983 */ /* 0x000ee20000300a00 */
[----:B-1----:R-:W-:-:S03]  /*1ca20*/  IMAD.MOV.U32 R0, RZ, RZ, R55 ;  /* 0x000000ffff007224 */ /* 0x002fc600078e0037 */
[----:B------:R-:W-:Y:S04]  /*1ca30*/  STL [R1+0x210c], R30 ;  /* 0x00210c1e01007387 */ /* 0x000fe80000100800 */
[----:B------:R1:W-:Y:S02]  /*1ca40*/  STL [R1+0x2108], R0 ;  /* 0x0021080001007387 */ /* 0x0003e40000100800 */
[----:B-1----:R-:W-:Y:S02]  /*1ca50*/  IMAD.MOV.U32 R0, RZ, RZ, R31 ;  /* 0x000000ffff007224 */ /* 0x002fe400078e001f */
[----:B------:R-:W3:Y:S04]  /*1ca60*/  LDL.LU.64 R30, [R1+0x198] ;  /* 0x00019800011e7983 */ /* 0x000ee80000300a00 */
[----:B------:R1:W-:Y:S04]  /*1ca70*/  STL [R1+0x2100], R0 ;  /* 0x0021000001007387 */ /* 0x0003e80000100800 */
[----:B------:R1:W-:Y:S02]  /*1ca80*/  STL [R1+0x2104], R26 ;  /* 0x0021041a01007387 */ /* 0x0003e40000100800 */
[----:B-1----:R-:W-:-:S02]  /*1ca90*/  IMAD.MOV.U32 R0, RZ, RZ, R27 ;  /* 0x000000ffff007224 */ /* 0x002fc400078e001b */
[----:B------:R-:W-:Y:S04]  /*1caa0*/  STL [R1+0x20fc], R50 ;  /* 0x0020fc3201007387 */ /* 0x000fe80000100800 */
[----:B------:R1:W-:Y:S04]  /*1cab0*/  STL [R1+0x20f8], R0 ;  /* 0x0020f80001007387 */ /* 0x0003e80000100800 */
[----:B------:R-:W3:Y:S01]  /*1cac0*/  LDL.LU.64 R26, [R1+0x170] ;  /* 0x00017000011a7983 */ /* 0x000ee20000300a00 */
[----:B-1----:R-:W-:-:S03]  /*1cad0*/  IMAD.MOV.U32 R0, RZ, RZ, R51 ;  /* 0x000000ffff007224 */ /* 0x002fc600078e0033 */
[----:B--2---:R-:W-:Y:S04]  /*1cae0*/  STL [R1+0x20f4], R22 ;  /* 0x0020f41601007387 */ /* 0x004fe80000100800 */
[----:B------:R1:W-:Y:S02]  /*1caf0*/  STL [R1+0x20f0], R0 ;  /* 0x0020f00001007387 */ /* 0x0003e40000100800 */
[----:B-1----:R-:W-:Y:S02]  /*1cb00*/  MOV R0, R23 ;  /* 0x0000001700007202 */ /* 0x002fe40000000f00 */
[----:B------:R-:W2:Y:S04]  /*1cb10*/  LDL.LU.64 R22, [R1+0x168] ;  /* 0x0001680001167983 */ /* 0x000ea80000300a00 */
[----:B------:R1:W-:Y:S04]  /*1cb20*/  STL [R1+0x20e8], R0 ;  /* 0x0020e80001007387 */ /* 0x0003e80000100800 */
[----:B----4-:R4:W-:Y:S01]  /*1cb30*/  STL [R1+0x20ec], R18 ;  /* 0x0020ec1201007387 */ /* 0x0109e20000100800 */
[----:B-1----:R-:W-:-:S03]  /*1cb40*/  IMAD.MOV.U32 R0, RZ, RZ, R19 ;  /* 0x000000ffff007224 */ /* 0x002fc600078e0013 */
[----:B------:R-:W-:Y:S04]  /*1cb50*/  STL [R1+0x20e4], R46 ;  /* 0x0020e42e01007387 */ /* 0x000fe80000100800 */
[----:B------:R1:W-:Y:S04]  /*1cb60*/  STL [R1+0x20e0], R0 ;  /* 0x0020e00001007387 */ /* 0x0003e80000100800 */
[----:B----4-:R-:W4:Y:S01]  /*1cb70*/  LDL.LU.64 R18, [R1+0x140] ;  /* 0x0001400001127983 */ /* 0x010f220000300a00 */
[----:B-1----:R-:W-:-:S03]  /*1cb80*/  IMAD.MOV.U32 R0, RZ, RZ, R47 ;  /* 0x000000ffff007224 */ /* 0x002fc600078e002f */
[----:B------:R-:W-:Y:S04]  /*1cb90*/  STL [R1+0x20dc], R14 ;  /* 0x0020dc0e01007387 */ /* 0x000fe80000100800 */
[----:B------:R1:W-:Y:S02]  /*1cba0*/  STL [R1+0x20d8], R0 ;  /* 0x0020d80001007387 */ /* 0x0003e40000100800 */
[----:B-1----:R-:W-:Y:S02]  /*1cbb0*/  IMAD.MOV.U32 R0, RZ, RZ, R15 ;  /* 0x000000ffff007224 */ /* 0x002fe400078e000f */
[----:B------:R-:W4:Y:S04]  /*1cbc0*/  LDL.LU.64 R14, [R1+0x138] ;  /* 0x00013800010e7983 */ /* 0x000f280000300a00 */
[----:B------:R1:W-:Y:S04]  /*1cbd0*/  STL [R1+0x20d0], R0 ;  /* 0x0020d00001007387 */ /* 0x0003e80000100800 */
[----:B---3--:R3:W-:Y:S01]  /*1cbe0*/  STL [R1+0x20d4], R10 ;  /* 0x0020d40a01007387 */ /* 0x0087e20000100800 */
[----:B-1----:R-:W-:-:S03]  /*1cbf0*/  IMAD.MOV.U32 R0, RZ, RZ, R11 ;  /* 0x000000ffff007224 */ /* 0x002fc600078e000b */
[----:B------:R-:W-:Y:S04]  /*1cc00*/  STL [R1+0x20cc], R42 ;  /* 0x0020cc2a01007387 */ /* 0x000fe80000100800 */
[----:B------:R1:W-:Y:S04]  /*1cc10*/  STL [R1+0x20c8], R0 ;  /* 0x0020c80001007387 */ /* 0x0003e80000100800 */
[----:B---3--:R-:W3:Y:S01]  /*1cc20*/  LDL.LU.64 R10, [R1+0x130] ;  /* 0x00013000010a7983 */ /* 0x008ee20000300a00 */
[----:B-1----:R-:W-:-:S03]  /*1cc30*/  IMAD.MOV.U32 R0, RZ, RZ, R43 ;  /* 0x000000ffff007224 */ /* 0x002fc600078e002b */
[----:B------:R-:W-:Y:S04]  /*1cc40*/  STL [R1+0x20c4], R250 ;  /* 0x0020c4fa01007387 */ /* 0x000fe80000100800 */
[----:B------:R1:W-:Y:S02]  /*1cc50*/  STL [R1+0x20c0], R0 ;  /* 0x0020c00001007387 */ /* 0x0003e40000100800 */
[----:B-1----:R-:W-:Y:S02]  /*1cc60*/  IMAD.MOV.U32 R0, RZ, RZ, R251 ;  /* 0x000000ffff007224 */ /* 0x002fe400078e00fb */
[----:B------:R-:W3:Y:S04]  /*1cc70*/  LDL.LU.64 R250, [R1+0x128] ;  /* 0x0001280001fa7983 */ /* 0x000ee80000300a00 */
[----:B------:R1:W-:Y:S04]  /*1cc80*/  STL [R1+0x20b8], R0 ;  /* 0x0020b80001007387 */ /* 0x0003e80000100800 */
[----:B------:R-:W-:Y:S01]  /*1cc90*/  STL [R1+0x20bc], R38 ;  /* 0x0020bc2601007387 */ /* 0x000fe20000100800 */
[----:B-1----:R-:W-:-:S03]  /*1cca0*/  IMAD.MOV.U32 R0, RZ, RZ, R39 ;  /* 0x000000ffff007224 */ /* 0x002fc600078e0027 */
[----:B------:R-:W-:Y:S04]  /*1ccb0*/  STL [R1+0x20b4], R34 ;  /* 0x0020b42201007387 */ /* 0x000fe80000100800 */
[----:B------:R1:W-:Y:S04]  /*1ccc0*/  STL [R1+0x20b0], R0 ;  /* 0x0020b00001007387 */ /* 0x0003e80000100800 */
[----:B------:R-:W3:Y:S04]  /*1ccd0*/  LDL.LU.64 R66, [R1+0x110] ;  /* 0x0001100001427983 */ /* 0x000ee80000300a00 */
[----:B------:R-:W3:Y:S01]  /*1cce0*/  LDL.LU.64 R62, [R1+0x108] ;  /* 0x00010800013e7983 */ /* 0x000ee20000300a00 */
[----:B-1----:R-:W-:-:S05]  /*1ccf0*/  IMAD.MOV.U32 R0, RZ, RZ, R35 ;  /* 0x000000ffff007224 */ /* 0x002fca00078e0023 */
[----:B------:R1:W-:Y:S04]  /*1cd00*/  STL [R1+0x20ac], R0 ;  /* 0x0020ac0001007387 */ /* 0x0003e80000100800 */
[----:B------:R-:W-:Y:S04]  /*1cd10*/  STL [R1+0x20a8], R30 ;  /* 0x0020a81e01007387 */ /* 0x000fe80000100800 */
[----:B------:R-:W3:Y:S01]  /*1cd20*/  LDL.LU.64 R58, [R1+0x100] ;  /* 0x00010000013a7983 */ /* 0x000ee20000300a00 */
[----:B-1----:R-:W-:-:S03]  /*1cd30*/  IMAD.MOV.U32 R0, RZ, RZ, R31 ;  /* 0x000000ffff007224 */ /* 0x002fc600078e001f */
[----:B------:R-:W3:Y:S04]  /*1cd40*/  LDL.LU.64 R54, [R1+0xf8] ;  /* 0x0000f80001367983 */ /* 0x000ee80000300a00 */
[----:B------:R1:W-:Y:S04]  /*1cd50*/  STL [R1+0x20a0], R0 ;  /* 0x0020a00001007387 */ /* 0x0003e80000100800 */
[----:B------:R-:W-:Y:S04]  /*1cd60*/  STL [R1+0x20a4], R26 ;  /* 0x0020a41a01007387 */ /* 0x000fe80000100800 */
[----:B------:R-:W3:Y:S01]  /*1cd70*/  LDL.LU.64 R50, [R1+0xe0] ;  /* 0x0000e00001327983 */ /* 0x000ee20000300a00 */
[----:B-1----:R-:W-:-:S03]  /*1cd80*/  IMAD.MOV.U32 R0, RZ, RZ, R27 ;  /* 0x000000ffff007224 */ /* 0x002fc600078e001b */
[----:B------:R-:W3:Y:S04]  /*1cd90*/  LDL.LU.64 R46, [R1+0xd8] ;  /* 0x0000d800012e7983 */ /* 0x000ee80000300a00 */
[----:B------:R1:W-:Y:S04]  /*1cda0*/  STL [R1+0x2098], R0 ;  /* 0x0020980001007387 */ /* 0x0003e80000100800 */
[----:B--2---:R-:W-:Y:S04]  /*1cdb0*/  STL [R1+0x209c], R22 ;  /* 0x00209c1601007387 */ /* 0x004fe80000100800 */
[----:B------:R-:W2:Y:S01]  /*1cdc0*/  LDL.LU.64 R42, [R1+0xd0] ;  /* 0x0000d000012a7983 */ /* 0x000ea20000300a00 */
[----:B-1----:R-:W-:-:S03]  /*1cdd0*/  IMAD.MOV.U32 R0, RZ, RZ, R23 ;  /* 0x000000ffff007224 */ /* 0x002fc600078e0017 */
[----:B------:R-:W2:Y:S04]  /*1cde0*/  LDL.LU.64 R38, [R1+0xc8] ;  /* 0x0000c80001267983 */ /* 0x000ea80000300a00 */
[----:B------:R1:W-:Y:S04]  /*1cdf0*/  STL [R1+0x2090], R0 ;  /* 0x0020900001007387 */ /* 0x0003e80000100800 */
[----:B----4-:R-:W-:Y:S04]  /*1ce00*/  STL [R1+0x2094], R18 ;  /* 0x0020941201007387 */ /* 0x010fe80000100800 */
[----:B------:R-:W4:Y:S01]  /*1ce10*/  LDL.LU.64 R34, [R1+0xb8] ;  /* 0x0000b80001227983 */ /* 0x000f220000300a00 */
[----:B-1----:R-:W-:-:S03]  /*1ce20*/  IMAD.MOV.U32 R0, RZ, RZ, R19 ;  /* 0x000000ffff007224 */ /* 0x002fc600078e0013 */
[----:B------:R-:W4:Y:S04]  /*1ce30*/  LDL.LU.64 R30, [R1+0xb0] ;  /* 0x0000b000011e7983 */ /* 0x000f280000300a00 */
[----:B------:R1:W-:Y:S04]  /*1ce40*/  STL [R1+0x2088], R0 ;  /* 0x0020880001007387 */ /* 0x0003e80000100800 */
[----:B------:R-:W-:Y:S04]  /*1ce50*/  STL [R1+0x208c], R14 ;  /* 0x00208c0e01007387 */ /* 0x000fe80000100800 */
[----:B------:R-:W4:Y:S01]  /*1ce60*/  LDL.LU.64 R26, [R1+0xa8] ;  /* 0x0000a800011a7983 */ /* 0x000f220000300a00 */
[----:B-1----:R-:W-:-:S03]  /*1ce70*/  IMAD.MOV.U32 R0, RZ, RZ, R15 ;  /* 0x000000ffff007224 */ /* 0x002fc600078e000f */
[----:B------:R-:W4:Y:S04]  /*1ce80*/  LDL.LU.64 R22, [R1+0xa0] ;  /* 0x0000a00001167983 */ /* 0x000f280000300a00 */
[----:B------:R1:W-:Y:S04]  /*1ce90*/  STL [R1+0x2080], R0 ;  /* 0x0020800001007387 */ /* 0x0003e80000100800 */
[----:B---3--:R3:W-:Y:S04]  /*1cea0*/  STL [R1+0x2084], R10 ;  /* 0x0020840a01007387 */ /* 0x0087e80000100800 */
[----:B------:R-:W4:Y:S01]  /*1ceb0*/  LDL.LU.64 R18, [R1+0x98] ;  /* 0x0000980001127983 */ /* 0x000f220000300a00 */
[----:B-1----:R-:W-:-:S03]  /*1cec0*/  IMAD.MOV.U32 R0, RZ, RZ, R11 ;  /* 0x000000ffff007224 */ /* 0x002fc600078e000b */
[----:B------:R-:W4:Y:S04]  /*1ced0*/  LDL.LU.64 R14, [R1+0x90] ;  /* 0x00009000010e7983 */ /* 0x000f280000300a00 */
[----:B------:R1:W-:Y:S04]  /*1cee0*/  STL [R1+0x2078], R0 ;  /* 0x0020780001007387 */ /* 0x0003e80000100800 */
[----:B------:R3:W-:Y:S04]  /*1cef0*/  STL [R1+0x207c], R250 ;  /* 0x00207cfa01007387 */ /* 0x0007e80000100800 */
[----:B---3--:R-:W3:Y:S01]  /*1cf00*/  LDL.LU.64 R10, [R1+0x88] ;  /* 0x00008800010a7983 */ /* 0x008ee20000300a00 */
[----:B-1----:R-:W-:-:S03]  /*1cf10*/  MOV R0, R251 ;  /* 0x000000fb00007202 */ /* 0x002fc60000000f00 */
[----:B------:R-:W3:Y:S04]  /*1cf20*/  LDL.LU.64 R250, [R1+0x80] ;  /* 0x0000800001fa7983 */ /* 0x000ee80000300a00 */
[----:B------:R1:W-:Y:S04]  /*1cf30*/  STL [R1+0x2070], R0 ;  /* 0x0020700001007387 */ /* 0x0003e80000100800 */
[----:B------:R-:W-:Y:S01]  /*1cf40*/  STL [R1+0x2074], R66 ;  /* 0x0020744201007387 */ /* 0x000fe20000100800 */
[----:B-1----:R-:W-:-:S03]  /*1cf50*/  IMAD.MOV.U32 R0, RZ, RZ, R67 ;  /* 0x000000ffff007224 */ /* 0x002fc600078e0043 */
[----:B------:R-:W-:Y:S04]  /*1cf60*/  STL [R1+0x206c], R62 ;  /* 0x00206c3e01007387 */ /* 0x000fe80000100800 */
[----:B------:R1:W-:Y:S02]  /*1cf70*/  STL [R1+0x2068], R0 ;  /* 0x0020680001007387 */ /* 0x0003e40000100800 */
[----:B-1----:R-:W-:Y:S02]  /*1cf80*/  IMAD.MOV.U32 R0, RZ, RZ, R63 ;  /* 0x000000ffff007224 */ /* 0x002fe400078e003f */
[----:B------:R-:W-:Y:S04]  /*1cf90*/  STL [R1+0x2064], R58 ;  /* 0x0020643a01007387 */ /* 0x000fe80000100800 */
[----:B------:R1:W-:Y:S04]  /*1cfa0*/  STL [R1+0x2060], R0 ;  /* 0x0020600001007387 */ /* 0x0003e80000100800 */
[----:B------:R-:W-:Y:S01]  /*1cfb0*/  STL [R1+0x205c], R54 ;  /* 0x00205c3601007387 */ /* 0x000fe20000100800 */
[----:B-1----:R-:W-:-:S05]  /*1cfc0*/  IMAD.MOV.U32 R0, RZ, RZ, R59 ;  /* 0x000000ffff007224 */ /* 0x002fca00078e003b */
[----:B------:R1:W-:Y:S04]  /*1cfd0*/  STL [R1+0x2058], R0 ;  /* 0x0020580001007387 */ /* 0x0003e80000100800 */
[----:B------:R-:W-:Y:S01]  /*1cfe0*/  STL [R1+0x2054], R50 ;  /* 0x0020543201007387 */ /* 0x000fe20000100800 */
[----:B-1----:R-:W-:-:S05]  /*1cff0*/  IMAD.MOV.U32 R0, RZ, RZ, R55 ;  /* 0x000000ffff007224 */ /* 0x002fca00078e0037 */
[----:B------:R1:W-:Y:S04]  /*1d000*/  STL [R1+0x2050], R0 ;  /* 0x0020500001007387 */ /* 0x0003e80000100800 */
[----:B------:R-:W-:Y:S01]  /*1d010*/  STL [R1+0x204c], R46 ;  /* 0x00204c2e01007387 */ /* 0x000fe20000100800 */
[----:B-1----:R-:W-:-:S05]  /*1d020*/  IMAD.MOV.U32 R0, RZ, RZ, R51 ;  /* 0x000000ffff007224 */ /* 0x002fca00078e0033 */
[----:B------:R1:W-:Y:S02]  /*1d030*/  STL [R1+0x2048], R0 ;  /* 0x0020480001007387 */ /* 0x0003e40000100800 */
[----:B-1----:R-:W-:Y:S02]  /*1d040*/  IMAD.MOV.U32 R0, RZ, RZ, R47 ;  /* 0x000000ffff007224 */ /* 0x002fe400078e002f */
[----:B--2---:R-:W-:Y:S04]  /*1d050*/  STL [R1+0x2044], R42 ;  /* 0x0020442a01007387 */ /* 0x004fe80000100800 */
[----:B------:R1:W-:Y:S04]  /*1d060*/  STL [R1+0x2040], R0 ;  /* 0x0020400001007387 */ /* 0x0003e80000100800 */
[----:B------:R-:W-:Y:S01]  /*1d070*/  STL [R1+0x203c], R38 ;  /* 0x00203c2601007387 */ /* 0x000fe20000100800 */
[----:B-1----:R-:W-:-:S05]  /*1d080*/  IMAD.MOV.U32 R0, RZ, RZ, R43 ;  /* 0x000000ffff007224 */ /* 0x002fca00078e002b */
[----:B------:R1:W-:Y:S04]  /*1d090*/  STL [R1+0x2038], R0 ;  /* 0x0020380001007387 */ /* 0x0003e80000100800 */
[----:B----4-:R-:W-:Y:S01]  /*1d0a0*/  STL [R1+0x2034], R34 ;  /* 0x0020342201007387 */ /* 0x010fe20000100800 */
[----:B-1----:R-:W-:-:S05]  /*1d0b0*/  IMAD.MOV.U32 R0, RZ, RZ, R39 ;  /* 0x000000ffff007224 */ /* 0x002fca00078e0027 */
        /* <DEDUP_REMOVED lines=16> */
[----:B---3--:R-:W-:Y:S01]  /*1d1c0*/  STL [R1+0x2004], R10 ;  /* 0x0020040a01007387 */ /* 0x008fe20000100800 */
[----:B-1----:R-:W-:-:S05]  /*1d1d0*/  IMAD.MOV.U32 R0, RZ, RZ, R15 ;  /* 0x000000ffff007224 */ /* 0x002fca00078e000f */
[----:B------:R1:W-:Y:S04]  /*1d1e0*/  STL [R1+0x2000], R0 ;  /* 0x0020000001007387 */ /* 0x0003e80000100800 */
[----:B------:R-:W-:Y:S01]  /*1d1f0*/  STL [R1+0x1ffc], R250 ;  /* 0x001ffcfa01007387 */ /* 0x000fe20000100800 */
[----:B-1----:R-:W-:-:S05]  /*1d200*/  MOV R0, R11 ;  /* 0x0000000b00007202 */ /* 0x002fca0000000f00 */
[----:B------:R1:W-:Y:S04]  /*1d210*/  STL [R1+0x1ff8], R0 ;  /* 0x001ff80001007387 */ /* 0x0003e80000100800 */
[----:B------:R-:W-:Y:S01]  /*1d220*/  STL [R1+0x1ff4], R196 ;  /* 0x001ff4c401007387 */ /* 0x000fe20000100800 */
[----:B-1----:R-:W-:-:S05]  /*1d230*/  IMAD.MOV.U32 R0, RZ, RZ, R251 ;  /* 0x000000ffff007224 */ /* 0x002fca00078e00fb */
        /* <DEDUP_REMOVED lines=30> */
[----:B------:R-:W2:Y:S04]  /*1d420*/  LDL.LU.64 R14, [R1+0x820] ;  /* 0x00082000010e7983 */ /* 0x000ea80000300a00 */
[----:B------:R-:W-:Y:S04]  /*1d430*/  STL [R1+0x1f7c], R226 ;  /* 0x001f7ce201007387 */ /* 0x000fe80000100800 */
[----:B------:R-:W-:Y:S04]  /*1d440*/  STL [R1+0x1f70], R227 ;  /* 0x001f70e301007387 */ /* 0x000fe80000100800 */
[----:B------:R-:W3:Y:S04]  /*1d450*/  LDL.LU.64 R42, [R1+0x808] ;  /* 0x00080800012a7983 */ /* 0x000ee80000300a00 */
[----:B------:R-:W-:Y:S04]  /*1d460*/  STL [R1+0x1f74], R228 ;  /* 0x001f74e401007387 */ /* 0x000fe80000100800 */
[----:B------:R-:W-:Y:S04]  /*1d470*/  STL [R1+0x1f68], R229 ;  /* 0x001f68e501007387 */ /* 0x000fe80000100800 */
[----:B------:R-:W4:Y:S04]  /*1d480*/  LDL.LU.64 R10, [R1+0x7f0] ;  /* 0x0007f000010a7983 */ /* 0x000f280000300a00 */
        /* <DEDUP_REMOVED lines=24> */
[----:B--2---:R2:W-:Y:S01]  /*1d610*/  STL [R1+0x1d50], R14 ;  /* 0x001d500e01007387 */ /* 0x0045e20000100800 */
[----:B-1----:R-:W-:-:S03]  /*1d620*/  IMAD.MOV.U32 R0, RZ, RZ, R15 ;  /* 0x000000ffff007224 */ /* 0x002fc600078e000f */
[----:B--2---:R-:W2:Y:S04]  /*1d630*/  LDL.LU.64 R14, [R1+0x780] ;  /* 0x00078000010e7983 */ /* 0x004ea80000300a00 */
[----:B------:R1:W-:Y:S04]  /*1d640*/  STL [R1+0x1d4c], R0 ;  /* 0x001d4c0001007387 */ /* 0x0003e80000100800 */
[----:B---3--:R-:W-:Y:S04]  /*1d650*/  STL [R1+0x1d70], R42 ;  /* 0x001d702a01007387 */ /* 0x008fe80000100800 */
[----:B------:R-:W3:Y:S01]  /*1d660*/  LDL.LU.64 R46, [R1+0x778] ;  /* 0x00077800012e7983 */ /* 0x000ee20000300a00 */
[----:B-1----:R-:W-:-:S05]  /*1d670*/  IMAD.MOV.U32 R0, RZ, RZ, R43 ;  /* 0x000000ffff007224 */ /* 0x002fca00078e002b */
[----:B------:R1:W-:Y:S04]  /*1d680*/  STL [R1+0x1d6c], R0 ;  /* 0x001d6c0001007387 */ /* 0x0003e80000100800 */
[----:B----4-:R4:W-:Y:S01]  /*1d690*/  STL [R1+0x1d90], R10 ;  /* 0x001d900a01007387 */ /* 0x0109e20000100800 */
[----:B-1----:R-:W-:-:S03]  /*1d6a0*/  IMAD.MOV.U32 R0, RZ, RZ, R11 ;  /* 0x000000ffff007224 */ /* 0x002fc600078e000b */
[----:B----4-:R-:W4:Y:S04]  /*1d6b0*/  LDL.LU.64 R10, [R1+0x770] ;  /* 0x00077000010a7983 */ /* 0x010f280000300a00 */
[----:B------:R1:W-:Y:S04]  /*1d6c0*/  STL [R1+0x1d8c], R0 ;  /* 0x001d8c0001007387 */ /* 0x0003e80000100800 */
[----:B------:R1:W-:Y:S02]  /*1d6d0*/  STL [R1+0x1db0], R250 ;  /* 0x001db0fa01007387 */ /* 0x0003e40000100800 */
[----:B-1----:R-:W-:-:S02]  /*1d6e0*/  IMAD.MOV.U32 R0, RZ, RZ, R251 ;  /* 0x000000ffff007224 */ /* 0x002fc400078e00fb */
[----:B------:R-:W4:Y:S04]  /*1d6f0*/  LDL.LU.64 R250, [R1+0x768] ;  /* 0x0007680001fa7983 */ /* 0x000f280000300a00 */
        /* <DEDUP_REMOVED lines=13> */
[----:B------:R1:W-:Y:S04]  /*1d7d0*/  STL [R1+0x1e30], R26 ;  /* 0x001e301a01007387 */ /* 0x0003e80000100800 */
[----:B------:R-:W4:Y:S01]  /*1d7e0*/  LDL.LU.64 R42, [R1+0x7e8] ;  /* 0x0007e800012a7983 */ /* 0x000f220000300a00 */
[----:B-1----:R-:W-:-:S05]  /*1d7f0*/  IMAD.MOV.U32 R0, RZ, RZ, R27 ;  /* 0x000000ffff007224 */ /* 0x002fca00078e001b */
[----:B------:R1:W-:Y:S04]  /*1d800*/  STL [R1+0x1e2c], R0 ;  /* 0x001e2c0001007387 */ /* 0x0003e80000100800 */
[----:B------:R1:W-:Y:S04]  /*1d810*/  STL [R1+0x1e50], R22 ;  /* 0x001e501601007387 */ /* 0x0003e80000100800 */
[----:B------:R-:W4:Y:S01]  /*1d820*/  LDL.LU.64 R26, [R1+0x7d0] ;  /* 0x0007d000011a7983 */ /* 0x000f220000300a00 */
[----:B-1----:R-:W-:-:S05]  /*1d830*/  IMAD.MOV.U32 R0, RZ, RZ, R23 ;  /* 0x000000ffff007224 */ /* 0x002fca00078e0017 */
[----:B------:R1:W-:Y:S04]  /*1d840*/  STL [R1+0x1e4c], R0 ;  /* 0x001e4c0001007387 */ /* 0x0003e80000100800 */
[----:B------:R-:W-:Y:S04]  /*1d850*/  STL [R1+0x1e70], R50 ;  /* 0x001e703201007387 */ /* 0x000fe80000100800 */
[----:B------:R-:W4:Y:S01]  /*1d860*/  LDL.LU.64 R22, [R1+0x7b8] ;  /* 0x0007b80001167983 */ /* 0x000f220000300a00 */
[----:B-1----:R-:W-:-:S03]  /*1d870*/  IMAD.MOV.U32 R0, RZ, RZ, R51 ;  /* 0x000000ffff007224 */ /* 0x002fc600078e0033 */
[----:B------:R-:W-:Y:S04]  /*1d880*/  STL [R1+0x1e90], R18 ;  /* 0x001e901201007387 */ /* 0x000fe80000100800 */
[----:B------:R1:W-:Y:S02]  /*1d890*/  STL [R1+0x1e6c], R0 ;  /* 0x001e6c0001007387 */ /* 0x0003e40000100800 */
[----:B-1----:R-:W-:Y:S02]  /*1d8a0*/  IMAD.MOV.U32 R0, RZ, RZ, R19 ;  /* 0x000000ffff007224 */ /* 0x002fe400078e0013 */
[----:B------:R-:W4:Y:S04]  /*1d8b0*/  LDL.LU.64 R18, [R1+0x220] ;  /* 0x0002200001127983 */ /* 0x000f280000300a00 */
[----:B------:R1:W-:Y:S04]  /*1d8c0*/  STL [R1+0x1e8c], R0 ;  /* 0x001e8c0001007387 */ /* 0x0003e80000100800 */
[----:B--2---:R2:W-:Y:S01]  /*1d8d0*/  STL [R1+0x1eb0], R14 ;  /* 0x001eb00e01007387 */ /* 0x0045e20000100800 */
[----:B-1----:R-:W-:-:S03]  /*1d8e0*/  IMAD.MOV.U32 R0, RZ, RZ, R15 ;  /* 0x000000ffff007224 */ /* 0x002fc600078e000f */
[----:B--2---:R-:W2:Y:S04]  /*1d8f0*/  LDL.LU.64 R14, [R1+0x218] ;  /* 0x00021800010e7983 */ /* 0x004ea80000300a00 */
[----:B------:R1:W-:Y:S04]  /*1d900*/  STL [R1+0x1eac], R0 ;  /* 0x001eac0001007387 */ /* 0x0003e80000100800 */
[----:B---3--:R3:W-:Y:S01]  /*1d910*/  STL [R1+0x1ed0], R46 ;  /* 0x001ed02e01007387 */ /* 0x0087e20000100800 */
[----:B-1----:R-:W-:-:S03]  /*1d920*/  IMAD.MOV.U32 R0, RZ, RZ, R47 ;  /* 0x000000ffff007224 */ /* 0x002fc600078e002f */
[----:B---3--:R-:W3:Y:S04]  /*1d930*/  LDL.LU.64 R46, [R1+0x1f0] ;  /* 0x0001f000012e7983 */ /* 0x008ee80000300a00 */
[----:B------:R1:W-:Y:S04]  /*1d940*/  STL [R1+0x1ecc], R0 ;  /* 0x001ecc0001007387 */ /* 0x0003e80000100800 */
[----:B----4-:R4:W-:Y:S01]  /*1d950*/  STL [R1+0x1ef0], R10 ;  /* 0x001ef00a01007387 */ /* 0x0109e20000100800 */
[----:B-1----:R-:W-:-:S03]  /*1d960*/  MOV R0, R11 ;  /* 0x0000000b00007202 */ /* 0x002fc60000000f00 */
        /* <DEDUP_REMOVED lines=24> */
[----:B------:R-:W-:Y:S04]  /*1daf0*/  STL [R1+0x1dd8], R22 ;  /* 0x001dd81601007387 */ /* 0x000fe80000100800 */
[----:B------:R1:W-:Y:S04]  /*1db00*/  STL [R1+0x1db4], R0 ;  /* 0x001db40001007387 */ /* 0x0003e80000100800 */
[----:B------:R-:W4:Y:S01]  /*1db10*/  LDL.LU.64 R26, [R1+0x158] ;  /* 0x00015800011a7983 */ /* 0x000f220000300a00 */
[----:B-1----:R-:W-:-:S03]  /*1db20*/  IMAD.MOV.U32 R0, RZ, RZ, R23 ;  /* 0x000000ffff007224 */ /* 0x002fc600078e0017 */
[----:B------:R-:W4:Y:S04]  /*1db30*/  LDL.LU.64 R22, [R1+0x830] ;  /* 0x0008300001167983 */ /* 0x000f280000300a00 */
[----:B------:R1:W-:Y:S04]  /*1db40*/  STL [R1+0x1dd4], R0 ;  /* 0x001dd40001007387 */ /* 0x0003e80000100800 */
[----:B------:R1:W-:Y:S02]  /*1db50*/  STL [R1+0x1df8], R18 ;  /* 0x001df81201007387 */ /* 0x0003e40000100800 */
[----:B-1----:R-:W-:-:S02]  /*1db60*/  IMAD.MOV.U32 R0, RZ, RZ, R19 ;  /* 0x000000ffff007224 */ /* 0x002fc400078e0013 */
[----:B------:R-:W4:Y:S04]  /*1db70*/  LDL.LU.64 R18, [R1+0x810] ;  /* 0x0008100001127983 */ /* 0x000f280000300a00 */
[----:B------:R1:W-:Y:S04]  /*1db80*/  STL [R1+0x1df4], R0 ;  /* 0x001df40001007387 */ /* 0x0003e80000100800 */
        /* <DEDUP_REMOVED lines=8> */
[----:B----4-:R-:W-:Y:S01]  /*1dc10*/  STL [R1+0x1e58], R10 ;  /* 0x001e580a01007387 */ /* 0x010fe20000100800 */
[----:B-1----:R-:W-:-:S03]  /*1dc20*/  IMAD.MOV.U32 R0, RZ, RZ, R11 ;  /* 0x000000ffff007224 */ /* 0x002fc600078e000b */
[----:B------:R-:W4:Y:S04]  /*1dc30*/  LDL.LU.64 R46, [R1+0x7c8] ;  /* 0x0007c800012e7983 */ /* 0x000f280000300a00 */
[----:B------:R1:W-:Y:S04]  /*1dc40*/  STL [R1+0x1e54], R0 ;  /* 0x001e540001007387 */ /* 0x0003e80000100800 */
[----:B------:R1:W-:Y:S02]  /*1dc50*/  STL [R1+0x1e78], R250 ;  /* 0x001e78fa01007387 */ /* 0x0003e40000100800 */
[----:B-1----:R-:W-:-:S02]  /*1dc60*/  IMAD.MOV.U32 R0, RZ, RZ, R251 ;  /* 0x000000ffff007224 */ /* 0x002fc400078e00fb */
[----:B------:R-:W4:Y:S04]  /*1dc70*/  LDL.LU.64 R10, [R1+0x208] ;  /* 0x00020800010a7983 */ /* 0x000f280000300a00 */
[----:B------:R-:W-:Y:S04]  /*1dc80*/  STL [R1+0x1e98], R38 ;  /* 0x001e982601007387 */ /* 0x000fe80000100800 */
[----:B------:R1:W-:Y:S04]  /*1dc90*/  STL [R1+0x1e74], R0 ;  /* 0x001e740001007387 */ /* 0x0003e80000100800 */
[----:B------:R-:W4:Y:S01]  /*1dca0*/  LDL.LU.64 R250, [R1+0x1d8] ;  /* 0x0001d80001fa7983 */ /* 0x000f220000300a00 */
[----:B-1----:R-:W-:-:S03]  /*1dcb0*/  IMAD.MOV.U32 R0, RZ, RZ, R39 ;  /* 0x000000ffff007224 */ /* 0x002fc600078e0027 */
[----:B------:R-:W-:Y:S04]  /*1dcc0*/  STL [R1+0x1eb8], R34 ;  /* 0x001eb82201007387 */ /* 0x000fe80000100800 */
[----:B------:R1:W-:Y:S04]  /*1dcd0*/  STL [R1+0x1e94], R0 ;  /* 0x001e940001007387 */ /* 0x0003e80000100800 */
[----:B------:R-:W4:Y:S01]  /*1dce0*/  LDL.LU.64 R38, [R1+0x1a8] ;  /* 0x0001a80001267983 */ /* 0x000f220000300a00 */
[----:B-1----:R-:W-:-:S03]  /*1dcf0*/  IMAD.MOV.U32 R0, RZ, RZ, R35 ;  /* 0x000000ffff007224 */ /* 0x002fc600078e0023 */
[----:B------:R-:W-:Y:S04]  /*1dd00*/  STL [R1+0x1ed8], R30 ;  /* 0x001ed81e01007387 */ /* 0x000fe80000100800 */
[----:B------:R1:W-:Y:S04]  /*1dd10*/  STL [R1+0x1eb4], R0 ;  /* 0x001eb40001007387 */ /* 0x0003e80000100800 */
[----:B------:R-:W4:Y:S01]  /*1dd20*/  LDL.LU.64 R34, [R1+0x178] ;  /* 0x0001780001227983 */ /* 0x000f220000300a00 */
[----:B-1----:R-:W-:-:S03]  /*1dd30*/  MOV R0, R31 ;  /* 0x0000001f00007202 */ /* 0x002fc60000000f00 */
        /* <DEDUP_REMOVED lines=16> */
[----:B--2---:R-:W-:Y:S04]  /*1de40*/  STL [R1+0x1d80], R14 ;  /* 0x001d800e01007387 */ /* 0x004fe80000100800 */
[----:B------:R1:W-:Y:S04]  /*1de50*/  STL [R1+0x1d5c], R0 ;  /* 0x001d5c0001007387 */ /* 0x0003e80000100800 */
[----:B------:R-:W2:Y:S01]  /*1de60*/  LDL.LU.64 R18, [R1+0xf0] ;  /* 0x0000f00001127983 */ /* 0x000ea20000300a00 */
[----:B-1----:R-:W-:-:S03]  /*1de70*/  IMAD.MOV.U32 R0, RZ, RZ, R15 ;  /* 0x000000ffff007224 */ /* 0x002fc600078e000f */
[----:B---3--:R-:W-:Y:S04]  /*1de80*/  STL [R1+0x1da0], R50 ;  /* 0x001da03201007387 */ /* 0x008fe80000100800 */
[----:B------:R1:W-:Y:S04]  /*1de90*/  STL [R1+0x1d7c], R0 ;  /* 0x001d7c0001007387 */ /* 0x0003e80000100800 */
[----:B------:R-:W3:Y:S01]  /*1dea0*/  LDL.LU.64 R14, [R1+0xe8] ;  /* 0x0000e800010e7983 */ /* 0x000ee20000300a00 */
[----:B-1----:R-:W-:-:S03]  /*1deb0*/  IMAD.MOV.U32 R0, RZ, RZ, R51 ;  /* 0x000000ffff007224 */ /* 0x002fc600078e0033 */
[----:B----4-:R-:W-:Y:S04]  /*1dec0*/  STL [R1+0x1dc0], R46 ;  /* 0x001dc02e01007387 */ /* 0x010fe80000100800 */
[----:B------:R1:W-:Y:S02]  /*1ded0*/  STL [R1+0x1d9c], R0 ;  /* 0x001d9c0001007387 */ /* 0x0003e40000100800 */
[----:B-1----:R-:W-:Y:S02]  /*1dee0*/  IMAD.MOV.U32 R0, RZ, RZ, R47 ;  /* 0x000000ffff007224 */ /* 0x002fe400078e002f */
[----:B------:R-:W-:Y:S04]  /*1def0*/  STL [R1+0x1de0], R10 ;  /* 0x001de00a01007387 */ /* 0x000fe80000100800 */
        /* <DEDUP_REMOVED lines=20> */
[----:B------:R-:W4:Y:S04]  /*1e040*/  LDL.LU.64 R30, [R1+0x228] ;  /* 0x00022800011e7983 */ /* 0x000f280000300a00 */
[----:B------:R-:W4:Y:S01]  /*1e050*/  LDL.LU.64 R58, [R1+0x210] ;  /* 0x00021000013a7983 */ /* 0x000f220000300a00 */
[----:B-1----:R-:W-:-:S05]  /*1e060*/  IMAD.MOV.U32 R0, RZ, RZ, R43 ;  /* 0x000000ffff007224 */ /* 0x002fca00078e002b */
[----:B------:R1:W-:Y:S04]  /*1e070*/  STL [R1+0x1e7c], R0 ;  /* 0x001e7c0001007387 */ /* 0x0003e80000100800 */
[----:B------:R1:W-:Y:S02]  /*1e080*/  STL [R1+0x1ea0], R26 ;  /* 0x001ea01a01007387 */ /* 0x0003e40000100800 */
[----:B-1----:R-:W-:Y:S02]  /*1e090*/  IMAD.MOV.U32 R0, RZ, RZ, R27 ;  /* 0x000000ffff007224 */ /* 0x002fe400078e001b */
[----:B------:R-:W4:Y:S04]  /*1e0a0*/  LDL.LU.64 R26, [R1+0x1e0] ;  /* 0x0001e000011a7983 */ /* 0x000f280000300a00 */
[----:B------:R1:W-:Y:S04]  /*1e0b0*/  STL [R1+0x1e9c], R0 ;  /* 0x001e9c0001007387 */ /* 0x0003e80000100800 */
[----:B------:R1:W-:Y:S02]  /*1e0c0*/  STL [R1+0x1ec0], R22 ;  /* 0x001ec01601007387 */ /* 0x0003e40000100800 */
[----:B-1----:R-:W-:-:S02]  /*1e0d0*/  MOV R0, R23 ;  /* 0x0000001700007202 */ /* 0x002fc40000000f00 */
[----:B------:R-:W4:Y:S04]  /*1e0e0*/  LDL.LU.64 R22, [R1+0x1b0] ;  /* 0x0001b00001167983 */ /* 0x000f280000300a00 */
[----:B------:R2:W-:Y:S02]  /*1e0f0*/  STL [R1+0x1ebc], R0 ;  /* 0x001ebc0001007387 */ /* 0x0005e40000100800 */
[----:B--2---:R-:W-:Y:S02]  /*1e100*/  IMAD.MOV.U32 R0, RZ, RZ, R19 ;  /* 0x000000ffff007224 */ /* 0x004fe400078e0013 */
[----:B------:R1:W-:Y:S04]  /*1e110*/  STL [R1+0x1ee0], R18 ;  /* 0x001ee01201007387 */ /* 0x0003e80000100800 */
[----:B------:R-:W2:Y:S04]  /*1e120*/  LDL.LU.64 R54, [R1+0x180] ;  /* 0x0001800001367983 */ /* 0x000ea80000300a00 */
[----:B---3--:R-:W-:Y:S04]  /*1e130*/  STL [R1+0x1f00], R14 ;  /* 0x001f000e01007387 */ /* 0x008fe80000100800 */
[----:B------:R3:W-:Y:S04]  /*1e140*/  STL [R1+0x1edc], R0 ;  /* 0x001edc0001007387 */ /* 0x0007e80000100800 */
[----:B------:R-:W2:Y:S04]  /*1e150*/  LDL.LU.64 R50, [R1+0x940] ;  /* 0x0009400001327983 */ /* 0x000ea80000300a00 */
[----:B-1----:R-:W2:Y:S01]  /*1e160*/  LDL.LU.64 R18, [R1+0x938] ;  /* 0x0009380001127983 */ /* 0x002ea20000300a00 */
[----:B---3--:R-:W-:-:S03]  /*1e170*/  IMAD.MOV.U32 R0, RZ, RZ, R15 ;  /* 0x000000ffff007224 */ /* 0x008fc600078e000f */
[----:B------:R-:W3:Y:S04]  /*1e180*/  LDL.LU.64 R46, [R1+0x930] ;  /* 0x00093000012e7983 */ /* 0x000ee80000300a00 */
[----:B------:R-:W3:Y:S04]  /*1e190*/  LDL.LU.64 R14, [R1+0x928] ;  /* 0x00092800010e7983 */ /* 0x000ee80000300a00 */
[----:B------:R4:W-:Y:S02]  /*1e1a0*/  STL [R1+0x1efc], R0 ;  /* 0x001efc0001007387 */ /* 0x0009e40000100800 */
[----:B----4-:R-:W-:-:S02]  /*1e1b0*/  IMAD.MOV.U32 R0, RZ, RZ, R11 ;  /* 0x000000ffff007224 */ /* 0x010fc400078e000b */
[----:B------:R-:W-:Y:S04]  /*1e1c0*/  STL [R1+0x1f20], R10 ;  /* 0x001f200a01007387 */ /* 0x000fe80000100800 */
[----:B------:R-:W4:Y:S04]  /*1e1d0*/  LDL.LU.64 R42, [R1+0x920] ;  /* 0x00092000012a7983 */ /* 0x000f280000300a00 */
[----:B------:R1:W-:Y:S02]  /*1e1e0*/  STL [R1+0x1f1c], R0 ;  /* 0x001f1c0001007387 */ /* 0x0003e40000100800 */
[----:B-1----:R-:W-:-:S02]  /*1e1f0*/  IMAD.MOV.U32 R0, RZ, RZ, R251 ;  /* 0x000000ffff007224 */ /* 0x002fc400078e00fb */
[----:B------:R1:W-:Y:S04]  /*1e200*/  STL [R1+0x1d48], R250 ;  /* 0x001d48fa01007387 */ /* 0x0003e80000100800 */
[----:B------:R-:W4:Y:S04]  /*1e210*/  LDL.LU.64 R10, [R1+0x918] ;  /* 0x00091800010a7983 */ /* 0x000f280000300a00 */
[----:B------:R-:W-:Y:S04]  /*1e220*/  STL [R1+0x1d68], R38 ;  /* 0x001d682601007387 */ /* 0x000fe80000100800 */
[----:B------:R1:W-:Y:S04]  /*1e230*/  STL [R1+0x1d44], R0 ;  /* 0x001d440001007387 */ /* 0x0003e80000100800 */
[----:B-1----:R-:W4:Y:S01]  /*1e240*/  LDL.LU.64 R250, [R1+0x910] ;  /* 0x0009100001fa7983 */ /* 0x002f220000300a00 */
[----:B------:R-:W-:-:S03]  /*1e250*/  IMAD.MOV.U32 R0, RZ, RZ, R39 ;  /* 0x000000ffff007224 */ /* 0x000fc600078e0027 */
        /* <DEDUP_REMOVED lines=13> */
[----:B------:R1:W-:Y:S02]  /*1e330*/  STL [R1+0x1dc4], R0 ;  /* 0x001dc40001007387 */ /* 0x0003e40000100800 */
[----:B-1----:R-:W-:Y:S02]  /*1e340*/  IMAD.MOV.U32 R0, RZ, RZ, R27 ;  /* 0x000000ffff007224 */ /* 0x002fe400078e001b */
[----:B------:R-:W4:Y:S04]  /*1e350*/  LDL.LU.64 R26, [R1+0x8f0] ;  /* 0x0008f000011a7983 */ /* 0x000f280000300a00 */
[----:B------:R1:W-:Y:S04]  /*1e360*/  STL [R1+0x1de4], R0 ;  /* 0x001de40001007387 */ /* 0x0003e80000100800 */
[----:B------:R2:W-:Y:S01]  /*1e370*/  STL [R1+0x1e08], R22 ;  /* 0x001e081601007387 */ /* 0x0005e20000100800 */
[----:B-1----:R-:W-:-:S03]  /*1e380*/  IMAD.MOV.U32 R0, RZ, RZ, R23 ;  /* 0x000000ffff007224 */ /* 0x002fc600078e0017 */
[----:B--2---:R-:W-:Y:S04]  /*1e390*/  STL [R1+0x1e28], R54 ;  /* 0x001e283601007387 */ /* 0x004fe80000100800 */
[----:B------:R1:W-:Y:S04]  /*1e3a0*/  STL [R1+0x1e04], R0 ;  /* 0x001e040001007387 */ /* 0x0003e80000100800 */
[----:B------:R-:W2:Y:S01]  /*1e3b0*/  LDL.LU.64 R22, [R1+0x8e0] ;  /* 0x0008e00001167983 */ /* 0x000ea20000300a00 */
[----:B-1----:R-:W-:Y:S02]  /*1e3c0*/  IMAD.MOV.U32 R0, RZ, RZ, R55 ;  /* 0x000000ffff007224 */ /* 0x002fe400078e0037 */
[----:B------:R-:W-:-:S03]  /*1e3d0*/  IMAD.WIDE R64, R249, 0x4, R50 ;  /* 0x00000004f9407825 */ /* 0x000fc600078e0232 */
[----:B------:R-:W-:Y:S01]  /*1e3e0*/  STL [R1+0x1e24], R0 ;  /* 0x001e240001007387 */ /* 0x000fe20000100800 */
[----:B------:R-:W-:-:S03]  /*1e3f0*/  IMAD.WIDE R62, R249, 0x4, R18 ;  /* 0x00000004f93e7825 */ /* 0x000fc600078e0212 */
[----:B------:R1:W-:Y:S01]  /*1e400*/  LDGSTS.E [R248+0x30600], [R64.64], P3 ;  /* 0x3060000040f87fae */ /* 0x0003e20009921844 */
[----:B---3--:R-:W-:-:S03]  /*1e410*/  IMAD.WIDE R60, R249, 0x4, R46 ;  /* 0x00000004f93c7825 */ /* 0x008fc600078e022e */
[----:B------:R-:W3:Y:S01]  /*1e420*/  LDL.LU.64 R18, [R1+0x8d0] ;  /* 0x0008d00001127983 */ /* 0x000ee20000300a00 */
[----:B------:R-:W-:-:S03]  /*1e430*/  IMAD.WIDE R58, R249, 0x4, R14 ;  /* 0x00000004f93a7825 */ /* 0x000fc600078e020e */
[----:B------:R1:W-:Y:S04]  /*1e440*/  LDGSTS.E [R248+0x30e00], [R62.64], P3 ;  /* 0x30e000003ef87fae */ /* 0x0003e80009921844 */
[----:B------:R-:W3:Y:S04]  /*1e450*/  LDL.LU.64 R14, [R1+0x8c8] ;  /* 0x0008c800010e7983 */ /* 0x000ee80000300a00 */
[----:B------:R-:W-:Y:S04]  /*1e460*/  STL.64 [R1+0x1948], R64 ;  /* 0x0019484001007387 */ /* 0x000fe80000100a00 */
[----:B------:R-:W-:Y:S04]  /*1e470*/  STL.64 [R1+0x1950], R62 ;  /* 0x0019503e01007387 */ /* 0x000fe80000100a00 */
[----:B------:R1:W-:Y:S04]  /*1e480*/  LDGSTS.E [R248+0x31600], [R60.64], P3 ;  /* 0x316000003cf87fae */ /* 0x0003e80009921844 */
[----:B------:R1:W-:Y:S01]  /*1e490*/  LDGSTS.E [R248+0x31e00], [R58.64], P3 ;  /* 0x31e000003af87fae */ /* 0x0003e20009921844 */
[----:B----4-:R-:W-:-:S03]  /*1e4a0*/  IMAD.WIDE R54, R249, 0x4, R10 ;  /* 0x00000004f9367825 */ /* 0x010fc600078e020a */
[----:B------:R-:W4:Y:S04]  /*1e4b0*/  LDL.LU.64 R10, [R1+0x8c0] ;  /* 0x0008c000010a7983 */ /* 0x000f280000300a00 */
[----:B------:R-:W-:Y:S01]  /*1e4c0*/  STL.64 [R1+0x1958], R60 ;  /* 0x0019583c01007387 */ /* 0x000fe20000100a00 */
[----:B------:R-:W-:-:S03]  /*1e4d0*/  IMAD.WIDE R52, R249, 0x4, R250 ;  /* 0x00000004f9347825 */ /* 0x000fc600078e02fa */
[----:B------:R-:W4:Y:S01]  /*1e4e0*/  LDL.LU.64 R250, [R1+0x8b8] ;  /* 0x0008b80001fa7983 */ /* 0x000f220000300a00 */
[----:B------:R-:W-:-:S03]  /*1e4f0*/  IMAD.WIDE R56, R249, 0x4, R42 ;  /* 0x00000004f9387825 */ /* 0x000fc600078e022a */
[----:B------:R-:W-:Y:S04]  /*1e500*/  STL.64 [R1+0x1960], R58 ;  /* 0x0019603a01007387 */ /* 0x000fe80000100a00 */
[----:B------:R-:W-:Y:S04]  /*1e510*/  STL.64 [R1+0x1968], R56 ;  /* 0x0019683801007387 */ /* 0x000fe80000100a00 */
[----:B------:R-:W4:Y:S04]  /*1e520*/  LDL.LU.64 R46, [R1+0x8b0] ;  /* 0x0008b000012e7983 */ /* 0x000f280000300a00 */
[----:B------:R-:W4:Y:S01]  /*1e530*/  LDL.LU.64 R110, [R1+0x8a8] ;  /* 0x0008a800016e7983 */ /* 0x000f220000300a00 */
[----:B------:R-:W-:-:S03]  /*1e540*/  IMAD.WIDE R50, R249, 0x4, R38 ;  /* 0x00000004f9327825 */ /* 0x000fc600078e0226 */
[----:B------:R-:W-:Y:S04]  /*1e550*/  STL.64 [R1+0x1970], R54 ;  /* 0x0019703601007387 */ /* 0x000fe80000100a00 */
[----:B------:R-:W4:Y:S01]  /*1e560*/  LDL.LU.64 R42, [R1+0x8a0] ;  /* 0x0008a000012a7983 */ /* 0x000f220000300a00 */
[----:B------:R-:W-:-:S03]  /*1e570*/  IMAD.WIDE R48, R249, 0x4, R34 ;  /* 0x00000004f9307825 */ /* 0x000fc600078e0222 */
[----:B------:R-:W4:Y:S04]  /*1e580*/  LDL.LU.64 R106, [R1+0x898] ;  /* 0x00089800016a7983 */ /* 0x000f280000300a00 */
[----:B------:R-:W-:Y:S04]  /*1e590*/  STL.64 [R1+0x1978], R52 ;  /* 0x0019783401007387 */ /* 0x000fe80000100a00 */
[----:B------:R-:W4:Y:S04]  /*1e5a0*/  LDL.LU.64 R38, [R1+0x890] ;  /* 0x0008900001267983 */ /* 0x000f280000300a00 */
[----:B------:R-:W4:Y:S04]  /*1e5b0*/  LDL.LU.64 R102, [R1+0x888] ;  /* 0x0008880001667983 */ /* 0x000f280000300a00 */
[----:B------:R-:W-:Y:S04]  /*1e5c0*/  STL.64 [R1+0x1980], R50 ;  /* 0x0019803201007387 */ /* 0x000fe80000100a00 */
[----:B------:R-:W4:Y:S01]  /*1e5d0*/  LDL.LU.64 R98, [R1+0x880] ;  /* 0x0008800001627983 */ /* 0x000f220000300a00 */
[----:B------:R-:W-:-:S03]  /*1e5e0*/  IMAD.WIDE R34, R249, 0x4, R30 ;  /* 0x00000004f9227825 */ /* 0x000fc600078e021e */
[----:B------:R-:W4:Y:S04]  /*1e5f0*/  LDL.LU.64 R94, [R1+0x878] ;  /* 0x00087800015e7983 */ /* 0x000f280000300a00 */
[----:B------:R-:W-:Y:S04]  /*1e600*/  STL.64 [R1+0x1988], R48 ;  /* 0x0019883001007387 */ /* 0x000fe80000100a00 */
[----:B------:R-:W4:Y:S04]  /*1e610*/  LDL.LU.64 R90, [R1+0x870] ;  /* 0x00087000015a7983 */ /* 0x000f280000300a00 */
[----:B------:R-:W4:Y:S04]  /*1e620*/  LDL.LU.64 R86, [R1+0x868] ;  /* 0x0008680001567983 */ /* 0x000f280000300a00 */
[----:B------:R1:W-:Y:S04]  /*1e630*/  STL.64 [R1+0x1990], R34 ;  /* 0x0019902201007387 */ /* 0x0003e80000100a00 */
[----:B------:R-:W4:Y:S04]  /*1e640*/  LDL.LU.64 R82, [R1+0x860] ;  /* 0x0008600001527983 */ /* 0x000f280000300a00 */
[----:B------:R-:W4:Y:S01]  /*1e650*/  LDL.LU.64 R78, [R1+0x858] ;  /* 0x00085800014e7983 */ /* 0x000f220000300a00 */
[----:B------:R-:W-:-:S03]  /*1e660*/  IMAD.WIDE R30, R249, 0x4, R26 ;  /* 0x00000004f91e7825 */ /* 0x000fc600078e021a */
[----:B------:R1:W-:Y:S04]  /*1e670*/  LDGSTS.E [R248+0x32600], [R56.64], P3 ;  /* 0x3260000038f87fae */ /* 0x0003e80009921844 */
[----:B------:R1:W-:Y:S04]  /*1e680*/  STL.64 [R1+0x1998], R30 ;  /* 0x0019981e01007387 */ /* 0x0003e80000100a00 */
[----:B------:R-:W4:Y:S04]  /*1e690*/  LDL.LU.64 R74, [R1+0x850] ;  /* 0x00085000014a7983 */ /* 0x000f280000300a00 */
[----:B------:R-:W4:Y:S04]  /*1e6a0*/  LDL.LU.64 R70, [R1+0x848] ;  /* 0x0008480001467983 */ /* 0x000f280000300a00 */
[----:B------:R1:W-:Y:S04]  /*1e6b0*/  LDGSTS.E [R248+0x32e00], [R54.64], P3 ;  /* 0x32e0000036f87fae */ /* 0x0003e80009921844 */
[----:B------:R1:W-:Y:S04]  /*1e6c0*/  LDGSTS.E [R248+0x33600], [R52.64], P3 ;  /* 0x3360000034f87fae */ /* 0x0003e80009921844 */
[----:B------:R1:W-:Y:S04]  /*1e6d0*/  LDGSTS.E [R248+0x33e00], [R50.64], P3 ;  /* 0x33e0000032f87fae */ /* 0x0003e80009921844 */
[----:B------:R1:W-:Y:S04]  /*1e6e0*/  LDGSTS.E [R248+0x34600], [R48.64], P3 ;  /* 0x3460000030f87fae */ /* 0x0003e80009921844 */
[----:B------:R1:W-:Y:S04]  /*1e6f0*/  LDGSTS.E [R248+0x34e00], [R34.64], P3 ;  /* 0x34e0000022f87fae */ /* 0x0003e80009921844 */
[----:B------:R1:W-:Y:S01]  /*1e700*/  LDGSTS.E [R248+0x35600], [R30.64], P3 ;  /* 0x356000001ef87fae */ /* 0x0003e20009921844 */
[----:B--2---:R-:W-:-:S05]  /*1e710*/  IMAD.WIDE R26, R249, 0x4, R22 ;  /* 0x00000004f91a7825 */ /* 0x004fca00078e0216 */
[----:B------:R2:W-:Y:S04]  /*1e720*/  STL.64 [R1+0x1a08], R26 ;  /* 0x001a081a01007387 */ /* 0x0005e80000100a00 */
[----:B------:R-:W2:Y:S04]  /*1e730*/  LDL.LU.64 R66, [R1+0x840] ;  /* 0x0008400001427983 */ /* 0x000ea80000300a00 */
[----:B------:R1:W-:Y:S01]  /*1e740*/  LDGSTS.E [R248+0x35e00], [R26.64], P3 ;  /* 0x35e000001af87fae */ /* 0x0003e20009921844 */
[----:B---3--:R-:W-:-:S05]  /*1e750*/  IMAD.WIDE R22, R249, 0x4, R18 ;  /* 0x00000004f9167825 */ /* 0x008fca00078e0212 */
[----:B------:R3:W-:Y:S01]  /*1e760*/  LDGSTS.E [R248+0x36600], [R22.64], P3 ;  /* 0x3660000016f87fae */ /* 0x0007e20009921844 */
[----:B------:R-:W-:-:S05]  /*1e770*/  IMAD.WIDE R18, R249, 0x4, R14 ;  /* 0x00000004f9127825 */ /* 0x000fca00078e020e */
[----:B------:R1:W-:Y:S01]  /*1e780*/  LDGSTS.E [R248+0x36e00], [R18.64], P3 ;  /* 0x36e0000012f87fae */ /* 0x0003e20009921844 */
[----:B----4-:R-:W-:-:S05]  /*1e790*/  IMAD.WIDE R14, R249, 0x4, R10 ;  /* 0x00000004f90e7825 */ /* 0x010fca00078e020a */
[----:B------:R4:W-:Y:S01]  /*1e7a0*/  LDGSTS.E [R248+0x37600], [R14.64], P3 ;  /* 0x376000000ef87fae */ /* 0x0009e20009921844 */
[----:B------:R-:W-:-:S03]  /*1e7b0*/  IMAD.WIDE R10, R249, 0x4, R250 ;  /* 0x00000004f90a7825 */ /* 0x000fc600078e02fa */
[----:B------:R-:W3:Y:S04]  /*1e7c0*/  LDL.LU.64 R250, [R1+0x948] ;  /* 0x0009480001fa7983 */ /* 0x000ee80000300a00 */
[----:B------:R1:W-:Y:S04]  /*1e7d0*/  STL.64 [R1+0x1a00], R22 ;  /* 0x001a001601007387 */ /* 0x0003e80000100a00 */
[----:B------:R1:W-:Y:S01]  /*1e7e0*/  STL.64 [R1+0x19f8], R18 ;  /* 0x0019f81201007387 */ /* 0x0003e20000100a00 */
[----:B------:R-:W-:-:S03]  /*1e7f0*/  IMAD.WIDE R46, R249, 0x4, R46 ;  /* 0x00000004f92e7825 */ /* 0x000fc600078e022e */
[----:B------:R4:W-:Y:S01]  /*1e800*/  STL.64 [R1+0x19f0], R14 ;  /* 0x0019f00e01007387 */ /* 0x0009e20000100a00 */
[----:B------:R-:W-:-:S03]  /*1e810*/  IMAD.WIDE R44, R249, 0x4, R110 ;  /* 0x00000004f92c7825 */ /* 0x000fc600078e026e */
[----:B------:R1:W-:Y:S01]  /*1e820*/  STL.64 [R1+0x19e8], R10 ;  /* 0x0019e80a01007387 */ /* 0x0003e20000100a00 */
[----:B------:R-:W-:-:S03]  /*1e830*/  IMAD.WIDE R42, R249, 0x4, R42 ;  /* 0x00000004f92a7825 */ /* 0x000fc600078e022a */
[----:B------:R-:W-:Y:S01]  /*1e840*/  STL.64 [R1+0x19e0], R46 ;  /* 0x0019e02e01007387 */ /* 0x000fe20000100a00 */
[----:B------:R-:W-:-:S03]  /*1e850*/  IMAD.WIDE R40, R249, 0x4, R106 ;  /* 0x00000004f9287825 */ /* 0x000fc600078e026a */
        /* <DEDUP_REMOVED lines=19> */
[----:B------:R1:W-:Y:S01]  /*1e990*/  LDGSTS.E [R248+0x37e00], [R10.64], P3 ;  /* 0x37e000000af87fae */ /* 0x0003e20009921844 */
[----:B------:R-:W-:-:S03]  /*1e9a0*/  IMAD.WIDE R8, R249, 0x4, R74 ;  /* 0x00000004f9087825 */ /* 0x000fc600078e024a */
[----:B------:R1:W-:Y:S01]  /*1e9b0*/  LDGSTS.E [R248+0x38600], [R46.64], P3 ;  /* 0x386000002ef87fae */ /* 0x0003e20009921844 */
[----:B------:R-:W-:-:S03]  /*1e9c0*/  IMAD.WIDE R6, R249, 0x4, R70 ;  /* 0x00000004f9067825 */ /* 0x000fc600078e0246 */
[----:B------:R-:W-:Y:S04]  /*1e9d0*/  STL.64 [R1+0x1a38], R8 ;  /* 0x001a380801007387 */ /* 0x000fe80000100a00 */
[----:B------:R-:W-:Y:S04]  /*1e9e0*/  STL.64 [R1+0x1a58], R6 ;  /* 0x001a580601007387 */ /* 0x000fe80000100a00 */
        /* <DEDUP_REMOVED lines=11> */
[----:B------:R-:W-:-:S03]  /*1eaa0*/  IMAD.MOV.U32 R252, RZ, RZ, c[0x0][0x188] ;  /* 0x00006200fffc7624 */ /* 0x000fc600078e00ff */
[----:B------:R1:W-:Y:S04]  /*1eab0*/  LDGSTS.E [R248+0x3e600], [R8.64], P3 ;  /* 0x3e60000008f87fae */ /* 0x0003e80009921844 */
[----:B------:R1:W-:Y:S01]  /*1eac0*/  LDGSTS.E [R248+0x3ee00], [R6.64], P3 ;  /* 0x3ee0000006f87fae */ /* 0x0003e20009921844 */
[----:B--2---:R-:W-:-:S05]  /*1ead0*/  IMAD.WIDE R4, R249, 0x4, R66 ;  /* 0x00000004f9047825 */ /* 0x004fca00078e0242 */
[----:B------:R-:W-:Y:S04]  /*1eae0*/  STL.64 [R1+0x1a60], R4 ;  /* 0x001a600401007387 */ /* 0x000fe80000100a00 */
[----:B------:R2:W-:Y:S01]  /*1eaf0*/  LDGSTS.E [R248+0x3f600], [R4.64], P3 ;  /* 0x3f60000004f87fae */ /* 0x0005e20009921844 */
[----:B---3--:R-:W-:-:S05]  /*1eb00*/  IMAD.WIDE R2, R249, 0x4, R250 ;  /* 0x00000004f9027825 */ /* 0x008fca00078e02fa */
[----:B------:R-:W-:Y:S04]  /*1eb10*/  STL.64 [R1+0x1a98], R2 ;  /* 0x001a980201007387 */ /* 0x000fe80000100a00 */
[----:B-1----:R-:W3:Y:S04]  /*1eb20*/  LDL.LU.64 R34, [R1+0x280] ;  /* 0x0002800001227983 */ /* 0x002ee80000300a00 */
[----:B------:R-:W2:Y:S04]  /*1eb30*/  LDL.LU.64 R30, [R1+0x278] ;  /* 0x00027800011e7983 */ /* 0x000ea80000300a00 */
[----:B------:R-:W2:Y:S04]  /*1eb40*/  LDL.LU.64 R26, [R1+0x270] ;  /* 0x00027000011a7983 */ /* 0x000ea80000300a00 */
[----:B------:R-:W2:Y:S04]  /*1eb50*/  LDL.LU.64 R22, [R1+0x248] ;  /* 0x0002480001167983 */ /* 0x000ea80000300a00 */
[----:B------:R-:W2:Y:S04]  /*1eb60*/  LDL.LU.64 R18, [R1+0x250] ;  /* 0x0002500001127983 */ /* 0x000ea80000300a00 */
[----:B----4-:R-:W4:Y:S04]  /*1eb70*/  LDL.LU.64 R14, [R1+0x258] ;  /* 0x00025800010e7983 */ /* 0x010f280000300a00 */
[----:B------:R-:W4:Y:S04]  /*1eb80*/  LDL.LU.64 R10, [R1+0x260] ;  /* 0x00026000010a7983 */ /* 0x000f280000300a00 */
[----:B------:R-:W4:Y:S04]  /*1eb90*/  LDL.LU.64 R250, [R1+0x268] ;  /* 0x0002680001fa7983 */ /* 0x000f280000300a00 */
[----:B------:R1:W-:Y:S01]  /*1eba0*/  LDGSTS.E [R248+0x3fe00], [R2.64], P3 ;  /* 0x3fe0000002f87fae */ /* 0x0003e20009921844 */
[----:B------:R-:W-:-:S03]  /*1ebb0*/  IMAD.SHL.U32 R252, R252, 0x40, RZ ;  /* 0x00000040fcfc7824 */ /* 0x000fc600078e00ff */
[----:B------:R-:W0:Y:S01]  /*1ebc0*/  LDGDEPBAR ;  /* 0x00000000000079af */ /* 0x000e220000000000 */
[----:B---3--:R-:W-:-:S03]  /*1ebd0*/  IMAD.MOV.U32 R0, RZ, RZ, R35 ;  /* 0x000000ffff007224 */ /* 0x008fc600078e0023 */
[----:B------:R-:W-:Y:S04]  /*1ebe0*/  STL [R1+0x1e48], R34 ;  /* 0x001e482201007387 */ /* 0x000fe80000100800 */
[----:B--2---:R-:W-:Y:S04]  /*1ebf0*/  STL [R1+0x1e68], R30 ;  /* 0x001e681e01007387 */ /* 0x004fe80000100800 */
[----:B------:R2:W-:Y:S04]  /*1ec00*/  STL [R1+0x1e44], R0 ;  /* 0x001e440001007387 */ /* 0x0005e80000100800 */
[----:B------:R-:W-:Y:S01]  /*1ec10*/  STL [R1+0x1e88], R26 ;  /* 0x001e881a01007387 */ /* 0x000fe20000100800 */
[----:B--2---:R-:W-:-:S05]  /*1ec20*/  IMAD.MOV.U32 R0, RZ, RZ, R31 ;  /* 0x000000ffff007224 */ /* 0x004fca00078e001f */
[----:B------:R2:W-:Y:S04]  /*1ec30*/  STL [R1+0x1e64], R0 ;  /* 0x001e640001007387 */ /* 0x0005e80000100800 */
[----:B------:R-:W-:Y:S01]  /*1ec40*/  STL [R1+0x1ea8], R22 ;  /* 0x001ea81601007387 */ /* 0x000fe20000100800 */
[----:B--2---:R-:W-:-:S05]  /*1ec50*/  IMAD.MOV.U32 R0, RZ, RZ, R27 ;  /* 0x000000ffff007224 */ /* 0x004fca00078e001b */
[----:B------:R2:W-:Y:S04]  /*1ec60*/  STL [R1+0x1e84], R0 ;  /* 0x001e840001007387 */ /* 0x0005e80000100800 */
[----:B------:R-:W-:Y:S01]  /*1ec70*/  STL [R1+0x1ec8], R18 ;  /* 0x001ec81201007387 */ /* 0x000fe20000100800 */
[----:B--2---:R-:W-:-:S05]  /*1ec80*/  MOV R0, R23 ;  /* 0x0000001700007202 */ /* 0x004fca0000000f00 */
[----:B------:R2:W-:Y:S04]  /*1ec90*/  STL [R1+0x1ea4], R0 ;  /* 0x001ea40001007387 */ /* 0x0005e80000100800 */
[----:B----4-:R-:W-:Y:S01]  /*1eca0*/  STL [R1+0x1ee8], R14 ;  /* 0x001ee80e01007387 */ /* 0x010fe20000100800 */
[----:B--2---:R-:W-:-:S05]  /*1ecb0*/  IMAD.MOV.U32 R0, RZ, RZ, R19 ;  /* 0x000000ffff007224 */ /* 0x004fca00078e0013 */
[----:B------:R2:W-:Y:S04]  /*1ecc0*/  STL [R1+0x1ec4], R0 ;  /* 0x001ec40001007387 */ /* 0x0005e80000100800 */
[----:B------:R-:W-:Y:S01]  /*1ecd0*/  STL [R1+0x1f08], R10 ;  /* 0x001f080a01007387 */ /* 0x000fe20000100800 */
[----:B--2---:R-:W-:-:S05]  /*1ece0*/  IMAD.MOV.U32 R0, RZ, RZ, R15 ;  /* 0x000000ffff007224 */ /* 0x004fca00078e000f */
[----:B------:R2:W-:Y:S02]  /*1ecf0*/  STL [R1+0x1ee4], R0 ;  /* 0x001ee40001007387 */ /* 0x0005e40000100800 */
[----:B--2---:R-:W-:-:S05]  /*1ed00*/  IMAD.MOV.U32 R0, RZ, RZ, R11 ;  /* 0x000000ffff007224 */ /* 0x004fca00078e000b */
[----:B------:R2:W-:Y:S04]  /*1ed10*/  STL [R1+0x1f04], R0 ;  /* 0x001f040001007387 */ /* 0x0005e80000100800 */
[----:B------:R1:W-:Y:S01]  /*1ed20*/  STL [R1+0x1f2c], R250 ;  /* 0x001f2cfa01007387 */ /* 0x0003e20000100800 */
[----:B--2---:R-:W-:-:S03]  /*1ed30*/  IMAD.MOV.U32 R0, RZ, RZ, R251 ;  /* 0x000000ffff007224 */ /* 0x004fc600078e00fb */
[----:B------:R-:W2:Y:S04]  /*1ed40*/  S2R R11, SR_TID.X ;  /* 0x00000000000b7919 */ /* 0x000ea80000002100 */
[----:B------:R1:W-:Y:S01]  /*1ed50*/  STL [R1+0x1f28], R0 ;  /* 0x001f280001007387 */ /* 0x0003e20000100800 */
[----:B------:R-:W-:Y:S05]  /*1ed60*/  @P0 BRA `(.L_x_0) ;  /* 0x00003ac000000947 */ /* 0x000fea0003800000 */
[----:B------:R3:W-:Y:S01]  /*1ed70*/  STL [R1+0xde0], RZ ;  /* 0x000de0ff01007387 */ /* 0x0007e20000100800 */
[----:B-12---:R-:W-:Y:S01]  /*1ed80*/  IMAD.SHL.U32 R0, R11, 0x40, RZ ;  /* 0x000000400b007824 */ /* 0x006fe200078e00ff */
[----:B------:R-:W-:Y:S01]  /*1ed90*/  CS2R R248, SRZ ;  /* 0x0000000000f87805 */ /* 0x000fe2000001ff00 */
[----:B------:R-:W-:Y:S01]  /*1eda0*/  CS2R R250, SRZ ;  /* 0x0000000000fa7805 */ /* 0x000fe2000001ff00 */
[----:B------:R3:W-:Y:S01]  /*1edb0*/  STL [R1+0xde4], RZ ;  /* 0x000de4ff01007387 */ /* 0x0007e20000100800 */
[----:B------:R-:W-:Y:S01]  /*1edc0*/  CS2R R244, SRZ ;  /* 0x0000000000f47805 */ /* 0x000fe2000001ff00 */
[----:B------:R-:W-:Y:S01]  /*1edd0*/  LOP3.LUT R0, R0, 0x1800, RZ, 0xc0, !PT ;  /* 0x0000180000007812 */ /* 0x000fe200078ec0ff */
[----:B------:R-:W-:Y:S01]  /*1ede0*/  CS2R R246, SRZ ;  /* 0x0000000000f67805 */ /* 0x000fe2000001ff00 */
[----:B------:R3:W-:Y:S01]  /*1edf0*/  STL [R1+0xde8], RZ ;  /* 0x000de8ff01007387 */ /* 0x0007e20000100800 */
[----:B------:R-:W-:Y:S01]  /*1ee00*/  CS2R R228, SRZ ;  /* 0x0000000000e47805 */ /* 0x000fe2000001ff00 */
[----:B------:R-:W-:Y:S01]  /*1ee10*/  CS2R R230, SRZ ;  /* 0x0000000000e67805 */ /* 0x000fe2000001ff00 */
        /* <DEDUP_REMOVED lines=109> */
[----:B------:R3:W-:Y:S04]  /*1f4f0*/  STL [R1+0x808], RZ ;  /* 0x000808ff01007387 */ /* 0x0007e80000100800 */
        /* <DEDUP_REMOVED lines=153> */
[----:B------:R3:W-:Y:S04]  /*1fe90*/  STL [R1], RZ ;  /* 0x000000ff01007387 */ /* 0x0007e80000100800 */
        /* <DEDUP_REMOVED lines=605> */
[----:B------:R3:W-:Y:S04]  /*22470*/  STL [R1+0x256c], R0 ;  /* 0x00256c0001007387 */ /* 0x0007e80000100800 */
        /* <DEDUP_REMOVED lines=57> */
[----:B------:R3:W-:Y:S01]  /*22810*/  STL [R1+0xbac], RZ ;  /* 0x000bacff01007387 */ /* 0x0007e20000100800 */
[----:B------:R-:W-:Y:S05]  /*22820*/  BRA `(.L_x_1) ;  /* 0x0004cc5000007947 */ /* 0x000fea0003800000 */
.L_x_0:
[----:B-1----:R-:W-:Y:S01]  /*22830*/  IMAD.MOV.U32 R0, RZ, RZ, 0x3f ;  /* 0x0000003fff007424 */ /* 0x002fe200078e00ff */
[----:B------:R-:W-:Y:S01]  /*22840*/  STL [R1+0x1940], RZ ;  /* 0x001940ff01007387 */ /* 0x000fe20000100800 */
[----:B------:R-:W-:Y:S01]  /*22850*/  IMAD.MOV.U32 R8, RZ, RZ, 0x1 ;  /* 0x00000001ff087424 */ /* 0x000fe200078e00ff */
[C---:B--2---:R-:W-:Y:S01]  /*22860*/  LOP3.LUT R3, R11.reuse, 0x7, RZ, 0xc0, !PT ;  /* 0x000000070b037812 */ /* 0x044fe200078ec0ff */
[----:B------:R-:W-:Y:S01]  /*22870*/  IMAD.SHL.U32 R2, R11, 0x2, RZ ;  /* 0x000000020b027824 */ /* 0x000fe200078e00ff */
[----:B------:R-:W-:Y:S01]  /*22880*/  IADD3 R7, R0, c[0x0][0x180], RZ ;  /* 0x0000600000077a10 */ /* 0x000fe20007ffe0ff */
[----:B------:R-:W-:Y:S01]  /*22890*/  CS2R R250, SRZ ;  /* 0x0000000000fa7805 */ /* 0x000fe2000001ff00 */
[----:B------:R1:W-:Y:S01]  /*228a0*/  STL [R1+0x1930], R8 ;  /* 0x0019300801007387 */ /* 0x0003e20000100800 */
[----:B------:R-:W-:Y:S01]  /*228b0*/  IMAD.SHL.U32 R0, R3, 0x10, RZ ;  /* 0x0000001003007824 */ /* 0x000fe200078e00ff */
[----:B------:R-:W-:Y:S01]  /*228c0*/  SHF.R.S32.HI R4, RZ, 0x1f, R7 ;  /* 0x0000001fff047819 */ /* 0x000fe20000011407 */
[----:B------:R-:W-:Y:S01]  /*228d0*/  CS2R R244, SRZ ;  /* 0x0000000000f47805 */ /* 0x000fe2000001ff00 */
[----:B------:R-:W-:Y:S01]  /*228e0*/  STL [R1+0xde0], RZ ;  /* 0x000de0ff01007387 */ /* 0x000fe20000100800 */
[C---:B------:R-:W-:Y:S01]  /*228f0*/  LOP3.LUT R6, R11.reuse, 0x3, RZ, 0xc0, !PT ;  /* 0x000000030b067812 */ /* 0x040fe200078ec0ff */
[----:B------:R-:W-:Y:S01]  /*22900*/  CS2R R246, SRZ ;  /* 0x0000000000f67805 */ /* 0x000fe2000001ff00 */
[----:B------:R-:W-:Y:S01]  /*22910*/  LEA.HI R4, R4, R7, RZ, 0x6 ;  /* 0x0000000704047211 */ /* 0x000fe200078f30ff */
[----:B------:R-:W-:Y:S01]  /*22920*/  IMAD.MOV.U32 R7, RZ, RZ, -0x1 ;  /* 0xffffffffff077424 */ /* 0x000fe200078e00ff */
[----:B------:R-:W-:Y:S01]  /*22930*/  LOP3.LUT R5, R11, 0x1c, RZ, 0xc0, !PT ;  /* 0x0000001c0b057812 */ /* 0x000fe200078ec0ff */
[----:B------:R-:W-:Y:S01]  /*22940*/  CS2R R228, SRZ ;  /* 0x0000000000e47805 */ /* 0x000fe2000001ff00 */
[----:B------:R-:W-:Y:S01]  /*22950*/  LOP3.LUT R0, R0, 0x30, R2, 0x78, !PT ;  /* 0x0000003000007812 */ /* 0x000fe200078e7802 */
[----:B------:R-:W-:Y:S01]  /*22960*/  CS2R R230, SRZ ;  /* 0x0000000000e67805 */ /* 0x000fe2000001ff00 */
[----:B------:R2:W-:Y:S01]  /*22970*/  STL [R1+0x1928], R7 ;  /* 0x0019280701007387 */ /* 0x0005e20000100800 */
[----:B------:R-:W-:Y:S01]  /*22980*/  SHF.R.S32.HI R2, RZ, 0x1f, R252 ;  /* 0x0000001fff027819 */ /* 0x000fe200000114fc */
[----:B------:R-:W-:Y:S01]  /*22990*/  IMAD R6, R6, 0x420, R5 ;  /* 0x0000042006067824 */ /* 0x000fe200078e0205 */
[----:B------:R-:W-:Y:S01]  /*229a0*/  SHF.R.S32.HI R5, RZ, 0x1f, R249 ;  /* 0x0000001fff057819 */ /* 0x000fe200000114f9 */
[----:B------:R-:W-:Y:S01]  /*229b0*/  STL [R1+0xde4], RZ ;  /* 0x000de4ff01007387 */ /* 0x000fe20000100800 */
[----:B------:R-:W-:Y:S01]  /*229c0*/  IMAD R3, R3, 0x100, R0 ;  /* 0x0000010003037824 */ /* 0x000fe200078e0200 */
[----:B------:R-:W-:Y:S01]  /*229d0*/  SHF.L.U64.HI R0, R252, 0x2, R2 ;  /* 0x00000002fc007819 */ /* 0x000fe20000010202 */
[----:B------:R-:W-:Y:S01]  /*229e0*/  CS2R R224, SRZ ;  /* 0x0000000000e07805 */ /* 0x000fe2000001ff00 */
[----:B------:R-:W-:Y:S01]  /*229f0*/  STL [R1+0xde8], RZ ;  /* 0x000de8ff01007387 */ /* 0x000fe20000100800 */
[----:B------:R-:W-:Y:S01]  /*22a00*/  SHF.L.U64.HI R2, R249, 0x2, R5 ;  /* 0x00000002f9027819 */ /* 0x000fe20000010205 */
[----:B------:R-:W-:Y:S01]  /*22a10*/  IMAD.SHL.U32 R5, R11, 0x40, RZ ;  /* 0x000000400b057824 */ /* 0x000fe200078e00ff */
[----:B------:R-:W-:Y:S01]  /*22a20*/  SHF.R.S32.HI R4, RZ, 0x6, R4 ;  /* 0x00000006ff047819 */ /* 0x000fe20000011404 */
[----:B------:R-:W-:Y:S01]  /*22a30*/  STL [R1+0xdec], RZ ;  /* 0x000decff01007387 */ /* 0x000fe20000100800 */
[----:B------:R-:W-:Y:S01]  /*22a40*/  CS2R R248, SRZ ;  /* 0x0000000000f87805 */ /* 0x000fe2000001ff00 */
[----:B------:R-:W-:Y:S01]  /*22a50*/  CS2R R226, SRZ ;  /* 0x0000000000e27805 */ /* 0x000fe2000001ff00 */
[----:B------:R-:W-:Y:S01]  /*22a60*/  LOP3.LUT R5, R5, 0x1800, RZ, 0xc0, !PT ;  /* 0x0000180005057812 */ /* 0x000fe200078ec0ff */
[----:B------:R-:W-:Y:S01]  /*22a70*/  STL [R1+0xdd0], RZ ;  /* 0x000dd0ff01007387 */ /* 0x000fe20000100800 */
[----:B------:R-:W-:Y:S01]  /*22a80*/  CS2R R220, SRZ ;  /* 0x0000000000dc7805 */ /* 0x000fe2000001ff00 */
[----:B------:R-:W-:Y:S01]  /*22a90*/  CS2R R222, SRZ ;  /* 0x0000000000de7805 */ /* 0x000fe2000001ff00 */
[----:B------:R-:W-:Y:S01]  /*22aa0*/  CS2R R216, SRZ ;  /* 0x0000000000d87805 */ /* 0x000fe2000001ff00 */
[----:B------:R-:W-:Y:S01]  /*22ab0*/  STL [R1+0xdd4], RZ ;  /* 0x000dd4ff01007387 */ /* 0x000fe20000100800 */
[----:B------:R-:W-:Y:S01]  /*22ac0*/  IMAD.IADD R3, R3, 0x1, R5 ;  /* 0x0000000103037824 */ /* 0x000fe200078e0205 */
[----:B------:R-:W-:Y:S01]  /*22ad0*/  CS2R R218, SRZ ;  /* 0x0000000000da7805 */ /* 0x000fe2000001ff00 */
[----:B------:R-:W-:Y:S01]  /*22ae0*/  CS2R R212, SRZ ;  /* 0x0000000000d47805 */ /* 0x000fe2000001ff00 */
[----:B------:R-:W-:Y:S01]  /*22af0*/  STL [R1+0xdd8], RZ ;  /* 0x000dd8ff01007387 */ /* 0x000fe20000100800 */
[----:B------:R-:W-:Y:S01]  /*22b00*/  CS2R R214, SRZ ;  /* 0x0000000000d67805 */ /* 0x000fe2000001ff00 */
        /* <DEDUP_REMOVED lines=99> */
[----:B-1----:R-:W-:-:S02]  /*23140*/  LOP3.LUT R8, R6, 0x20, RZ, 0x3c, !PT ;  /* 0x0000002006087812 */ /* 0x002fc400078e3cff */
[----:B--2---:R-:W-:Y:S01]  /*23150*/  LOP3.LUT R7, R6, 0x40, RZ, 0x3c, !PT ;  /* 0x0000004006077812 */ /* 0x004fe200078e3cff */
[----:B------:R-:W-:Y:S01]  /*23160*/  STL [R1+0x7e0], RZ ;  /* 0x0007e0ff01007387 */ /* 0x000fe20000100800 */
[----:B------:R-:W-:-:S03]  /*23170*/  IADD3 R4, R4, -0x2, RZ ;  /* 0xfffffffe04047810 */ /* 0x000fc60007ffe0ff */
[----:B------:R-:W-:Y:S04]  /*23180*/  STL [R1+0x7e4], RZ ;  /* 0x0007e4ff01007387 */ /* 0x000fe80000100800 */
        /* <DEDUP_REMOVED lines=150> */
[----:B------:R-:W-:Y:S04]  /*23af0*/  STL [R1], RZ ;  /* 0x000000ff01007387 */ /* 0x000fe80000100800 */
        /* <DEDUP_REMOVED lines=560> */
[----:B------:R1:W-:Y:S04]  /*25e00*/  STL [R1+0x256c], R5 ;  /* 0x00256c0501007387 */ /* 0x0003e80000100800 */
[----:B------:R-:W-:Y:S04]  /*25e10*/  STL [R1+0x994], RZ ;  /* 0x000994ff01007387 */ /* 0x000fe80000100800 */
[----:B------:R-:W-:Y:S01]  /*25e20*/  STL [R1+0x998], RZ ;  /* 0x000998ff01007387 */ /* 0x000fe20000100800 */
[----:B-1----:R-:W-:-:S03]  /*25e30*/  LOP3.LUT R5, R6, 0x60, RZ, 0x3c, !PT ;  /* 0x0000006006057812 */ /* 0x002fc600078e3cff */
[----:B------:R-:W-:Y:S04]  /*25e40*/  STL [R1+0x99c], RZ ;  /* 0x00099cff01007387 */ /* 0x000fe80000100800 */
[----:B------:R1:W-:Y:S04]  /*25e50*/  STL [R1+0x2544], R3 ;  /* 0x0025440301007387 */ /* 0x0003e80000100800 */
[----:B------:R2:W-:Y:S04]  /*25e60*/  STL [R1+0x9a0], RZ ;  /* 0x0009a0ff01007387 */ /* 0x0005e80000100800 */
[----:B------:R2:W-:Y:S01]  /*25e70*/  STL [R1+0x9a4], RZ ;  /* 0x0009a4ff01007387 */ /* 0x0005e20000100800 */
[----:B-1----:R-:W-:-:S03]  /*25e80*/  LOP3.LUT R3, R3, 0x40, RZ, 0x3c, !PT ;  /* 0x0000004003037812 */ /* 0x002fc600078e3cff */
        /* <DEDUP_REMOVED lines=98> */
[----:B------:R2:W-:Y:S02]  /*264b0*/  STL [R1+0x2558], R3 ;  /* 0x0025580301007387 */ /* 0x0005e40000100800 */
.L_x_2:
[----:B--2---:R-:W2:Y:S01]  /*264c0*/  LDL.LU R3, [R1+0x1928] ;  /* 0x0019280001037983 */ /* 0x004ea20000300800 */
[----:B------:R-:W-:-:S04]  /*264d0*/  DEPBAR.LE SB0, 0x2 ;  /* 0x000080800000791a */ /* 0x000fc80000000000 */
[----:B---3--:R-:W3:Y:S04]  /*264e0*/  LDL R4, [R1+0x2544] ;  /* 0x0025440001047983 */ /* 0x008ee80000100800 */
[----:B-----5:R-:W-:Y:S04]  /*264f0*/  STL.64 [R1+0x37b8], R122 ;  /* 0x0037b87a01007387 */ /* 0x020fe80000100a00 */
[----:B------:R-:W-:Y:S04]  /*26500*/  STL.64 [R1+0x37b0], R120 ;  /* 0x0037b07801007387 */ /* 0x000fe80000100a00 */
[----:B------:R-:W-:Y:S04]  /*26510*/  STL.64 [R1+0x37a8], R118 ;  /* 0x0037a87601007387 */ /* 0x000fe80000100a00 */
[----:B------:R-:W1:Y:S04]  /*26520*/  S2R R7, SR_TID.X ;  /* 0x0000000000077919 */ /* 0x000e680000002100 */
[----:B------:R-:W-:Y:S04]  /*26530*/  STL.64 [R1+0x37a0], R116 ;  /* 0x0037a07401007387 */ /* 0x000fe80000100a00 */
[----:B------:R-:W-:Y:S04]  /*26540*/  STL.64 [R1+0x3798], R114 ;  /* 0x0037987201007387 */ /* 0x000fe80000100a00 */
[----:B------:R-:W-:Y:S04]  /*26550*/  STL.64 [R1+0x3790], R112 ;  /* 0x0037907001007387 */ /* 0x000fe80000100a00 */
[----:B------:R-:W-:Y:S04]  /*26560*/  STL.64 [R1+0x3788], R110 ;  /* 0x0037886e01007387 */ /* 0x000fe80000100a00 */
[----:B------:R-:W-:Y:S04]  /*26570*/  STL.64 [R1+0x3780], R108 ;  /* 0x0037806c01007387 */ /* 0x000fe80000100a00 */
[----:B------:R-:W-:Y:S01]  /*26580*/  STL.64 [R1+0x3778], R106 ;  /* 0x0037786a01007387 */ /* 0x000fe20000100a00 */
[----:B-1----:R-:W-:-:S02]  /*26590*/  LOP3.LUT R6, R7, 0x1c, RZ, 0xc0, !PT ;  /* 0x0000001c07067812 */ /* 0x002fc400078ec0ff */
[C---:B------:R-:W-:Y:S01]  /*265a0*/  LOP3.LUT R5, R7.reuse, 0x3, RZ, 0xc0, !PT ;  /* 0x0000000307057812 */ /* 0x040fe200078ec0ff */
[----:B------:R-:W-:Y:S01]  /*265b0*/  STL.64 [R1+0x3770], R104 ;  /* 0x0037706801007387 */ /* 0x000fe20000100a00 */
[C---:B------:R-:W-:Y:S02]  /*265c0*/  LOP3.LUT R8, R7.reuse, 0x1c, RZ, 0xc0, !PT ;  /* 0x0000001c07087812 */ /* 0x040fe400078ec0ff */
[----:B------:R-:W-:Y:S01]  /*265d0*/  LOP3.LUT R7, R7, 0x3, RZ, 0xc0, !PT ;  /* 0x0000000307077812 */ /* 0x000fe200078ec0ff */
[----:B------:R-:W-:Y:S01]  /*265e0*/  STL.64 [R1+0x3768], R102 ;  /* 0x0037686601007387 */ /* 0x000fe20000100a00 */
[----:B------:R-:W-:-:S03]  /*265f0*/  IMAD R5, R5, 0x420, R6 ;  /* 0x0000042005057824 */ /* 0x000fc600078e0206 */
[----:B------:R-:W-:Y:S01]  /*26600*/  STL.64 [R1+0x3760], R100 ;  /* 0x0037606401007387 */ /* 0x000fe20000100a00 */
[----:B------:R-:W-:Y:S01]  /*26610*/  IMAD R7, R7, 0x420, R8 ;  /* 0x0000042007077824 */ /* 0x000fe200078e0208 */
[----:B------:R-:W-:Y:S02]  /*26620*/  LOP3.LUT R5, R5, 0x20, RZ, 0x3c, !PT ;  /* 0x0000002005057812 */ /* 0x000fe400078e3cff */
[----:B------:R-:W-:Y:S04]  /*26630*/  STL.64 [R1+0x3758], R98 ;  /* 0x0037586201007387 */ /* 0x000fe80000100a00 */
        /* <DEDUP_REMOVED lines=17> */
[----:B------:R1:W-:Y:S04]  /*26750*/  STL [R1+0x28d4], R0 ;  /* 0x0028d40001007387 */ /* 0x0003e80000100800 */
[----:B------:R4:W-:Y:S01]  /*26760*/  STL [R1+0x28d0], R2 ;  /* 0x0028d00201007387 */ /* 0x0009e20000100800 */
[----:B--2---:R-:W-:-:S03]  /*26770*/  IADD3 R3, R3, 0x1, RZ ;  /* 0x0000000103037810 */ /* 0x004fc60007ffe0ff */
[----:B------:R-:W-:Y:S01]  /*26780*/  BAR.SYNC.DEFER_BLOCKING 0x0 ;  /* 0x0000000000007b1d */ /* 0x000fe20000010000 */
[----:B------:R-:W-:-:S04]  /*26790*/  ISETP.GT.AND P0, PT, R3, 0x1, PT ;  /* 0x000000010300780c */ /* 0x000fc80003f04270 */
[----:B-1----:R-:W-:-:S04]  /*267a0*/  SEL R0, R3, RZ, !P0 ;  /* 0x000000ff03007207 */ /* 0x002fc80004000000 */
[C---:B------:R-:W-:Y:S01]  /*267b0*/  LEA R3, R0.reuse, R5, 0x10 ;  /* 0x0000000500037211 */ /* 0x040fe200078e80ff */
[C---:B----4-:R-:W-:Y:S01]  /*267c0*/  IMAD R2, R0.reuse, 0x10000, R7 ;  /* 0x0001000000027824 */ /* 0x050fe200078e0207 */
[----:B------:R-:W-:Y:S01]  /*267d0*/  STL [R1+0x1928], R0 ;  /* 0x0019280001007387 */ /* 0x000fe20000100800 */
[----:B---3--:R-:W-:-:S03]  /*267e0*/  IMAD R12, R0, 0x20000, R4 ;  /* 0x00020000000c7824 */ /* 0x008fc600078e0204 */
[----:B------:R-:W-:Y:S04]  /*267f0*/  STL [R1+0x824], R2 ;  /* 0x0008240201007387 */ /* 0x000fe80000100800 */
[----:B------:R-:W2:Y:S04]  /*26800*/  LDL.LU.64 R68, [R1+0xde0] ;  /* 0x000de00001447983 */ /* 0x000ea80000300a00 */
[----:B------:R-:W2:Y:S04]  /*26810*/  LDL.LU.64 R70, [R1+0xde8] ;  /* 0x000de80001467983 */ /* 0x000ea80000300a00 */
[----:B------:R-:W1:Y:S04]  /*26820*/  LDSM.16.M88.4 R64, [R12] ;  /* 0x000000000c40783b */ /* 0x000e680000000200 */
[----:B------:R-:W3:Y:S04]  /*26830*/  LDSM.16.M88.4 R60, [R12+0x2000] ;  /* 0x002000000c3c783b */ /* 0x000ee80000000200 */
[----:B------:R-:W4:Y:S04]  /*26840*/  LDSM.16.M88.4 R8, [R12+0x4000] ;  /* 0x004000000c08783b */ /* 0x000f280000000200 */
[----:B------:R-:W1:Y:S04]  /*26850*/  LDSM.16.M88.4 R4, [R12+0x6000] ;  /* 0x006000000c04783b */ /* 0x000e680000000200 */
        /* <DEDUP_REMOVED lines=8> */
[----:B------:R-:W2:Y:S04]  /*268e0*/  LDL.LU.64 R80, [R1+0xdd0] ;  /* 0x000dd00001507983 */ /* 0x000ea80000300a00 */
[----:B------:R-:W-:Y:S04]  /*268f0*/  STL [R1+0x1938], R12 ;  /* 0x0019380c01007387 */ /* 0x000fe80000100800 */
[----:B------:R-:W1:Y:S04]  /*26900*/  LDSM.16.M88.4 R24, [R12+0x18000] ;  /* 0x018000000c18783b */ /* 0x000e680000000200 */
[----:B------:R-:W2:Y:S04]  /*26910*/  LDL.LU.64 R82, [R1+0xdd8] ;  /* 0x000dd80001527983 */ /* 0x000ea80000300a00 */
[----:B------:R-:W1:Y:S04]  /*26920*/  LDSM.16.M88.4 R20, [R12+0x1a000] ;  /* 0x01a000000c14783b */ /* 0x000e680000000200 */
[----:B------:R-:W1:Y:S04]  /*26930*/  S2R R232, SR_TID.X ;  /* 0x0000000000e87919 */ /* 0x000e680000002100 */
[----:B------:R-:W3:Y:S04]  /*26940*/  LDSM.16.M88.4 R16, [R12+0x1c000] ;  /* 0x01c000000c10783b */ /* 0x000ee80000000200 */
[----:B------:R-:W2:Y:S04]  /*26950*/  LDL.LU.64 R76, [R1+0x8d0] ;  /* 0x0008d000014c7983 */ /* 0x000ea80000300a00 */
[----:B------:R-:W3:Y:S04]  /*26960*/  LDSM.16.M88.4 R12, [R12+0x1e000] ;  /* 0x01e000000c0c783b */ /* 0x000ee80000000200 */
[----:B------:R-:W2:Y:S04]  /*26970*/  LDL.LU.64 R78, [R1+0x8d8] ;  /* 0x0008d800014e7983 */ /* 0x000ea80000300a00 */
[----:B------:R-:W-:Y:S04]  /*26980*/  LDS R236, [R2+0x40000] ;  /* 0x0400000002ec7984 */ /* 0x000fe80000000800 */
[----:B------:R-:W-:Y:S04]  /*26990*/  LDS R238, [R2+0x41000] ;  /* 0x0410000002ee7984 */ /* 0x000fe80000000800 */
[----:B------:R-:W-:Y:S04]  /*269a0*/  LDS R237, [R3+0x40000] ;  /* 0x0400000003ed7984 */ /* 0x000fe80000000800 */
[----:B------:R-:W2:Y:S04]  /*269b0*/  LDS R239, [R3+0x41000] ;  /* 0x0410000003ef7984 */ /* 0x000ea80000000800 */
[----:B------:R-:W2:Y:S04]  /*269c0*/  LDL.LU.64 R72, [R1+0x8b0] ;  /* 0x0008b00001487983 */ /* 0x000ea80000300a00 */
[----:B------:R-:W2:Y:S01]  /*269d0*/  LDL.LU.64 R74, [R1+0x8b8] ;  /* 0x0008b800014a7983 */ /* 0x000ea20000300a00 */
[----:B-1----:R-:W-:-:S02]  /*269e0*/  LOP3.LUT R87, R232, 0x1c, RZ, 0xc0, !PT ;  /* 0x0000001ce8577812 */ /* 0x002fc400078ec0ff */
[C---:B------:R-:W-:Y:S01]  /*269f0*/  LOP3.LUT R86, R232.reuse, 0x3, RZ, 0xc0, !PT ;  /* 0x00000003e8567812 */ /* 0x040fe200078ec0ff */
[----:B------:R-:W-:Y:S01]  /*26a00*/  STL [R1+0x3628], R66 ;  /* 0x0036284201007387 */ /* 0x000fe20000100800 */
[C---:B------:R-:W-:Y:S02]  /*26a10*/  LOP3.LUT R85, R232.reuse, 0x1c, RZ, 0xc0, !PT ;  /* 0x0000001ce8557812 */ /* 0x040fe400078ec0ff */
[----:B------:R-:W-:Y:S01]  /*26a20*/  LOP3.LUT R84, R232, 0x3, RZ, 0xc0, !PT ;  /* 0x00000003e8547812 */ /* 0x000fe200078ec0ff */
[----:B------:R-:W-:Y:S01]  /*26a30*/  STL [R1+0x3624], R67 ;  /* 0x0036244301007387 */ /* 0x000fe20000100800 */
[----:B------:R-:W-:-:S03]  /*26a40*/  IMAD R86, R86, 0x420, R87 ;  /* 0x0000042056567824 */ /* 0x000fc600078e0257 */
[----:B---3--:R-:W-:Y:S01]  /*26a50*/  STL [R1+0x3620], R62 ;  /* 0x0036203e01007387 */ /* 0x008fe20000100800 */
[----:B------:R-:W-:Y:S01]  /*26a60*/  IMAD R84, R84, 0x420, R85 ;  /* 0x0000042054547824 */ /* 0x000fe200078e0255 */
[----:B------:R-:W-:Y:S02]  /*26a70*/  LOP3.LUT R86, R86, 0x40, RZ, 0x3c, !PT ;  /* 0x0000004056567812 */ /* 0x000fe400078e3cff */
[----:B------:R-:W-:Y:S02]  /*26a80*/  STL [R1+0x361c], R63 ;  /* 0x00361c3f01007387 */ /* 0x000fe40000100800 */
[----:B------:R-:W-:Y:S01]  /*26a90*/  LOP3.LUT R84, R84, 0x60, RZ, 0x3c, !PT ;  /* 0x0000006054547812 */ /* 0x000fe200078e3cff */
[C---:B------:R-:W-:Y:S01]  /*26aa0*/  IMAD R252, R0.reuse, 0x10000, R86 ;  /* 0x0001000000fc7824 */ /* 0x040fe200078e0256 */
[----:B----4-:R-:W-:Y:S03]  /*26ab0*/  STL [R1+0x362c], R10 ;  /* 0x00362c0a01007387 */ /* 0x010fe60000100800 */
[----:B------:R-:W-:Y:S01]  /*26ac0*/  IMAD R0, R0, 0x10000, R84 ;  /* 0x0001000000007824 */ /* 0x000fe200078e0254 */
        /* <DEDUP_REMOVED lines=28> */
[----:B------:R-:W-:Y:S04]  /*26c90*/  LDS R232, [R252+0x40000] ;  /* 0x04000000fce87984 */ /* 0x000fe80000000800 */
[----:B------:R-:W-:Y:S04]  /*26ca0*/  LDS R234, [R252+0x41000] ;  /* 0x04100000fcea7984 */ /* 0x000fe80000000800 */
[----:B------:R-:W-:Y:S04]  /*26cb0*/  LDS R233, [R0+0x40000] ;  /* 0x0400000000e97984 */ /* 0x000fe80000000800 */
[----:B------:R-:W3:Y:S01]  /*26cc0*/  LDS R235, [R0+0x41000] ;  /* 0x0410000000eb7984 */ /* 0x000ee20000000800 */
[C---:B--2---:R-:W-:Y:S03]  /*26cd0*/  HMMA.1688.F32.TF32 R84, R236.reuse, R64, R68 ;  /* 0x00000040ec54723c */ /* 0x044fe60000081044 */
[----:B------:R-:W2:Y:S04]  /*26ce0*/  LDL.LU.64 R68, [R1+0x880] ;  /* 0x0008800001447983 */ /* 0x000ea80000300a00 */
[----:B------:R-:W2:Y:S11]  /*26cf0*/  LDL.LU.64 R70, [R1+0x888] ;  /* 0x0008880001467983 */ /* 0x000eb60000300a00 */
[----:B------:R-:W-:Y:S05]  /*26d00*/  @!UPT UIADD3 URZ, URZ, URZ, URZ ;  /* 0x0000003f3f3ff290 */ /* 0x000fea000fffe03f */
[----:B------:R-:W-:Y:S04]  /*26d10*/  STL.64 [R1+0x10b0], R84 ;  /* 0x0010b05401007387 */ /* 0x000fe80000100a00 */
[----:B------:R-:W-:Y:S01]  /*26d20*/  STL.64 [R1+0x10b8], R86 ;  /* 0x0010b85601007387 */ /* 0x000fe20000100a00 */
[C---:B------:R-:W-:Y:S11]  /*26d30*/  HMMA.1688.F32.TF32 R80, R236.reuse, R60, R80 ;  /* 0x0000003cec50723c */ /* 0x040ff60000081050 */
[----:B------:R-:W-:Y:S11]  /*26d40*/  @!UPT UIADD3 URZ, URZ, URZ, URZ ;  /* 0x0000003f3f3ff290 */ /* 0x000ff6000fffe03f */
[----:B------:R-:W-:Y:S01]  /*26d50*/  @!UPT UIADD3 URZ, URZ, URZ, URZ ;  /* 0x0000003f3f3ff290 */ /* 0x000fe2000fffe03f */
[----:B------:R-:W-:Y:S01]  /*26d60*/  STL.64 [R1+0x10a0], R80 ;  /* 0x0010a05001007387 */ /* 0x000fe20000100a00 */
[----:B------:R-:W-:Y:S01]  /*26d70*/  HMMA.1688.F32.TF32 R76, R236, R8, R76 ;  /* 0x00000008ec4c723c */ /* 0x000fe2000008104c */
[----:B-1----:R-:W-:Y:S02]  /*26d80*/  IMAD.MOV.U32 R27, RZ, RZ, R83 ;  /* 0x000000ffff1b7224 */ /* 0x002fe400078e0053 */
[----:B------:R-:W-:-:S03]  /*26d90*/  IMAD.MOV.U32 R26, RZ, RZ, R82 ;  /* 0x000000ffff1a7224 */ /* 0x000fc600078e0052 */
[----:B------:R-:W-:Y:S04]  /*26da0*/  STL [R1+0x3684], R27 ;  /* 0x0036841b01007387 */ /* 0x000fe80000100800 */
[----:B------:R-:W-:Y:S01]  /*26db0*/  STL [R1+0x3680], R26 ;  /* 0x0036801a01007387 */ /* 0x000fe20000100800 */
[----:B------:R-:W-:Y:S11]  /*26dc0*/  HMMA.1688.F32.TF32 R72, R236, R4, R72 ;  /* 0x00000004ec48723c */ /* 0x000ff60000081048 */
[----:B------:R-:W-:Y:S02]  /*26dd0*/  @!UPT UIADD3 URZ, URZ, URZ, URZ ;  /* 0x0000003f3f3ff290 */ /* 0x000fe4000fffe03f */
[----:B------:R-:W-:Y:S02]  /*26de0*/  IMAD.MOV.U32 R38, RZ, RZ, R76 ;  /* 0x000000ffff267224 */ /* 0x000fe400078e004c */
[----:B------:R-:W-:Y:S02]  /*26df0*/  IMAD.MOV.U32 R39, RZ, RZ, R77 ;  /* 0x000000ffff277224 */ /* 0x000fe400078e004d */
[----:B------:R-:W-:Y:S01]  /*26e00*/  IMAD.MOV.U32 R43, RZ, RZ, R79 ;  /* 0x000000ffff2b7224 */ /* 0x000fe200078e004f */
[----:B------:R-:W4:Y:S01]  /*26e10*/  LDL.LU.64 R76, [R1+0x870] ;  /* 0x00087000014c7983 */ /* 0x000f220000300a00 */
[----:B------:R-:W-:-:S03]  /*26e20*/  IMAD.MOV.U32 R42, RZ, RZ, R78 ;  /* 0x000000ffff2a7224 */ /* 0x000fc600078e004e */
[----:B------:R-:W4:Y:S04]  /*26e30*/  LDL.LU.64 R78, [R1+0x878] ;  /* 0x00087800014e7983 */ /* 0x000f280000300a00 */
[----:B------:R-:W-:Y:S04]  /*26e40*/  STL [R1+0x3694], R43 ;  /* 0x0036942b01007387 */ /* 0x000fe80000100800 */
[----:B------:R-:W-:Y:S04]  /*26e50*/  STL [R1+0x3690], R42 ;  /* 0x0036902a01007387 */ /* 0x000fe80000100800 */
[----:B------:R-:W-:Y:S01]  /*26e60*/  STL [R1+0x368c], R39 ;  /* 0x00368c2701007387 */ /* 0x000fe20000100800 */
[----:B------:R-:W-:-:S03]  /*26e70*/  IMAD.MOV.U32 R46, RZ, RZ, R72 ;  /* 0x000000ffff2e7224 */ /* 0x000fc600078e0048 */
[----:B------:R1:W-:Y:S01]  /*26e80*/  STL [R1+0x3688], R38 ;  /* 0x0036882601007387 */ /* 0x0003e20000100800 */
[----:B------:R-:W-:Y:S02]  /*26e90*/  IMAD.MOV.U32 R47, RZ, RZ, R73 ;  /* 0x000000ffff2f7224 */ /* 0x000fe400078e0049 */
[----:B------:R-:W-:Y:S01]  /*26ea0*/  IMAD.MOV.U32 R50, RZ, RZ, R74 ;  /* 0x000000ffff327224 */ /* 0x000fe200078e004a */
[----:B------:R-:W3:Y:S01]  /*26eb0*/  LDL.LU.64 R72, [R1+0x830] ;  /* 0x0008300001487983 */ /* 0x000ee20000300a00 */
[----:B------:R-:W-:-:S03]  /*26ec0*/  IMAD.MOV.U32 R51, RZ, RZ, R75 ;  /* 0x000000ffff337224 */ /* 0x000fc600078e004b */
[----:B------:R-:W3:Y:S04]  /*26ed0*/  LDL.LU.64 R74, [R1+0x838] ;  /* 0x00083800014a7983 */ /* 0x000ee80000300a00 */
[----:B------:R-:W-:Y:S04]  /*26ee0*/  STL [R1+0x36a4], R51 ;  /* 0x0036a43301007387 */ /* 0x000fe80000100800 */
[----:B------:R-:W-:Y:S04]  /*26ef0*/  STL [R1+0x36a0], R50 ;  /* 0x0036a03201007387 */ /* 0x000fe80000100800 */
[----:B------:R1:W-:Y:S04]  /*26f00*/  STL [R1+0x369c], R47 ;  /* 0x00369c2f01007387 */ /* 0x0003e80000100800 */
[----:B------:R1:W-:Y:S01]  /*26f10*/  STL [R1+0x3698], R46 ;  /* 0x0036982e01007387 */ /* 0x0003e20000100800 */
[----:B--2---:R-:W-:Y:S11]  /*26f20*/  HMMA.1688.F32.TF32 R68, R236, R56, R68 ;  /* 0x00000038ec44723c */ /* 0x004ff60000081044 */
[----:B------:R-:W-:Y:S11]  /*26f30*/  @!UPT UIADD3 URZ, URZ, URZ, URZ ;  /* 0x0000003f3f3ff290 */ /* 0x000ff6000fffe03f */
[----:B------:R-:W-:Y:S02]  /*26f40*/  @!UPT UIADD3 URZ, URZ, URZ, URZ ;  /* 0x0000003f3f3ff290 */ /* 0x000fe4000fffe03f */
[----:B------:R-:W-:Y:S01]  /*26f50*/  IMAD.MOV.U32 R54, RZ, RZ, R68 ;  /* 0x000000ffff367224 */ /* 0x000fe200078e0044 */
[----:B------:R-:W-:Y:S01]  /*26f60*/  MOV R55, R69 ;  /* 0x0000004500377202 */ /* 0x000fe20000000f00 */
[----:B------:R-:W-:Y:S01]  /*26f70*/  IMAD.MOV.U32 R58, RZ, RZ, R70 ;  /* 0x000000ffff3a7224 */ /* 0x000fe200078e0046 */
[----:B------:R-:W2:Y:S01]  /*26f80*/  LDL.LU.64 R68, [R1+0x800] ;  /* 0x0008000001447983 */ /* 0x000ea20000300a00 */
[----:B------:R-:W-:-:S03]  /*26f90*/  IMAD.MOV.U32 R59, RZ, RZ, R71 ;  /* 0x000000ffff3b7224 */ /* 0x000fc600078e0047 */
[----:B------:R-:W2:Y:S04]  /*26fa0*/  LDL.LU.64 R70, [R1+0x808] ;  /* 0x0008080001467983 */ /* 0x000ea80000300a00 */
[----:B------:R-:W-:Y:S04]  /*26fb0*/  STL [R1+0x36b4], R59 ;  /* 0x0036b43b01007387 */ /* 0x000fe80000100800 */
[----:B------:R-:W-:Y:S04]  /*26fc0*/  STL [R1+0x36b0], R58 ;  /* 0x0036b03a01007387 */ /* 0x000fe80000100800 */
[----:B------:R1:W-:Y:S04]  /*26fd0*/  STL [R1+0x36ac], R55 ;  /* 0x0036ac3701007387 */ /* 0x0003e80000100800 */
[----:B------:R1:W-:Y:S04]  /*26fe0*/  STL [R1+0x36a8], R54 ;  /* 0x0036a83601007387 */ /* 0x0003e80000100800 */
[----:B------:R-:W2:Y:S04]  /*26ff0*/  LDL.LU.64 R96, [R1+0x7e0] ;  /* 0x0007e00001607983 */ /* 0x000ea80000300a00 */
[----:B------:R-:W2:Y:S04]  /*27000*/  LDL.LU.64 R98, [R1+0x7e8] ;  /* 0x0007e80001627983 */ /* 0x000ea80000300a00 */
[----:B------:R-:W2:Y:S04]  /*27010*/  LDL.LU.64 R92, [R1+0x7c0] ;  /* 0x0007c000015c7983 */ /* 0x000ea80000300a00 */
[----:B------:R-:W2:Y:S01]  /*27020*/  LDL.LU.64 R94, [R1+0x7c8] ;  /* 0x0007c800015e7983 */ /* 0x000ea20000300a00 */
[C---:B----4-:R-:W-:Y:S08]  /*27030*/  HMMA.1688.F32.TF32 R76, R236.reuse, R52, R76 ;  /* 0x00000034ec4c723c */ /* 0x050ff0000008104c */
[----:B---3--:R-:W-:Y:S11]  /*27040*/  HMMA.1688.F32.TF32 R72, R236, R48, R72 ;  /* 0x00000030ec48723c */ /* 0x008ff60000081048 */
[----:B------:R-:W-:Y:S05]  /*27050*/  @!UPT UIADD3 URZ, URZ, URZ, URZ ;  /* 0x0000003f3f3ff290 */ /* 0x000fea000fffe03f */
[----:B------:R-:W-:Y:S02]  /*27060*/  IMAD.MOV.U32 R35, RZ, RZ, R79 ;  /* 0x000000ffff237224 */ /* 0x000fe400078e004f */
[----:B------:R-:W-:Y:S02]  /*27070*/  IMAD.MOV.U32 R34, RZ, RZ, R78 ;  /* 0x000000ffff227224 */ /* 0x000fe400078e004e */
[----:B------:R-:W-:Y:S02]  /*27080*/  IMAD.MOV.U32 R31, RZ, RZ, R77 ;  /* 0x000000ffff1f7224 */ /* 0x000fe400078e004d */
[----:B------:R-:W-:Y:S01]  /*27090*/  IMAD.MOV.U32 R30, RZ, RZ, R76 ;  /* 0x000000ffff1e7224 */ /* 0x000fe200078e004c */
[----:B------:R-:W-:Y:S04]  /*270a0*/  STL [R1+0x36c4], R35 ;  /* 0x0036c42301007387 */ /* 0x000fe80000100800 */
[----:B------:R-:W-:Y:S04]  /*270b0*/  STL [R1+0x36c0], R34 ;  /* 0x0036c02201007387 */ /* 0x000fe80000100800 */
[----:B------:R3:W-:Y:S04]  /*270c0*/  STL [R1+0x36bc], R31 ;  /* 0x0036bc1f01007387 */ /* 0x0007e80000100800 */
[----:B------:R4:W-:Y:S01]  /*270d0*/  STL [R1+0x36b8], R30 ;  /* 0x0036b81e01007387 */ /* 0x0009e20000100800 */
[----:B-1----:R-:W-:-:S03]  /*270e0*/  IMAD.MOV.U32 R38, RZ, RZ, R73 ;  /* 0x000000ffff267224 */ /* 0x002fc600078e0049 */
[----:B------:R-:W3:Y:S01]  /*270f0*/  LDL.LU.64 R88, [R1+0x760] ;  /* 0x0007600001587983 */ /* 0x000ee20000300a00 */
[----:B------:R-:W-:-:S03]  /*27100*/  IMAD.MOV.U32 R39, RZ, RZ, R72 ;  /* 0x000000ffff277224 */ /* 0x000fc600078e0048 */
[----:B------:R-:W3:Y:S04]  /*27110*/  LDL.LU.64 R90, [R1+0x768] ;  /* 0x00076800015a7983 */ /* 0x000ee80000300a00 */
[----:B------:R-:W3:Y:S04]  /*27120*/  LDL.LU.64 R84, [R1+0x750] ;  /* 0x0007500001547983 */ /* 0x000ee80000300a00 */
[----:B------:R-:W3:Y:S04]  /*27130*/  LDL.LU.64 R86, [R1+0x758] ;  /* 0x0007580001567983 */ /* 0x000ee80000300a00 */
[----:B------:R1:W-:Y:S04]  /*27140*/  STL [R1+0x36cc], R38 ;  /* 0x0036cc2601007387 */ /* 0x0003e80000100800 */
[----:B------:R1:W-:Y:S04]  /*27150*/  STL [R1+0x36c8], R39 ;  /* 0x0036c82701007387 */ /* 0x0003e80000100800 */
[----:B------:R-:W3:Y:S04]  /*27160*/  LDL.LU.64 R80, [R1+0x740] ;  /* 0x0007400001507983 */ /* 0x000ee80000300a00 */
[----:B------:R-:W3:Y:S01]  /*27170*/  LDL.LU.64 R82, [R1+0x748] ;  /* 0x0007480001527983 */ /* 0x000ee20000300a00 */
[----:B------:R-:W-:-:S03]  /*27180*/  IMAD.MOV.U32 R27, RZ, RZ, R74 ;  /* 0x000000ffff1b7224 */ /* 0x000fc600078e004a */
[----:B------:R-:W3:Y:S01]  /*27190*/  LDL.LU.64 R76, [R1+0x700] ;  /* 0x00070000014c7983 */ /* 0x000ee20000300a00 */
[----:B------:R-:W-:-:S03]  /*271a0*/  IMAD.MOV.U32 R26, RZ, RZ, R75 ;  /* 0x000000ffff1a7224 */ /* 0x000fc600078e004b */
[----:B------:R-:W3:Y:S04]  /*271b0*/  LDL.LU.64 R78, [R1+0x708] ;  /* 0x00070800014e7983 */ /* 0x000ee80000300a00 */
[----:B------:R-:W4:Y:S04]  /*271c0*/  LDL.LU.64 R72, [R1+0x6b0] ;  /* 0x0006b00001487983 */ /* 0x000f280000300a00 */
[----:B------:R-:W4:Y:S01]  /*271d0*/  LDL.LU.64 R74, [R1+0x6b8] ;  /* 0x0006b800014a7983 */ /* 0x000f220000300a00 */
[----:B--2---:R-:W-:Y:S11]  /*271e0*/  HMMA.1688.F32.TF32 R68, R236, R44, R68 ;  /* 0x0000002cec44723c */ /* 0x004ff60000081044 */
[----:B------:R-:W-:Y:S11]  /*271f0*/  @!UPT UIADD3 URZ, URZ, URZ, URZ ;  /* 0x0000003f3f3ff290 */ /* 0x000ff6000fffe03f */
[----:B------:R-:W-:Y:S02]  /*27200*/  @!UPT UIADD3 URZ, URZ, URZ, URZ ;  /* 0x0000003f3f3ff290 */ /* 0x000fe4000fffe03f */
[----:B------:R-:W-:Y:S02]  /*27210*/  IMAD.MOV.U32 R47, RZ, RZ, R68 ;  /* 0x000000ffff2f7224 */ /* 0x000fe400078e0044 */
[----:B------:R-:W-:Y:S02]  /*27220*/  IMAD.MOV.U32 R46, RZ, RZ, R69 ;  /* 0x000000ffff2e7224 */ /* 0x000fe400078e0045 */
[----:B------:R-:W-:Y:S01]  /*27230*/  IMAD.MOV.U32 R43, RZ, RZ, R70 ;  /* 0x000000ffff2b7224 */ /* 0x000fe200078e0046 */
[----:B------:R-:W2:Y:S01]  /*27240*/  LDL.LU.64 R68, [R1+0x4c0] ;  /* 0x0004c00001447983 */ /* 0x000ea20000300a00 */
[----:B------:R-:W-:-:S03]  /*27250*/  IMAD.MOV.U32 R42, RZ, RZ, R71 ;  /* 0x000000ffff2a7224 */ /* 0x000fc600078e0047 */
[----:B------:R-:W2:Y:S01]  /*27260*/  LDL.LU.64 R70, [R1+0x4c8] ;  /* 0x0004c80001467983 */ /* 0x000ea20000300a00 */
[C---:B------:R-:W-:Y:S08]  /*27270*/  HMMA.1688.F32.TF32 R96, R236.reuse, R40, R96 ;  /* 0x00000028ec60723c */ /* 0x040ff00000081060 */
[----:B------:R-:W-:Y:S11]  /*27280*/  HMMA.1688.F32.TF32 R92, R236, R36, R92 ;  /* 0x00000024ec5c723c */ /* 0x000ff6000008105c */
[----:B------:R-:W-:Y:S05]  /*27290*/  @!UPT UIADD3 URZ, URZ, URZ, URZ ;  /* 0x0000003f3f3ff290 */ /* 0x000fea000fffe03f */
[----:B------:R-:W-:Y:S01]  /*272a0*/  MOV R6, R96 ;  /* 0x0000006000067202 */ /* 0x000fe20000000f00 */
[----:B------:R-:W-:Y:S02]  /*272b0*/  IMAD.MOV.U32 R7, RZ, RZ, R97 ;  /* 0x000000ffff077224 */ /* 0x000fe400078e0061 */
[----:B------:R-:W-:Y:S02]  /*272c0*/  IMAD.MOV.U32 R10, RZ, RZ, R98 ;  /* 0x000000ffff0a7224 */ /* 0x000fe400078e0062 */
[----:B------:R-:W-:-:S03]  /*272d0*/  IMAD.MOV.U32 R66, RZ, RZ, R99 ;  /* 0x000000ffff427224 */ /* 0x000fc600078e0063 */
[----:B------:R-:W-:Y:S02]  /*272e0*/  IMAD.MOV.U32 R55, RZ, RZ, R92 ;  /* 0x000000ffff377224 */ /* 0x000fe400078e005c */
[----:B------:R-:W-:Y:S02]  /*272f0*/  IMAD.MOV.U32 R54, RZ, RZ, R93 ;  /* 0x000000ffff367224 */ /* 0x000fe400078e005d */
[----:B------:R-:W-:Y:S02]  /*27300*/  IMAD.MOV.U32 R51, RZ, RZ, R94 ;  /* 0x000000ffff337224 */ /* 0x000fe400078e005e */
[----:B------:R-:W-:Y:S01]  /*27310*/  IMAD.MOV.U32 R50, RZ, RZ, R95 ;  /* 0x000000ffff327224 */ /* 0x000fe200078e005f */
[C---:B---3--:R-:W-:Y:S08]  /*27320*/  HMMA.1688.F32.TF32 R76, R236.reuse, R20, R76 ;  /* 0x00000014ec4c723c */ /* 0x048ff0000008104c */
[C---:B----4-:R-:W-:Y:S11]  /*27330*/  HMMA.1688.F32.TF32 R72, R236.reuse, R16, R72 ;  /* 0x00000010ec48723c */ /* 0x050ff60000081048 */
[----:B------:R-:W-:Y:S04]  /*27340*/  @!UPT UIADD3 URZ, URZ, URZ, URZ ;  /* 0x0000003f3f3ff290 */ /* 0x000fe8000fffe03f */
[----:B------:R3:W-:Y:S04]  /*27350*/  STL.64 [R1+0xfe0], R76 ;  /* 0x000fe04c01007387 */ /* 0x0007e80000100a00 */
[----:B------:R2:W-:Y:S04]  /*27360*/  STL.64 [R1+0xfe8], R78 ;  /* 0x000fe84e01007387 */ /* 0x0005e80000100a00 */
[----:B------:R-:W2:Y:S04]  /*27370*/  LDL.LU.64 R240, [R1+0x4b0] ;  /* 0x0004b00001f07983 */ /* 0x000ea80000300a00 */
[----:B------:R1:W-:Y:S04]  /*27380*/  STL.64 [R1+0xfd0], R72 ;  /* 0x000fd04801007387 */ /* 0x0003e80000100a00 */
[----:B------:R1:W-:Y:S04]  /*27390*/  STL.64 [R1+0xfd8], R74 ;  /* 0x000fd84a01007387 */ /* 0x0003e80000100a00 */
[----:B------:R-:W2:Y:S01]  /*273a0*/  LDL.LU.64 R242, [R1+0x4b8] ;  /* 0x0004b80001f27983 */ /* 0x000ea20000300a00 */
[C---:B------:R-:W-:Y:S08]  /*273b0*/  HMMA.1688.F32.TF32 R88, R236.reuse, R32, R88 ;  /* 0x00000020ec58723c */ /* 0x040ff00000081058 */
[C---:B------:R-:W-:Y:S08]  /*273c0*/  HMMA.1688.F32.TF32 R84, R236.reuse, R28, R84 ;  /* 0x0000001cec54723c */ /* 0x040ff00000081054 */
[----:B------:R-:W-:Y:S08]  /*273d0*/  HMMA.1688.F32.TF32 R80, R236, R24, R80 ;  /* 0x00000018ec50723c */ /* 0x000ff00000081050 */
[----:B------:R-:W-:-:S02]  /*273e0*/  IMAD.MOV.U32 R31, RZ, RZ, R88 ;  /* 0x000000ffff1f7224 */ /* 0x000fc400078e0058 */
[----:B------:R-:W-:Y:S02]  /*273f0*/  IMAD.MOV.U32 R30, RZ, RZ, R89 ;  /* 0x000000ffff1e7224 */ /* 0x000fe400078e0059 */
[----:B------:R-:W-:Y:S02]  /*27400*/  IMAD.MOV.U32 R59, RZ, RZ, R90 ;  /* 0x000000ffff3b7224 */ /* 0x000fe400078e005a */
[----:B------:R-:W-:Y:S02]  /*27410*/  IMAD.MOV.U32 R58, RZ, RZ, R91 ;  /* 0x000000ffff3a7224 */ /* 0x000fe400078e005b */
[----:B-1----:R-:W-:Y:S01]  /*27420*/  IMAD.MOV.U32 R38, RZ, RZ, R84 ;  /* 0x000000ffff267224 */ /* 0x002fe200078e0054 */
[----:B------:R-:W-:Y:S01]  /*27430*/  MOV R34, R87 ;  /* 0x0000005700227202 */ /* 0x000fe20000000f00 */
[----:B------:R-:W-:Y:S02]  /*27440*/  IMAD.MOV.U32 R39, RZ, RZ, R85 ;  /* 0x000000ffff277224 */ /* 0x000fe400078e0055 */
[----:B------:R-:W-:-:S04]  /*27450*/  IMAD.MOV.U32 R35, RZ, RZ, R86 ;  /* 0x000000ffff237224 */ /* 0x000fc800078e0056 */
[----:B------:R-:W-:Y:S02]  /*27460*/  IMAD.MOV.U32 R67, RZ, RZ, R80 ;  /* 0x000000ffff437224 */ /* 0x000fe400078e0050 */
[----:B------:R-:W-:Y:S02]  /*27470*/  IMAD.MOV.U32 R62, RZ, RZ, R81 ;  /* 0x000000ffff3e7224 */ /* 0x000fe400078e0051 */
[----:B------:R-:W-:Y:S02]  /*27480*/  IMAD.MOV.U32 R63, RZ, RZ, R82 ;  /* 0x000000ffff3f7224 */ /* 0x000fe400078e0052 */
[----:B------:R-:W-:Y:S01]  /*27490*/  IMAD.MOV.U32 R11, RZ, RZ, R83 ;  /* 0x000000ffff0b7224 */ /* 0x000fe200078e0053 */
[----:B--2---:R-:W-:Y:S01]  /*274a0*/  HMMA.1688.F32.TF32 R68, R236, R12, R68 ;  /* 0x0000000cec44723c */ /* 0x004fe20000081044 */
[----:B------:R-:W-:Y:S04]  /*274b0*/  LDS R236, [R2+0x40080] ;  /* 0x0400800002ec7984 */ /* 0x000fe80000000800 */
[----:B------:R-:W-:Y:S04]  /*274c0*/  LDS R238, [R2+0x41080] ;  /* 0x0410800002ee7984 */ /* 0x000fe80000000800 */
[----:B------:R-:W-:Y:S04]  /*274d0*/  LDS R237, [R3+0x40080] ;  /* 0x0400800003ed7984 */ /* 0x000fe80000000800 */
[----:B------:R-:W1:Y:S10]  /*274e0*/  LDS R239, [R3+0x41080] ;  /* 0x0410800003ef7984 */ /* 0x000e740000000800 */
[----:B------:R2:W-:Y:S04]  /*274f0*/  STL.64 [R1+0xfc0], R68 ;  /* 0x000fc04401007387 */ /* 0x0005e80000100a00 */
[----:B------:R1:W-:Y:S04]  /*27500*/  STL.64 [R1+0xfc8], R70 ;  /* 0x000fc84601007387 */ /* 0x0003e80000100a00 */
[----:B------:R-:W4:Y:S04]  /*27510*/  LDL.LU.64 R120, [R1+0x490] ;  /* 0x0004900001787983 */ /* 0x000f280000300a00 */
        /* <DEDUP_REMOVED lines=21> */
[----:B---3--:R-:W3:Y:S04]  /*27670*/  LDL.LU.64 R76, [R1+0x220] ;  /* 0x00022000014c7983 */ /* 0x008ee80000300a00 */
[----:B--2---:R-:W3:Y:S04]  /*27680*/  LDL.LU.64 R78, [R1+0x228] ;  /* 0x00022800014e7983 */ /* 0x004ee80000300a00 */
[----:B------:R-:W2:Y:S04]  /*27690*/  LDL.LU.64 R72, [R1+0x200] ;  /* 0x0002000001487983 */ /* 0x000ea80000300a00 */
[----:B------:R-:W2:Y:S04]  /*276a0*/  LDL.LU.64 R74, [R1+0x208] ;  /* 0x00020800014a7983 */ /* 0x000ea80000300a00 */
[----:B------:R-:W2:Y:S04]  /*276b0*/  LDL.LU.64 R68, [R1+0x100] ;  /* 0x0001000001447983 */ /* 0x000ea80000300a00 */
[----:B-1----:R-:W2:Y:S01]  /*276c0*/  LDL.LU.64 R70, [R1+0x108] ;  /* 0x0001080001467983 */ /* 0x002ea20000300a00 */
[C---:B------:R-:W-:Y:S11]  /*276d0*/  HMMA.1688.F32.TF32 R240, R232.reuse, R64, R240 ;  /* 0x00000040e8f0723c */ /* 0x040ff600000810f0 */
[----:B------:R-:W-:Y:S11]  /*276e0*/  @!UPT UIADD3 URZ, URZ, URZ, URZ ;  /* 0x0000003f3f3ff290 */ /* 0x000ff6000fffe03f */
[----:B------:R-:W-:Y:S01]  /*276f0*/  @!UPT UIADD3 URZ, URZ, URZ, URZ ;  /* 0x0000003f3f3ff290 */ /* 0x000fe2000fffe03f */
[----:B------:R-:W-:Y:S04]  /*27700*/  STL.64 [R1+0x1810], R240 ;  /* 0x001810f001007387 */ /* 0x000fe80000100a00 */
[----:B------:R4:W-:Y:S02]  /*27710*/  STL.64 [R1+0x1818], R242 ;  /* 0x001818f201007387 */ /* 0x0009e40000100a00 */
[C---:B----4-:R-:W-:Y:S08]  /*27720*/  HMMA.1688.F32.TF32 R240, R232.reuse, R60, R120 ;  /* 0x0000003ce8f0723c */ /* 0x050ff00000081078 */
[C---:B------:R-:W-:Y:S08]  /*27730*/  HMMA.1688.F32.TF32 R120, R232.reuse, R8, R116 ;  /* 0x00000008e878723c */ /* 0x040ff00000081074 */
[C---:B------:R-:W-:Y:S08]  /*27740*/  HMMA.1688.F32.TF32 R116, R232.reuse, R4, R112 ;  /* 0x00000004e874723c */ /* 0x040ff00000081070 */
[C---:B------:R-:W-:Y:S08]  /*27750*/  HMMA.1688.F32.TF32 R112, R232.reuse, R56, R108 ;  /* 0x00000038e870723c */ /* 0x040ff0000008106c */
[C---:B------:R-:W-:Y:S08]  /*27760*/  HMMA.1688.F32.TF32 R108, R232.reuse, R52, R104 ;  /* 0x00000034e86c723c */ /* 0x040ff00000081068 */
[C---:B------:R-:W-:Y:S08]  /*27770*/  HMMA.1688.F32.TF32 R104, R232.reuse, R48, R100 ;  /* 0x00000030e868723c */ /* 0x040ff00000081064 */
[C---:B------:R-:W-:Y:S08]  /*27780*/  HMMA.1688.F32.TF32 R100, R232.reuse, R44, R96 ;  /* 0x0000002ce864723c */ /* 0x040ff00000081060 */
[C---:B------:R-:W-:Y:S01]  /*27790*/  HMMA.1688.F32.TF32 R96, R232.reuse, R40, R92 ;  /* 0x00000028e860723c */ /* 0x040fe2000008105c */
[----:B------:R-:W-:Y:S07]  /*277a0*/  STL.64 [R1+0x1800], R240 ;  /* 0x001800f001007387 */ /* 0x000fee0000100a00 */
[C---:B------:R-:W-:Y:S01]  /*277b0*/  HMMA.1688.F32.TF32 R92, R232.reuse, R36, R88 ;  /* 0x00000024e85c723c */ /* 0x040fe20000081058 */
[----:B------:R-:W-:Y:S07]  /*277c0*/  STL.64 [R1+0x1808], R242 ;  /* 0x001808f201007387 */ /* 0x000fee0000100a00 */
[C---:B------:R-:W-:Y:S01]  /*277d0*/  HMMA.1688.F32.TF32 R88, R232.reuse, R32, R84 ;  /* 0x00000020e858723c */ /* 0x040fe20000081054 */
[----:B------:R1:W-:Y:S07]  /*277e0*/  STL.64 [R1+0x17f0], R120 ;  /* 0x0017f07801007387 */ /* 0x0003ee0000100a00 */
[C---:B------:R-:W-:Y:S01]  /*277f0*/  HMMA.1688.F32.TF32 R84, R232.reuse, R28, R80 ;  /* 0x0000001ce854723c */ /* 0x040fe20000081050 */
[----:B------:R4:W-:Y:S07]  /*27800*/  STL.64 [R1+0x17f8], R122 ;  /* 0x0017f87a01007387 */ /* 0x0009ee0000100a00 */
[C---:B---3--:R-:W-:Y:S01]  /*27810*/  HMMA.1688.F32.TF32 R80, R232.reuse, R24, R76 ;  /* 0x00000018e850723c */ /* 0x048fe2000008104c */
[----:B------:R3:W-:Y:S07]  /*27820*/  STL.64 [R1+0x17e0], R116 ;  /* 0x0017e07401007387 */ /* 0x0007ee0000100a00 */
[C---:B--2---:R-:W-:Y:S01]  /*27830*/  HMMA.1688.F32.TF32 R76, R232.reuse, R20, R72 ;  /* 0x00000014e84c723c */ /* 0x044fe20000081048 */
[----:B------:R3:W-:Y:S04]  /*27840*/  STL.64 [R1+0x17e8], R118 ;  /* 0x0017e87601007387 */ /* 0x0007e80000100a00 */
[----:B------:R1:W-:Y:S03]  /*27850*/  STL.64 [R1+0x17d0], R112 ;  /* 0x0017d07001007387 */ /* 0x0003e60000100a00 */
[C---:B------:R-:W-:Y:S01]  /*27860*/  HMMA.1688.F32.TF32 R72, R232.reuse, R16, R68 ;  /* 0x00000010e848723c */ /* 0x040fe20000081044 */
[----:B------:R1:W-:Y:S04]  /*27870*/  STL.64 [R1+0x17d8], R114 ;  /* 0x0017d87201007387 */ /* 0x0003e80000100a00 */
[----:B------:R1:W-:Y:S03]  /*27880*/  STL.64 [R1+0x17c0], R108 ;  /* 0x0017c06c01007387 */ /* 0x0003e60000100a00 */
[----:B------:R-:W-:Y:S01]  /*27890*/  HMMA.1688.F32.TF32 R68, R232, R12, R248 ;  /* 0x0000000ce844723c */ /* 0x000fe200000810f8 */
[----:B------:R1:W-:Y:S04]  /*278a0*/  STL.64 [R1+0x17c8], R110 ;  /* 0x0017c86e01007387 */ /* 0x0003e80000100a00 */
        /* <DEDUP_REMOVED lines=16> */
[----:B-1----:R-:W2:Y:S04]  /*279b0*/  LDL.LU.64 R120, [R1+0xf0] ;  /* 0x0000f00001787983 */ /* 0x002ea80000300a00 */
[----:B------:R1:W-:Y:S04]  /*279c0*/  STL.64 [R1+0x1730], R72 ;  /* 0x0017304801007387 */ /* 0x0003e80000100a00 */
[----:B------:R1:W-:Y:S04]  /*279d0*/  STL.64 [R1+0x1738], R74 ;  /* 0x0017384a01007387 */ /* 0x0003e80000100a00 */
[----:B----4-:R-:W2:Y:S04]  /*279e0*/  LDL.LU.64 R122, [R1+0xf8] ;  /* 0x0000f800017a7983 */ /* 0x010ea80000300a00 */
[----:B------:R4:W-:Y:S04]  /*279f0*/  STL.64 [R1+0x1720], R68 ;  /* 0x0017204401007387 */ /* 0x0009e80000100a00 */
[----:B------:R1:W-:Y:S04]  /*27a00*/  STL.64 [R1+0x1728], R70 ;  /* 0x0017284601007387 */ /* 0x0003e80000100a00 */
[----:B---3--:R-:W3:Y:S04]  /*27a10*/  LDL.LU.64 R116, [R1+0xe0] ;  /* 0x0000e00001747983 */ /* 0x008ee80000300a00 */
        /* <DEDUP_REMOVED lines=25> */
[----:B-1----:R-:W3:Y:S04]  /*27bb0*/  LDL.LU.64 R72, [R1+0x10] ;  /* 0x0000100001487983 */ /* 0x002ee80000300a00 */
[----:B------:R-:W3:Y:S04]  /*27bc0*/  LDL.LU.64 R74, [R1+0x18] ;  /* 0x00001800014a7983 */ /* 0x000ee80000300a00 */
[----:B----4-:R-:W4:Y:S04]  /*27bd0*/  LDL.LU.64 R68, [R1] ;  /* 0x0000000001447983 */ /* 0x010f280000300a00 */
[----:B------:R-:W4:Y:S04]  /*27be0*/  LDL.LU.64 R70, [R1+0x8] ;  /* 0x0000080001467983 */ /* 0x000f280000300a00 */
[----:B------:R-:W-:Y:S04]  /*27bf0*/  LDS R232, [R252+0x40080] ;  /* 0x04008000fce87984 */ /* 0x000fe80000000800 */
[----:B------:R-:W-:Y:S04]  /*27c00*/  LDS R234, [R252+0x41080] ;  /* 0x04108000fcea7984 */ /* 0x000fe80000000800 */
[----:B------:R-:W-:Y:S04]  /*27c10*/  LDS R233, [R0+0x40080] ;  /* 0x0400800000e97984 */ /* 0x000fe80000000800 */
[----:B------:R-:W1:Y:S01]  /*27c20*/  LDS R235, [R0+0x41080] ;  /* 0x0410800000eb7984 */ /* 0x000e620000000800 */
[C---:B--2---:R-:W-:Y:S08]  /*27c30*/  HMMA.1688.F32.TF32 R120, R236.reuse, R64, R120 ;  /* 0x00000040ec78723c */ /* 0x044ff00000081078 */
[C---:B---3--:R-:W-:Y:S08]  /*27c40*/  HMMA.1688.F32.TF32 R116, R236.reuse, R60, R116 ;  /* 0x0000003cec74723c */ /* 0x048ff00000081074 */
[C---:B------:R-:W-:Y:S08]  /*27c50*/  HMMA.1688.F32.TF32 R248, R236.reuse, R8, R248 ;  /* 0x00000008ecf8723c */ /* 0x040ff000000810f8 */
[C---:B------:R-:W-:Y:S08]  /*27c60*/  HMMA.1688.F32.TF32 R240, R236.reuse, R4, R240 ;  /* 0x00000004ecf0723c */ /* 0x040ff000000810f0 */
[C---:B------:R-:W-:Y:S08]  /*27c70*/  HMMA.1688.F32.TF32 R112, R236.reuse, R56, R112 ;  /* 0x00000038ec70723c */ /* 0x040ff00000081070 */
[C---:B------:R-:W-:Y:S01]  /*27c80*/  HMMA.1688.F32.TF32 R108, R236.reuse, R52, R108 ;  /* 0x00000034ec6c723c */ /* 0x040fe2000008106c */
[----:B------:R-:W-:Y:S07]  /*27c90*/  STL.64 [R1+0xfb0], R120 ;  /* 0x000fb07801007387 */ /* 0x000fee0000100a00 */
[C---:B------:R-:W-:Y:S01]  /*27ca0*/  HMMA.1688.F32.TF32 R104, R236.reuse, R48, R104 ;  /* 0x00000030ec68723c */ /* 0x040fe20000081068 */
[----:B------:R2:W-:Y:S07]  /*27cb0*/  STL.64 [R1+0xfb8], R122 ;  /* 0x000fb87a01007387 */ /* 0x0005ee0000100a00 */
[C---:B------:R-:W-:Y:S01]  /*27cc0*/  HMMA.1688.F32.TF32 R100, R236.reuse, R44, R100 ;  /* 0x0000002cec64723c */ /* 0x040fe20000081064 */
[----:B--2---:R-:W2:Y:S07]  /*27cd0*/  LDL.LU.64 R122, [R1+0x37b8] ;  /* 0x0037b800017a7983 */ /* 0x004eae0000300a00 */
[C---:B------:R-:W-:Y:S01]  /*27ce0*/  HMMA.1688.F32.TF32 R96, R236.reuse, R40, R96 ;  /* 0x00000028ec60723c */ /* 0x040fe20000081060 */
[----:B------:R-:W2:Y:S07]  /*27cf0*/  LDL.LU.64 R120, [R1+0x37b0] ;  /* 0x0037b00001787983 */ /* 0x000eae0000300a00 */
[C---:B------:R-:W-:Y:S01]  /*27d00*/  HMMA.1688.F32.TF32 R92, R236.reuse, R36, R92 ;  /* 0x00000024ec5c723c */ /* 0x040fe2000008105c */
[----:B------:R-:W-:Y:S07]  /*27d10*/  STL.64 [R1+0xfa0], R116 ;  /* 0x000fa07401007387 */ /* 0x000fee0000100a00 */
[C---:B------:R-:W-:Y:S01]  /*27d20*/  HMMA.1688.F32.TF32 R88, R236.reuse, R32, R88 ;  /* 0x00000020ec58723c */ /* 0x040fe20000081058 */
[----:B------:R3:W-:Y:S07]  /*27d30*/  STL.64 [R1+0xfa8], R118 ;  /* 0x000fa87601007387 */ /* 0x0007ee0000100a00 */
[C---:B------:R-:W-:Y:S01]  /*27d40*/  HMMA.1688.F32.TF32 R84, R236.reuse, R28, R84 ;  /* 0x0000001cec54723c */ /* 0x040fe20000081054 */
[----:B---3--:R-:W3:Y:S07]  /*27d50*/  LDL.LU.64 R118, [R1+0x37a8] ;  /* 0x0037a80001767983 */ /* 0x008eee0000300a00 */
[C---:B------:R-:W-:Y:S01]  /*27d60*/  HMMA.1688.F32.TF32 R80, R236.reuse, R24, R80 ;  /* 0x00000018ec50723c */ /* 0x040fe20000081050 */
[----:B------:R-:W3:Y:S04]  /*27d70*/  LDL.LU.64 R116, [R1+0x37a0] ;  /* 0x0037a00001747983 */ /* 0x000ee80000300a00 */
[----:B------:R-:W-:Y:S03]  /*27d80*/  STL.64 [R1+0xf90], R248 ;  /* 0x000f90f801007387 */ /* 0x000fe60000100a00 */
[C---:B------:R-:W-:Y:S01]  /*27d90*/  HMMA.1688.F32.TF32 R76, R236.reuse, R20, R76 ;  /* 0x00000014ec4c723c */ /* 0x040fe2000008104c */
[----:B------:R-:W-:Y:S04]  /*27da0*/  STL.64 [R1+0xf98], R250 ;  /* 0x000f98fa01007387 */ /* 0x000fe80000100a00 */
[----:B------:R-:W-:Y:S03]  /*27db0*/  STL.64 [R1+0x6b0], R240 ;  /* 0x0006b0f001007387 */ /* 0x000fe60000100a00 */
[C---:B------:R-:W-:Y:S01]  /*27dc0*/  HMMA.1688.F32.TF32 R72, R236.reuse, R16, R72 ;  /* 0x00000010ec48723c */ /* 0x040fe20000081048 */
[----:B------:R-:W-:Y:S04]  /*27dd0*/  STL.64 [R1+0x6b8], R242 ;  /* 0x0006b8f201007387 */ /* 0x000fe80000100a00 */
[----:B------:R1:W-:Y:S03]  /*27de0*/  STL.64 [R1+0xf80], R112 ;  /* 0x000f807001007387 */ /* 0x0003e60000100a00 */
[----:B----4-:R-:W-:Y:S01]  /*27df0*/  HMMA.1688.F32.TF32 R68, R236, R12, R68 ;  /* 0x0000000cec44723c */ /* 0x010fe20000081044 */
        /* <DEDUP_REMOVED lines=23> */
[----:B----4-:R-:W2:Y:S04]  /*27f70*/  LDL.LU.64 R114, [R1+0x1f8] ;  /* 0x0001f80001727983 */ /* 0x010ea80000300a00 */
[----:B------:R-:W4:Y:S04]  /*27f80*/  LDL.LU.64 R108, [R1+0x1e0] ;  /* 0x0001e000016c7983 */ /* 0x000f280000300a00 */
[----:B------:R-:W4:Y:S04]  /*27f90*/  LDL.LU.64 R110, [R1+0x1e8] ;  /* 0x0001e800016e7983 */ /* 0x000f280000300a00 */
        /* <DEDUP_REMOVED lines=15> */
[----:B------:R-:W3:Y:S01]  /*28090*/  LDL.LU.64 R78, [R1+0x158] ;  /* 0x00015800014e7983 */ /* 0x000ee20000300a00 */
[----:B------:R-:W-:-:S03]  /*280a0*/  IMAD.MOV.U32 R14, RZ, RZ, R70 ;  /* 0x000000ffff0e7224 */ /* 0x000fc600078e0046 */
[----:B------:R-:W3:Y:S01]  /*280b0*/  LDL.LU.64 R72, [R1+0x140] ;  /* 0x0001400001487983 */ /* 0x000ee20000300a00 */
[----:B------:R-:W-:-:S03]  /*280c0*/  IMAD.MOV.U32 R18, RZ, RZ, R71 ;  /* 0x000000ffff127224 */ /* 0x000fc600078e0047 */
[----:B------:R-:W3:Y:S04]  /*280d0*/  LDL.LU.64 R74, [R1+0x148] ;  /* 0x00014800014a7983 */ /* 0x000ee80000300a00 */
[----:B------:R-:W3:Y:S04]  /*280e0*/  LDL.LU.64 R68, [R1+0x130] ;  /* 0x0001300001447983 */ /* 0x000ee80000300a00 */
[----:B------:R-:W3:Y:S04]  /*280f0*/  LDL.LU.64 R70, [R1+0x138] ;  /* 0x0001380001467983 */ /* 0x000ee80000300a00 */
[----:B------:R-:W3:Y:S04]  /*28100*/  LDL.LU.64 R240, [R1+0x120] ;  /* 0x0001200001f07983 */ /* 0x000ee80000300a00 */
[----:B------:R-:W3:Y:S04]  /*28110*/  LDL.LU.64 R242, [R1+0x128] ;  /* 0x0001280001f27983 */ /* 0x000ee80000300a00 */
[----:B------:R-:W3:Y:S04]  /*28120*/  LDL.LU.64 R248, [R1+0x110] ;  /* 0x0001100001f87983 */ /* 0x000ee80000300a00 */
[----:B------:R-:W3:Y:S04]  /*28130*/  LDL.LU.64 R250, [R1+0x118] ;  /* 0x0001180001fa7983 */ /* 0x000ee80000300a00 */
[----:B------:R-:W-:Y:S04]  /*28140*/  STL [R1+0x3604], R18 ;  /* 0x0036041201007387 */ /* 0x000fe80000100800 */
[----:B------:R-:W-:Y:S04]  /*28150*/  STL [R1+0x3600], R14 ;  /* 0x0036000e01007387 */ /* 0x000fe80000100800 */
[----:B------:R-:W-:Y:S04]  /*28160*/  LDS R236, [R2+0x40100] ;  /* 0x0401000002ec7984 */ /* 0x000fe80000000800 */
[----:B------:R-:W-:Y:S04]  /*28170*/  LDS R238, [R2+0x41100] ;  /* 0x0411000002ee7984 */ /* 0x000fe80000000800 */
[----:B------:R-:W-:Y:S04]  /*28180*/  LDS R237, [R3+0x40100] ;  /* 0x0401000003ed7984 */ /* 0x000fe80000000800 */
[----:B------:R-:W1:Y:S01]  /*28190*/  LDS R239, [R3+0x41100] ;  /* 0x0411000003ef7984 */ /* 0x000e620000000800 */
[C---:B--2---:R-:W-:Y:S08]  /*281a0*/  HMMA.1688.F32.TF32 R112, R232.reuse, R64, R112 ;  /* 0x00000040e870723c */ /* 0x044ff00000081070 */
[C---:B----4-:R-:W-:Y:S11]  /*281b0*/  HMMA.1688.F32.TF32 R108, R232.reuse, R60, R108 ;  /* 0x0000003ce86c723c */ /* 0x050ff6000008106c */
[----:B------:R-:W-:Y:S04]  /*281c0*/  @!UPT UIADD3 URZ, URZ, URZ, URZ ;  /* 0x0000003f3f3ff290 */ /* 0x000fe8000fffe03f */
[----:B------:R-:W-:Y:S04]  /*281d0*/  STL.64 [R1+0x1610], R112 ;  /* 0x0016107001007387 */ /* 0x000fe80000100a00 */
[----:B------:R2:W-:Y:S04]  /*281e0*/  STL.64 [R1+0x1618], R114 ;  /* 0x0016187201007387 */ /* 0x0005e80000100a00 */
[----:B--2---:R-:W2:Y:S04]  /*281f0*/  LDL.LU.64 R114, [R1+0x3798] ;  /* 0x0037980001727983 */ /* 0x004ea80000300a00 */
[----:B------:R-:W2:Y:S01]  /*28200*/  LDL.LU.64 R112, [R1+0x3790] ;  /* 0x0037900001707983 */ /* 0x000ea20000300a00 */
[C---:B---3--:R-:W-:Y:S03]  /*28210*/  HMMA.1688.F32.TF32 R104, R232.reuse, R8, R104 ;  /* 0x00000008e868723c */ /* 0x048fe60000081068 */
[----:B------:R-:W-:Y:S04]  /*28220*/  STL.64 [R1+0x1600], R108 ;  /* 0x0016006c01007387 */ /* 0x000fe80000100a00 */
[----:B------:R3:W-:Y:S04]  /*28230*/  STL.64 [R1+0x1608], R110 ;  /* 0x0016086e01007387 */ /* 0x0007e80000100a00 */
[----:B---3--:R-:W3:Y:S04]  /*28240*/  LDL.LU.64 R110, [R1+0x3788] ;  /* 0x00378800016e7983 */ /* 0x008ee80000300a00 */
[----:B------:R-:W3:Y:S01]  /*28250*/  LDL.LU.64 R108, [R1+0x3780] ;  /* 0x00378000016c7983 */ /* 0x000ee20000300a00 */
[C---:B------:R-:W-:Y:S07]  /*28260*/  HMMA.1688.F32.TF32 R100, R232.reuse, R4, R100 ;  /* 0x00000004e864723c */ /* 0x040fee0000081064 */
[----:B------:R-:W-:Y:S04]  /*28270*/  STL.64 [R1+0x15f0], R104 ;  /* 0x0015f06801007387 */ /* 0x000fe80000100a00 */
[----:B------:R4:W-:Y:S04]  /*28280*/  STL.64 [R1+0x15f8], R106 ;  /* 0x0015f86a01007387 */ /* 0x0009e80000100a00 */
[----:B----4-:R-:W4:Y:S04]  /*28290*/  LDL.LU.64 R106, [R1+0x3778] ;  /* 0x00377800016a7983 */ /* 0x010f280000300a00 */
[----:B------:R-:W4:Y:S04]  /*282a0*/  LDL.LU.64 R104, [R1+0x3770] ;  /* 0x0037700001687983 */ /* 0x000f280000300a00 */
[----:B------:R-:W-:Y:S04]  /*282b0*/  STL.64 [R1+0x15e0], R100 ;  /* 0x0015e06401007387 */ /* 0x000fe80000100a00 */
[----:B------:R1:W-:Y:S04]  /*282c0*/  STL.64 [R1+0x15e8], R102 ;  /* 0x0015e86601007387 */ /* 0x0003e80000100a00 */
[----:B-1----:R-:W2:Y:S04]  /*282d0*/  LDL.LU.64 R102, [R1+0x3768] ;  /* 0x0037680001667983 */ /* 0x002ea80000300a00 */
[----:B------:R-:W2:Y:S01]  /*282e0*/  LDL.LU.64 R100, [R1+0x3760] ;  /* 0x0037600001647983 */ /* 0x000ea20000300a00 */
        /* <DEDUP_REMOVED lines=8> */
[----:B-1----:R-:W2:Y:S07]  /*28370*/  LDL.LU.64 R98, [R1+0x3758] ;  /* 0x0037580001627983 */ /* 0x002eae0000300a00 */
[C---:B------:R-:W-:Y:S01]  /*28380*/  HMMA.1688.F32.TF32 R72, R232.reuse, R32, R72 ;  /* 0x00000020e848723c */ /* 0x040fe20000081048 */
[----:B------:R-:W2:Y:S04]  /*28390*/  LDL.LU.64 R96, [R1+0x3750] ;  /* 0x0037500001607983 */ /* 0x000ea80000300a00 */
[----:B------:R-:W-:Y:S03]  /*283a0*/  STL.64 [R1+0x15c0], R92 ;  /* 0x0015c05c01007387 */ /* 0x000fe60000100a00 */
        /* <DEDUP_REMOVED lines=9> */
[----:B------:R-:W-:Y:S01]  /*28440*/  HMMA.1688.F32.TF32 R232, R232, R12, R228 ;  /* 0x0000000ce8e8723c */ /* 0x000fe200000810e4 */
[----:B------:R-:W-:Y:S04]  /*28450*/  LDS R228, [R252+0x40100] ;  /* 0x04010000fce47984 */ /* 0x000fe80000000800 */
[----:B-1----:R-:W2:Y:S04]  /*28460*/  LDL.LU.64 R90, [R1+0x3738] ;  /* 0x00373800015a7983 */ /* 0x002ea80000300a00 */
[----:B------:R-:W-:Y:S01]  /*28470*/  LDS R230, [R252+0x41100] ;  /* 0x04110000fce67984 */ /* 0x000fe20000000800 */
[C---:B------:R-:W-:Y:S03]  /*28480*/  HMMA.1688.F32.TF32 R224, R236.reuse, R64, R224 ;  /* 0x00000040ece0723c */ /* 0x040fe600000810e0 */
[----:B------:R-:W-:Y:S04]  /*28490*/  LDS R229, [R0+0x40100] ;  /* 0x0401000000e57984 */ /* 0x000fe80000000800 */
[----:B------:R-:W1:Y:S04]  /*284a0*/  LDS R231, [R0+0x41100] ;  /* 0x0411000000e77984 */ /* 0x000e680000000800 */
[----:B------:R-:W3:Y:S04]  /*284b0*/  LDL.LU.64 R88, [R1+0x3730] ;  /* 0x0037300001587983 */ /* 0x000ee80000300a00 */
[----:B------:R-:W-:Y:S04]  /*284c0*/  STL.64 [R1+0x15a0], R84 ;  /* 0x0015a05401007387 */ /* 0x000fe80000100a00 */
[----:B------:R1:W-:Y:S01]  /*284d0*/  STL.64 [R1+0x15a8], R86 ;  /* 0x0015a85601007387 */ /* 0x0003e20000100a00 */
[C---:B------:R-:W-:Y:S03]  /*284e0*/  HMMA.1688.F32.TF32 R220, R236.reuse, R60, R220 ;  /* 0x0000003cecdc723c */ /* 0x040fe600000810dc */
[----:B-1----:R-:W3:Y:S04]  /*284f0*/  LDL.LU.64 R86, [R1+0x3728] ;  /* 0x0037280001567983 */ /* 0x002ee80000300a00 */
        /* <DEDUP_REMOVED lines=11> */
[----:B------:R-:W-:Y:S01]  /*285b0*/  STL.64 [R1+0x1570], R72 ;  /* 0x0015704801007387 */ /* 0x000fe20000100a00 */
[C---:B------:R-:W-:Y:S03]  /*285c0*/  HMMA.1688.F32.TF32 R204, R236.reuse, R52, R204 ;  /* 0x00000034eccc723c */ /* 0x040fe600000810cc */
[----:B------:R1:W-:Y:S05]  /*285d0*/  STL.64 [R1+0x1578], R74 ;  /* 0x0015784a01007387 */ /* 0x0003ea0000100a00 */
[C---:B------:R-:W-:Y:S01]  /*285e0*/  HMMA.1688.F32.TF32 R200, R236.reuse, R48, R200 ;  /* 0x00000030ecc8723c */ /* 0x040fe200000810c8 */
[----:B-1----:R-:W4:Y:S04]  /*285f0*/  LDL.LU.64 R74, [R1+0x36f8] ;  /* 0x0036f800014a7983 */ /* 0x002f280000300a00 */
[----:B------:R-:W4:Y:S04]  /*28600*/  LDL.LU.64 R72, [R1+0x36f0] ;  /* 0x0036f00001487983 */ /* 0x000f280000300a00 */
[----:B------:R-:W-:Y:S01]  /*28610*/  STL.64 [R1+0x1560], R68 ;  /* 0x0015604401007387 */ /* 0x000fe20000100a00 */
[----:B------:R-:W-:Y:S03]  /*28620*/  HMMA.1688.F32.TF32 R196, R236, R44, R196 ;  /* 0x0000002cecc4723c */ /* 0x000fe600000810c4 */
[----:B------:R1:W-:Y:S01]  /*28630*/  STL.64 [R1+0x1568], R70 ;  /* 0x0015684601007387 */ /* 0x0003e20000100a00 */
[----:B------:R-:W-:-:S04]  /*28640*/  IMAD.MOV.U32 R15, RZ, RZ, R227 ;  /* 0x000000ffff0f7224 */ /* 0x000fc800078e00e3 */
[C---:B------:R-:W-:Y:S01]  /*28650*/  HMMA.1688.F32.TF32 R192, R236.reuse, R40, R192 ;  /* 0x00000028ecc0723c */ /* 0x040fe200000810c0 */
[----:B-1----:R-:W4:Y:S04]  /*28660*/  LDL.LU.64 R70, [R1+0x36e8] ;  /* 0x0036e80001467983 */ /* 0x002f280000300a00 */
[----:B------:R-:W4:Y:S04]  /*28670*/  LDL.LU.64 R68, [R1+0x36e0] ;  /* 0x0036e00001447983 */ /* 0x000f280000300a00 */
[----:B------:R-:W-:Y:S01]  /*28680*/  STL.64 [R1+0x1550], R240 ;  /* 0x001550f001007387 */ /* 0x000fe20000100a00 */
[----:B------:R-:W-:Y:S03]  /*28690*/  HMMA.1688.F32.TF32 R188, R236, R36, R188 ;  /* 0x00000024ecbc723c */ /* 0x000fe600000810bc */
[----:B------:R1:W-:Y:S01]  /*286a0*/  STL.64 [R1+0x1558], R242 ;  /* 0x001558f201007387 */ /* 0x0003e20000100a00 */
[----:B------:R-:W-:-:S02]  /*286b0*/  IMAD.MOV.U32 R23, RZ, RZ, R226 ;  /* 0x000000ffff177224 */ /* 0x000fc400078e00e2 */
[----:B------:R-:W-:Y:S02]  /*286c0*/  IMAD.MOV.U32 R22, RZ, RZ, R225 ;  /* 0x000000ffff167224 */ /* 0x000fe400078e00e1 */
[C---:B------:R-:W-:Y:S01]  /*286d0*/  HMMA.1688.F32.TF32 R184, R236.reuse, R32, R184 ;  /* 0x00000020ecb8723c */ /* 0x040fe200000810b8 */
[----:B------:R-:W-:Y:S01]  /*286e0*/  IMAD.MOV.U32 R19, RZ, RZ, R224 ;  /* 0x000000ffff137224 */ /* 0x000fe200078e00e0 */
[----:B-1----:R-:W4:Y:S04]  /*286f0*/  LDL.LU.64 R242, [R1+0x36d8] ;  /* 0x0036d80001f27983 */ /* 0x002f280000300a00 */
[----:B------:R-:W4:Y:S04]  /*28700*/  LDL.LU.64 R240, [R1+0x36d0] ;  /* 0x0036d00001f07983 */ /* 0x000f280000300a00 */
[----:B------:R-:W-:Y:S01]  /*28710*/  STL.64 [R1+0x1540], R248 ;  /* 0x001540f801007387 */ /* 0x000fe20000100a00 */
[C---:B------:R-:W-:Y:S03]  /*28720*/  HMMA.1688.F32.TF32 R180, R236.reuse, R28, R180 ;  /* 0x0000001cecb4723c */ /* 0x040fe600000810b4 */
[----:B------:R-:W-:Y:S04]  /*28730*/  STL.64 [R1+0x1548], R250 ;  /* 0x001548fa01007387 */ /* 0x000fe80000100a00 */
[----:B------:R-:W-:Y:S01]  /*28740*/  STL.64 [R1+0x1530], R244 ;  /* 0x001530f401007387 */ /* 0x000fe20000100a00 */
[C---:B------:R-:W-:Y:S03]  /*28750*/  HMMA.1688.F32.TF32 R176, R236.reuse, R24, R176 ;  /* 0x00000018ecb0723c */ /* 0x040fe600000810b0 */
[----:B------:R-:W-:Y:S04]  /*28760*/  STL.64 [R1+0x1538], R246 ;  /* 0x001538f601007387 */ /* 0x000fe80000100a00 */
[----:B------:R-:W-:Y:S01]  /*28770*/  STL.64 [R1+0x1520], R232 ;  /* 0x001520e801007387 */ /* 0x000fe20000100a00 */
[C---:B------:R-:W-:Y:S03]  /*28780*/  HMMA.1688.F32.TF32 R172, R236.reuse, R20, R172 ;  /* 0x00000014ecac723c */ /* 0x040fe600000810ac */
[----:B------:R-:W-:Y:S04]  /*28790*/  STL.64 [R1+0x1528], R234 ;  /* 0x001528ea01007387 */ /* 0x000fe80000100a00 */
[----:B------:R-:W-:Y:S01]  /*287a0*/  STL [R1+0x3614], R15 ;  /* 0x0036140f01007387 */ /* 0x000fe20000100800 */
[C---:B------:R-:W-:Y:S03]  /*287b0*/  HMMA.1688.F32.TF32 R168, R236.reuse, R16, R168 ;  /* 0x00000010eca8723c */ /* 0x040fe600000810a8 */
[----:B------:R-:W-:Y:S04]  /*287c0*/  STL [R1+0x3610], R23 ;  /* 0x0036101701007387 */ /* 0x000fe80000100800 */
[----:B------:R-:W-:Y:S01]  /*287d0*/  STL [R1+0x360c], R22 ;  /* 0x00360c1601007387 */ /* 0x000fe20000100800 */
[----:B------:R-:W-:Y:S03]  /*287e0*/  HMMA.1688.F32.TF32 R164, R236, R12, R164 ;  /* 0x0000000ceca4723c */ /* 0x000fe600000810a4 */
[----:B------:R-:W-:Y:S04]  /*287f0*/  STL [R1+0x3608], R19 ;  /* 0x0036081301007387 */ /* 0x000fe80000100800 */
        /* <DEDUP_REMOVED lines=36> */
[----:B------:R-:W-:Y:S04]  /*28a40*/  STL.64 [R1+0x838], R170 ;  /* 0x000838aa01007387 */ /* 0x000fe80000100a00 */
[----:B------:R-:W-:Y:S01]  /*28a50*/  STL.64 [R1+0x800], R164 ;  /* 0x000800a401007387 */ /* 0x000fe20000100a00 */
[C---:B--2---:R-:W-:Y:S03]  /*28a60*/  HMMA.1688.F32.TF32 R112, R228.reuse, R24, R112 ;  /* 0x00000018e470723c */ /* 0x044fe60000081070 */
        /* <DEDUP_REMOVED lines=13> */
[----:B------:R1:W-:Y:S04]  /*28b40*/  STL.64 [R1+0x13b0], R136 ;  /* 0x0013b08801007387 */ /* 0x0003e80000100a00 */
[----:B------:R2:W-:Y:S04]  /*28b50*/  STL.64 [R1+0x13b8], R138 ;  /* 0x0013b88a01007387 */ /* 0x0005e80000100a00 */
[----:B------:R1:W-:Y:S04]  /*28b60*/  STL.64 [R1+0x13a0], R132 ;  /* 0x0013a08401007387 */ /* 0x0003e80000100a00 */
[----:B------:R1:W-:Y:S04]  /*28b70*/  STL.64 [R1+0x13a8], R134 ;  /* 0x0013a88601007387 */ /* 0x0003e80000100a00 */
[----:B------:R-:W-:Y:S04]  /*28b80*/  STL.64 [R1+0x1390], R128 ;  /* 0x0013908001007387 */ /* 0x000fe80000100a00 */
[----:B------:R-:W-:Y:S04]  /*28b90*/  STL.64 [R1+0x1398], R130 ;  /* 0x0013988201007387 */ /* 0x000fe80000100a00 */
[----:B------:R-:W-:Y:S04]  /*28ba0*/  STL.64 [R1+0x1380], R124 ;  /* 0x0013807c01007387 */ /* 0x000fe80000100a00 */
[----:B------:R-:W-:Y:S04]  /*28bb0*/  STL.64 [R1+0x1388], R126 ;  /* 0x0013887e01007387 */ /* 0x000fe80000100a00 */
[----:B------:R-:W-:Y:S04]  /*28bc0*/  STL.64 [R1+0x1370], R120 ;  /* 0x0013707801007387 */ /* 0x000fe80000100a00 */
[----:B------:R-:W-:Y:S04]  /*28bd0*/  STL.64 [R1+0x1378], R122 ;  /* 0x0013787a01007387 */ /* 0x000fe80000100a00 */
[----:B------:R-:W-:Y:S01]  /*28be0*/  STL.64 [R1+0x1360], R116 ;  /* 0x0013607401007387 */ /* 0x000fe20000100a00 */
[C---:B---3--:R-:W-:Y:S03]  /*28bf0*/  HMMA.1688.F32.TF32 R108, R228.reuse, R20, R108 ;  /* 0x00000014e46c723c */ /* 0x048fe6000008106c */
[----:B------:R-:W-:Y:S04]  /*28c00*/  STL.64 [R1+0x1368], R118 ;  /* 0x0013687601007387 */ /* 0x000fe80000100a00 */
[----:B-1----:R-:W3:Y:S04]  /*28c10*/  LDL.LU.64 R136, [R1+0x190] ;  /* 0x0001900001887983 */ /* 0x002ee80000300a00 */
[----:B------:R-:W-:Y:S04]  /*28c20*/  STL.64 [R1+0x1350], R112 ;  /* 0x0013507001007387 */ /* 0x000fe80000100a00 */
[----:B------:R-:W-:Y:S04]  /*28c30*/  STL.64 [R1+0x1358], R114 ;  /* 0x0013587201007387 */ /* 0x000fe80000100a00 */
[----:B--2---:R-:W3:Y:S01]  /*28c40*/  LDL.LU.64 R138, [R1+0x198] ;  /* 0x00019800018a7983 */ /* 0x004ee20000300a00 */
[C---:B----4-:R-:W-:Y:S03]  /*28c50*/  HMMA.1688.F32.TF32 R104, R228.reuse, R16, R104 ;  /* 0x00000010e468723c */ /* 0x050fe60000081068 */
[----:B------:R-:W-:Y:S04]  /*28c60*/  STL.64 [R1+0x1340], R108 ;  /* 0x0013406c01007387 */ /* 0x000fe80000100a00 */
[----:B------:R-:W-:Y:S04]  /*28c70*/  STL.64 [R1+0x1348], R110 ;  /* 0x0013486e01007387 */ /* 0x000fe80000100a00 */
[----:B------:R-:W2:Y:S04]  /*28c80*/  LDL.LU.64 R132, [R1+0x210] ;  /* 0x0002100001847983 */ /* 0x000ea80000300a00 */
[----:B------:R-:W2:Y:S01]  /*28c90*/  LDL.LU.64 R134, [R1+0x218] ;  /* 0x0002180001867983 */ /* 0x000ea20000300a00 */
[----:B------:R-:W-:Y:S03]  /*28ca0*/  HMMA.1688.F32.TF32 R100, R228, R12, R100 ;  /* 0x0000000ce464723c */ /* 0x000fe60000081064 */
[----:B------:R-:W-:Y:S04]  /*28cb0*/  LDS R248, [R2+0x40180] ;  /* 0x0401800002f87984 */ /* 0x000fe80000000800 */
[----:B------:R1:W-:Y:S04]  /*28cc0*/  STL.64 [R1+0x1330], R104 ;  /* 0x0013306801007387 */ /* 0x0003e80000100a00 */
[----:B------:R4:W-:Y:S04]  /*28cd0*/  STL.64 [R1+0x1338], R106 ;  /* 0x0013386a01007387 */ /* 0x0009e80000100a00 */
[----:B------:R-:W-:Y:S04]  /*28ce0*/  LDS R250, [R2+0x41180] ;  /* 0x0411800002fa7984 */ /* 0x000fe80000000800 */
[----:B-1----:R-:W2:Y:S04]  /*28cf0*/  LDL.LU.64 R104, [R1+0x240] ;  /* 0x0002400001687983 */ /* 0x002ea80000300a00 */
[----:B----4-:R-:W2:Y:S04]  /*28d00*/  LDL.LU.64 R106, [R1+0x248] ;  /* 0x00024800016a7983 */ /* 0x010ea80000300a00 */
[----:B------:R-:W-:Y:S04]  /*28d10*/  STL.64 [R1+0x1320], R100 ;  /* 0x0013206401007387 */ /* 0x000fe80000100a00 */
[----:B------:R-:W-:Y:S04]  /*28d20*/  STL.64 [R1+0x1328], R102 ;  /* 0x0013286601007387 */ /* 0x000fe80000100a00 */
[----:B------:R-:W2:Y:S04]  /*28d30*/  LDL.LU.64 R128, [R1+0x260] ;  /* 0x0002600001807983 */ /* 0x000ea80000300a00 */
[----:B------:R-:W2:Y:S04]  /*28d40*/  LDL.LU.64 R130, [R1+0x268] ;  /* 0x0002680001827983 */ /* 0x000ea80000300a00 */
[----:B------:R-:W2:Y:S04]  /*28d50*/  LDL.LU.64 R124, [R1+0x280] ;  /* 0x00028000017c7983 */ /* 0x000ea80000300a00 */
[----:B------:R-:W2:Y:S04]  /*28d60*/  LDL.LU.64 R126, [R1+0x288] ;  /* 0x00028800017e7983 */ /* 0x000ea80000300a00 */
[----:B------:R-:W2:Y:S04]  /*28d70*/  LDL.LU.64 R120, [R1+0x2a0] ;  /* 0x0002a00001787983 */ /* 0x000ea80000300a00 */
[----:B------:R-:W2:Y:S04]  /*28d80*/  LDL.LU.64 R122, [R1+0x2a8] ;  /* 0x0002a800017a7983 */ /* 0x000ea80000300a00 */
[----:B------:R-:W2:Y:S04]  /*28d90*/  LDL.LU.64 R116, [R1+0x300] ;  /* 0x0003000001747983 */ /* 0x000ea80000300a00 */
[----:B------:R-:W2:Y:S04]  /*28da0*/  LDL.LU.64 R118, [R1+0x308] ;  /* 0x0003080001767983 */ /* 0x000ea80000300a00 */
[----:B------:R-:W-:Y:S04]  /*28db0*/  LDS R249, [R3+0x40180] ;  /* 0x0401800003f97984 */ /* 0x000fe80000000800 */
[----:B------:R-:W1:Y:S04]  /*28dc0*/  LDS R251, [R3+0x41180] ;  /* 0x0411800003fb7984 */ /* 0x000e680000000800 */
[----:B------:R-:W2:Y:S04]  /*28dd0*/  LDL.LU.64 R112, [R1+0x2e0] ;  /* 0x0002e00001707983 */ /* 0x000ea80000300a00 */
[----:B------:R-:W2:Y:S04]  /*28de0*/  LDL.LU.64 R114, [R1+0x2e8] ;  /* 0x0002e80001727983 */ /* 0x000ea80000300a00 */
[----:B------:R-:W-:Y:S04]  /*28df0*/  LDS R100, [R252+0x40180] ;  /* 0x04018000fc647984 */ /* 0x000fe80000000800 */
[----:B------:R-:W-:Y:S04]  /*28e00*/  LDS R102, [R252+0x41180] ;  /* 0x04118000fc667984 */ /* 0x000fe80000000800 */
[----:B------:R-:W-:Y:S04]  /*28e10*/  LDS R101, [R0+0x40180] ;  /* 0x0401800000657984 */ /* 0x000fe80000000800 */
[----:B------:R-:W2:Y:S04]  /*28e20*/  LDS R103, [R0+0x41180] ;  /* 0x0411800000677984 */ /* 0x000ea80000000800 */
[----:B------:R-:W-:Y:S04]  /*28e30*/  LDS R164, [R2+0x40300] ;  /* 0x0403000002a47984 */ /* 0x000fe80000000800 */
[----:B------:R-:W-:Y:S04]  /*28e40*/  LDS R166, [R2+0x41300] ;  /* 0x0413000002a67984 */ /* 0x000fe80000000800 */
[----:B------:R-:W-:Y:S01]  /*28e50*/  LDS R165, [R3+0x40300] ;  /* 0x0403000003a57984 */ /* 0x000fe20000000800 */
[C---:B-1----:R-:W-:Y:S03]  /*28e60*/  HMMA.1688.F32.TF32 R96, R248.reuse, R64, R96 ;  /* 0x00000040f860723c */ /* 0x042fe60000081060 */
[----:B------:R-:W-:Y:S04]  /*28e70*/  LDS R167, [R3+0x41300] ;  /* 0x0413000003a77984 */ /* 0x000fe80000000800 */
[----:B------:R-:W-:Y:S01]  /*28e80*/  LDS R232, [R2+0x40380] ;  /* 0x0403800002e87984 */ /* 0x000fe20000000800 */
[C---:B------:R-:W-:Y:S03]  /*28e90*/  HMMA.1688.F32.TF32 R92, R248.reuse, R60, R92 ;  /* 0x0000003cf85c723c */ /* 0x040fe6000008105c */
        /* <DEDUP_REMOVED lines=9> */
[----:B------:R-:W-:Y:S05]  /*28f30*/  LDS R171, [R0+0x41280] ;  /* 0x0412800000ab7984 */ /* 0x000fea0000000800 */
[C---:B------:R-:W-:Y:S08]  /*28f40*/  HMMA.1688.F32.TF32 R76, R248.reuse, R52, R76 ;  /* 0x00000034f84c723c */ /* 0x040ff0000008104c */
[C---:B------:R-:W-:Y:S01]  /*28f50*/  HMMA.1688.F32.TF32 R72, R248.reuse, R48, R72 ;  /* 0x00000030f848723c */ /* 0x040fe20000081048 */
        /* <DEDUP_REMOVED lines=9> */
[----:B------:R1:W-:Y:S01]  /*28ff0*/  STL.64 [R1+0x748], R82 ;  /* 0x0007485201007387 */ /* 0x0003e20000100a00 */
[C---:B------:R-:W-:Y:S03]  /*29000*/  HMMA.1688.F32.TF32 R68, R248.reuse, R44, R68 ;  /* 0x0000002cf844723c */ /* 0x040fe60000081044 */
[----:B------:R-:W-:Y:S04]  /*29010*/  STL.64 [R1+0x700], R76 ;  /* 0x0007004c01007387 */ /* 0x000fe80000100a00 */
[----:B------:R-:W-:Y:S04]  /*29020*/  STL.64 [R1+0x708], R78 ;  /* 0x0007084e01007387 */ /* 0x000fe80000100a00 */
[----:B-1----:R-:W4:Y:S04]  /*29030*/  LDL.LU.64 R80, [R1+0x400] ;  /* 0x0004000001507983 */ /* 0x002f280000300a00 */
[----:B------:R-:W-:Y:S04]  /*29040*/  STL.64 [R1+0x180], R72 ;  /* 0x0001804801007387 */ /* 0x000fe80000100a00 */
[----:B------:R-:W-:Y:S04]  /*29050*/  STL.64 [R1+0x188], R74 ;  /* 0x0001884a01007387 */ /* 0x000fe80000100a00 */
[----:B------:R-:W4:Y:S04]  /*29060*/  LDL.LU.64 R82, [R1+0x408] ;  /* 0x0004080001527983 */ /* 0x000f280000300a00 */
[----:B------:R-:W-:Y:S04]  /*29070*/  STL.64 [R1+0x70], R68 ;  /* 0x0000704401007387 */ /* 0x000fe80000100a00 */
[----:B------:R3:W-:Y:S04]  /*29080*/  STL.64 [R1+0x78], R70 ;  /* 0x0000784601007387 */ /* 0x0007e80000100a00 */
[----:B------:R-:W4:Y:S04]  /*29090*/  LDL.LU.64 R108, [R1+0x3f0] ;  /* 0x0003f000016c7983 */ /* 0x000f280000300a00 */
[----:B------:R-:W4:Y:S01]  /*290a0*/  LDL.LU.64 R110, [R1+0x3f8] ;  /* 0x0003f800016e7983 */ /* 0x000f220000300a00 */
[C---:B---3--:R-:W-:Y:S11]  /*290b0*/  HMMA.1688.F32.TF32 R68, R248.reuse, R40, R136 ;  /* 0x00000028f844723c */ /* 0x048ff60000081088 */
[----:B------:R-:W-:Y:S11]  /*290c0*/  @!UPT UIADD3 URZ, URZ, URZ, URZ ;  /* 0x0000003f3f3ff290 */ /* 0x000ff6000fffe03f */
[----:B------:R-:W-:Y:S01]  /*290d0*/  @!UPT UIADD3 URZ, URZ, URZ, URZ ;  /* 0x0000003f3f3ff290 */ /* 0x000fe2000fffe03f */
[----:B------:R-:W-:Y:S04]  /*290e0*/  STL.64 [R1+0x60], R68 ;  /* 0x0000604401007387 */ /* 0x000fe80000100a00 */
[----:B------:R2:W-:Y:S04]  /*290f0*/  STL.64 [R1+0x68], R70 ;  /* 0x0000684601007387 */ /* 0x0005e80000100a00 */
[----:B------:R-:W3:Y:S04]  /*29100*/  LDL.LU.64 R76, [R1+0x3e0] ;  /* 0x0003e000014c7983 */ /* 0x000ee80000300a00 */
[----:B------:R-:W3:Y:S01]  /*29110*/  LDL.LU.64 R78, [R1+0x3e8] ;  /* 0x0003e800014e7983 */ /* 0x000ee20000300a00 */
[C---:B--2---:R-:W-:Y:S11]  /*29120*/  HMMA.1688.F32.TF32 R68, R248.reuse, R36, R132 ;  /* 0x00000024f844723c */ /* 0x044ff60000081084 */
[----:B------:R-:W-:Y:S11]  /*29130*/  @!UPT UIADD3 URZ, URZ, URZ, URZ ;  /* 0x0000003f3f3ff290 */ /* 0x000ff6000fffe03f */
[----:B------:R-:W-:Y:S01]  /*29140*/  @!UPT UIADD3 URZ, URZ, URZ, URZ ;  /* 0x0000003f3f3ff290 */ /* 0x000fe2000fffe03f */
[----:B------:R-:W-:Y:S04]  /*29150*/  STL.64 [R1+0x50], R68 ;  /* 0x0000504401007387 */ /* 0x000fe80000100a00 */
[----:B------:R1:W-:Y:S02]  /*29160*/  STL.64 [R1+0x58], R70 ;  /* 0x0000584601007387 */ /* 0x0003e40000100a00 */
[C---:B-1----:R-:W-:Y:S02]  /*29170*/  HMMA.1688.F32.TF32 R68, R248.reuse, R32, R104 ;  /* 0x00000020f844723c */ /* 0x042fe40000081068 */
[----:B------:R-:W2:Y:S04]  /*29180*/  LDL.LU.64 R104, [R1+0x3d0] ;  /* 0x0003d00001687983 */ /* 0x000ea80000300a00 */
[----:B------:R-:W2:Y:S11]  /*29190*/  LDL.LU.64 R106, [R1+0x3d8] ;  /* 0x0003d800016a7983 */ /* 0x000eb60000300a00 */
[----:B------:R-:W-:Y:S06]  /*291a0*/  @!UPT UIADD3 URZ, URZ, URZ, URZ ;  /* 0x0000003f3f3ff290 */ /* 0x000fec000fffe03f */
[----:B------:R-:W-:Y:S04]  /*291b0*/  STL.64 [R1+0x40], R68 ;  /* 0x0000404401007387 */ /* 0x000fe80000100a00 */
[----:B------:R1:W-:Y:S04]  /*291c0*/  STL.64 [R1+0x48], R70 ;  /* 0x0000484601007387 */ /* 0x0003e80000100a00 */
[----:B------:R-:W2:Y:S04]  /*291d0*/  LDL.LU.64 R96, [R1+0x3c0] ;  /* 0x0003c00001607983 */ /* 0x000ea80000300a00 */
[----:B------:R-:W2:Y:S01]  /*291e0*/  LDL.LU.64 R98, [R1+0x3c8] ;  /* 0x0003c80001627983 */ /* 0x000ea20000300a00 */
[C---:B-1----:R-:W-:Y:S11]  /*291f0*/  HMMA.1688.F32.TF32 R68, R248.reuse, R28, R128 ;  /* 0x0000001cf844723c */ /* 0x042ff60000081080 */
[----:B------:R-:W-:Y:S11]  /*29200*/  @!UPT UIADD3 URZ, URZ, URZ, URZ ;  /* 0x0000003f3f3ff290 */ /* 0x000ff6000fffe03f */
[----:B------:R-:W-:Y:S01]  /*29210*/  @!UPT UIADD3 URZ, URZ, URZ, URZ ;  /* 0x0000003f3f3ff290 */ /* 0x000fe2000fffe03f */
        /* <DEDUP_REMOVED lines=21> */
[----:B------:R-:W-:Y:S04]  /*29370*/  STL.64 [R1], R68 ;  /* 0x0000004401007387 */ /* 0x000fe80000100a00 */
[----:B------:R-:W-:Y:S04]  /*29380*/  STL.64 [R1+0x8], R70 ;  /* 0x0000084601007387 */ /* 0x000fe80000100a00 */
[----:B------:R-:W2:Y:S04]  /*29390*/  LDL.LU.64 R88, [R1+0x380] ;  /* 0x0003800001587983 */ /* 0x000ea80000300a00 */
[----:B------:R-:W2:Y:S01]  /*293a0*/  LDL.LU.64 R90, [R1+0x388] ;  /* 0x00038800015a7983 */ /* 0x000ea20000300a00 */
[----:B------:R-:W-:Y:S03]  /*293b0*/  HMMA.1688.F32.TF32 R248, R248, R12, R112 ;  /* 0x0000000cf8f8723c */ /* 0x000fe60000081070 */
[----:B------:R-:W-:Y:S04]  /*293c0*/  LDS R68, [R2+0x40200] ;  /* 0x0402000002447984 */ /* 0x000fe80000000800 */
[----:B------:R-:W-:Y:S01]  /*293d0*/  LDS R70, [R2+0x41200] ;  /* 0x0412000002467984 */ /* 0x000fe20000000800 */
[C---:B----4-:R-:W-:Y:S03]  /*293e0*/  HMMA.1688.F32.TF32 R112, R100.reuse, R64, R80 ;  /* 0x000000406470723c */ /* 0x050fe60000081050 */
[----:B------:R-:W-:Y:S04]  /*293f0*/  LDS R69, [R3+0x40200] ;  /* 0x0402000003457984 */ /* 0x000fe80000000800 */
[----:B------:R-:W1:Y:S08]  /*29400*/  LDS R71, [R3+0x41200] ;  /* 0x0412000003477984 */ /* 0x000e700000000800 */
[----:B------:R-:W-:Y:S04]  /*29410*/  STL.64 [R1+0x3590], R250 ;  /* 0x003590fa01007387 */ /* 0x000fe80000100a00 */
[----:B------:R-:W-:Y:S04]  /*29420*/  STL.64 [R1+0x3588], R248 ;  /* 0x003588f801007387 */ /* 0x000fe80000100a00 */
[----:B------:R-:W4:Y:S04]  /*29430*/  LDL.LU.64 R80, [R1+0x370] ;  /* 0x0003700001507983 */ /* 0x000f280000300a00 */
[----:B------:R-:W4:Y:S04]  /*29440*/  LDL.LU.64 R82, [R1+0x378] ;  /* 0x0003780001527983 */ /* 0x000f280000300a00 */
[----:B------:R-:W-:Y:S04]  /*29450*/  STL.64 [R1+0x1210], R112 ;  /* 0x0012107001007387 */ /* 0x000fe80000100a00 */
[----:B------:R1:W-:Y:S02]  /*29460*/  STL.64 [R1+0x1218], R114 ;  /* 0x0012187201007387 */ /* 0x0003e40000100a00 */
[C---:B-1----:R-:W-:Y:S02]  /*29470*/  HMMA.1688.F32.TF32 R112, R100.reuse, R60, R108 ;  /* 0x0000003c6470723c */ /* 0x042fe4000008106c */
[----:B------:R-:W4:Y:S04]  /*29480*/  LDL.LU.64 R108, [R1+0x360] ;  /* 0x00036000016c7983 */ /* 0x000f280000300a00 */
[----:B------:R-:W4:Y:S11]  /*29490*/  LDL.LU.64 R110, [R1+0x368] ;  /* 0x00036800016e7983 */ /* 0x000f360000300a00 */
[----:B------:R-:W-:Y:S06]  /*294a0*/  @!UPT UIADD3 URZ, URZ, URZ, URZ ;  /* 0x0000003f3f3ff290 */ /* 0x000fec000fffe03f */
[----:B------:R-:W-:Y:S04]  /*294b0*/  STL.64 [R1+0x1200], R112 ;  /* 0x0012007001007387 */ /* 0x000fe80000100a00 */
[----:B------:R3:W-:Y:S02]  /*294c0*/  STL.64 [R1+0x1208], R114 ;  /* 0x0012087201007387 */ /* 0x0007e40000100a00 */
[C---:B---3--:R-:W-:Y:S02]  /*294d0*/  HMMA.1688.F32.TF32 R112, R100.reuse, R8, R76 ;  /* 0x000000086470723c */ /* 0x048fe4000008104c */
[----:B------:R-:W3:Y:S04]  /*294e0*/  LDL.LU.64 R76, [R1+0x350] ;  /* 0x00035000014c7983 */ /* 0x000ee80000300a00 */
[----:B------:R-:W3:Y:S11]  /*294f0*/  LDL.LU.64 R78, [R1+0x358] ;  /* 0x00035800014e7983 */ /* 0x000ef60000300a00 */
[----:B------:R-:W-:Y:S06]  /*29500*/  @!UPT UIADD3 URZ, URZ, URZ, URZ ;  /* 0x0000003f3f3ff290 */ /* 0x000fec000fffe03f */
[----:B------:R-:W-:Y:S04]  /*29510*/  STL.64 [R1+0x11f0], R112 ;  /* 0x0011f07001007387 */ /* 0x000fe80000100a00 */
[----:B------:R2:W-:Y:S02]  /*29520*/  STL.64 [R1+0x11f8], R114 ;  /* 0x0011f87201007387 */ /* 0x0005e40000100a00 */
[C---:B--2---:R-:W-:Y:S02]  /*29530*/  HMMA.1688.F32.TF32 R112, R100.reuse, R4, R104 ;  /* 0x000000046470723c */ /* 0x044fe40000081068 */
[----:B------:R-:W2:Y:S04]  /*29540*/  LDL.LU.64 R104, [R1+0x340] ;  /* 0x0003400001687983 */ /* 0x000ea80000300a00 */
[----:B------:R-:W2:Y:S11]  /*29550*/  LDL.LU.64 R106, [R1+0x348] ;  /* 0x00034800016a7983 */ /* 0x000eb60000300a00 */
[----:B------:R-:W-:Y:S06]  /*29560*/  @!UPT UIADD3 URZ, URZ, URZ, URZ ;  /* 0x0000003f3f3ff290 */ /* 0x000fec000fffe03f */
[----:B------:R-:W-:Y:S04]  /*29570*/  STL.64 [R1+0x11e0], R112 ;  /* 0x0011e07001007387 */ /* 0x000fe80000100a00 */
[----:B------:R1:W-:Y:S02]  /*29580*/  STL.64 [R1+0x11e8], R114 ;  /* 0x0011e87201007387 */ /* 0x0003e40000100a00 */
[C---:B-1----:R-:W-:Y:S02]  /*29590*/  HMMA.1688.F32.TF32 R112, R100.reuse, R56, R96 ;  /* 0x000000386470723c */ /* 0x042fe40000081060 */
        /* <DEDUP_REMOVED lines=29> */
[C---:B----4-:R-:W-:Y:S02]  /*29770*/  HMMA.1688.F32.TF32 R112, R100.reuse, R36, R80 ;  /* 0x000000246470723c */ /* 0x050fe40000081050 */
[----:B------:R-:W4:Y:S04]  /*29780*/  LDL.LU.64 R80, [R1+0x420] ;  /* 0x0004200001507983 */ /* 0x000f280000300a00 */
[----:B------:R-:W4:Y:S11]  /*29790*/  LDL.LU.64 R82, [R1+0x428] ;  /* 0x0004280001527983 */ /* 0x000f360000300a00 */
[----:B------:R-:W-:Y:S06]  /*297a0*/  @!UPT UIADD3 URZ, URZ, URZ, URZ ;  /* 0x0000003f3f3ff290 */ /* 0x000fec000fffe03f */
        /* <DEDUP_REMOVED lines=16> */
[----:B------:R-:W2:Y:S02]  /*298b0*/  LDL.LU.64 R106, [R1+0x488] ;  /* 0x00048800016a7983 */ /* 0x000ea40000300a00 */
[C---:B------:R-:W-:Y:S11]  /*298c0*/  HMMA.1688.F32.TF32 R96, R100.reuse, R20, R96 ;  /* 0x000000146460723c */ /* 0x040ff60000081060 */
[----:B------:R-:W-:Y:S04]  /*298d0*/  @!UPT UIADD3 URZ, URZ, URZ, URZ ;  /* 0x0000003f3f3ff290 */ /* 0x000fe8000fffe03f */
[----:B------:R1:W-:Y:S04]  /*298e0*/  STL.64 [R1+0x1150], R112 ;  /* 0x0011507001007387 */ /* 0x0003e80000100a00 */
[----:B------:R1:W-:Y:S04]  /*298f0*/  STL.64 [R1+0x1158], R114 ;  /* 0x0011587201007387 */ /* 0x0003e80000100a00 */
[----:B-1----:R-:W2:Y:S04]  /*29900*/  LDL.LU.64 R112, [R1+0x4a0] ;  /* 0x0004a00001707983 */ /* 0x002ea80000300a00 */
[----:B------:R-:W2:Y:S04]  /*29910*/  LDL.LU.64 R114, [R1+0x4a8] ;  /* 0x0004a80001727983 */ /* 0x000ea80000300a00 */
[----:B------:R-:W-:Y:S04]  /*29920*/  STL.64 [R1+0x1140], R96 ;  /* 0x0011406001007387 */ /* 0x000fe80000100a00 */
[----:B------:R1:W-:Y:S02]  /*29930*/  STL.64 [R1+0x1148], R98 ;  /* 0x0011486201007387 */ /* 0x0003e40000100a00 */
[C---:B-1----:R-:W-:Y:S02]  /*29940*/  HMMA.1688.F32.TF32 R96, R100.reuse, R16, R84 ;  /* 0x000000106460723c */ /* 0x042fe40000081054 */
[----:B------:R-:W2:Y:S04]  /*29950*/  LDL.LU.64 R84, [R1+0x4d0] ;  /* 0x0004d00001547983 */ /* 0x000ea80000300a00 */
[----:B------:R-:W2:Y:S02]  /*29960*/  LDL.LU.64 R86, [R1+0x4d8] ;  /* 0x0004d80001567983 */ /* 0x000ea40000300a00 */
[----:B------:R-:W-:Y:S11]  /*29970*/  HMMA.1688.F32.TF32 R72, R100, R12, R72 ;  /* 0x0000000c6448723c */ /* 0x000ff60000081048 */
[----:B------:R-:W-:Y:S04]  /*29980*/  @!UPT UIADD3 URZ, URZ, URZ, URZ ;  /* 0x0000003f3f3ff290 */ /* 0x000fe8000fffe03f */
[----:B------:R1:W-:Y:S04]  /*29990*/  STL.64 [R1+0x1130], R96 ;  /* 0x0011306001007387 */ /* 0x0003e80000100a00 */
[----:B------:R1:W-:Y:S04]  /*299a0*/  STL.64 [R1+0x1138], R98 ;  /* 0x0011386201007387 */ /* 0x0003e80000100a00 */
[----:B-1----:R-:W2:Y:S04]  /*299b0*/  LDL.LU.64 R96, [R1+0x4e0] ;  /* 0x0004e00001607983 */ /* 0x002ea80000300a00 */
[----:B------:R-:W2:Y:S04]  /*299c0*/  LDL.LU.64 R98, [R1+0x4e8] ;  /* 0x0004e80001627983 */ /* 0x000ea80000300a00 */
[----:B------:R-:W-:Y:S04]  /*299d0*/  STL.64 [R1+0x1120], R72 ;  /* 0x0011204801007387 */ /* 0x000fe80000100a00 */
[----:B------:R-:W-:Y:S01]  /*299e0*/  STL.64 [R1+0x1128], R74 ;  /* 0x0011284a01007387 */ /* 0x000fe20000100a00 */
[C---:B------:R-:W-:Y:S03]  /*299f0*/  HMMA.1688.F32.TF32 R100, R68.reuse, R64, R92 ;  /* 0x000000404464723c */ /* 0x040fe6000008105c */
[----:B------:R-:W2:Y:S04]  /*29a00*/  LDL.LU.64 R92, [R1+0x4f0] ;  /* 0x0004f000015c7983 */ /* 0x000ea80000300a00 */
[----:B------:R-:W2:Y:S04]  /*29a10*/  LDL.LU.64 R94, [R1+0x4f8] ;  /* 0x0004f800015e7983 */ /* 0x000ea80000300a00 */
[----:B------:R-:W-:Y:S04]  /*29a20*/  LDS R72, [R252+0x40200] ;  /* 0x04020000fc487984 */ /* 0x000fe80000000800 */
[----:B------:R-:W-:Y:S04]  /*29a30*/  LDS R74, [R252+0x41200] ;  /* 0x04120000fc4a7984 */ /* 0x000fe80000000800 */
[----:B------:R-:W-:Y:S04]  /*29a40*/  LDS R73, [R0+0x40200] ;  /* 0x0402000000497984 */ /* 0x000fe80000000800 */
[----:B------:R-:W1:Y:S04]  /*29a50*/  LDS R75, [R0+0x41200] ;  /* 0x04120000004b7984 */ /* 0x000e680000000800 */
        /* <DEDUP_REMOVED lines=30> */
[----:B------:R1:W-:Y:S04]  /*29c40*/  STL.64 [R1+0x120], R100 ;  /* 0x0001206401007387 */ /* 0x0003e80000100a00 */
[----:B------:R1:W-:Y:S01]  /*29c50*/  STL.64 [R1+0x128], R102 ;  /* 0x0001286601007387 */ /* 0x0003e20000100a00 */
[C---:B------:R-:W-:Y:S03]  /*29c60*/  HMMA.1688.F32.TF32 R112, R68.reuse, R48, R112 ;  /* 0x000000304470723c */ /* 0x040fe60000081070 */
[----:B-1----:R-:W2:Y:S04]  /*29c70*/  LDL.LU.64 R100, [R1+0x540] ;  /* 0x0005400001647983 */ /* 0x002ea80000300a00 */
[----:B------:R-:W2:Y:S11]  /*29c80*/  LDL.LU.64 R102, [R1+0x548] ;  /* 0x0005480001667983 */ /* 0x000eb60000300a00 */
[----:B------:R-:W-:Y:S05]  /*29c90*/  @!UPT UIADD3 URZ, URZ, URZ, URZ ;  /* 0x0000003f3f3ff290 */ /* 0x000fea000fffe03f */
        /* <DEDUP_REMOVED lines=28> */
[----:B------:R-:W4:Y:S02]  /*29e60*/  LDL.LU.64 R82, [R1+0x628] ;  /* 0x0006280001527983 */ /* 0x000f240000300a00 */
[C---:B------:R-:W-:Y:S11]  /*29e70*/  HMMA.1688.F32.TF32 R108, R68.reuse, R24, R108 ;  /* 0x00000018446c723c */ /* 0x040ff6000008106c */
[----:B------:R-:W-:Y:S04]  /*29e80*/  @!UPT UIADD3 URZ, URZ, URZ, URZ ;  /* 0x0000003f3f3ff290 */ /* 0x000fe8000fffe03f */
[----:B------:R1:W-:Y:S04]  /*29e90*/  STL.64 [R1+0xc0], R112 ;  /* 0x0000c07001007387 */ /* 0x0003e80000100a00 */
[----:B------:R3:W-:Y:S04]  /*29ea0*/  STL.64 [R1+0xc8], R114 ;  /* 0x0000c87201007387 */ /* 0x0007e80000100a00 */
[----:B-1----:R-:W4:Y:S04]  /*29eb0*/  LDL.LU.64 R112, [R1+0x610] ;  /* 0x0006100001707983 */ /* 0x002f280000300a00 */
[----:B---3--:R-:W3:Y:S04]  /*29ec0*/  LDL.LU.64 R114, [R1+0x618] ;  /* 0x0006180001727983 */ /* 0x008ee80000300a00 */
[----:B------:R-:W-:Y:S04]  /*29ed0*/  STL.64 [R1+0xb0], R108 ;  /* 0x0000b06c01007387 */ /* 0x000fe80000100a00 */
[----:B------:R1:W-:Y:S02]  /*29ee0*/  STL.64 [R1+0xb8], R110 ;  /* 0x0000b86e01007387 */ /* 0x0003e40000100a00 */
[C---:B-1----:R-:W-:Y:S02]  /*29ef0*/  HMMA.1688.F32.TF32 R108, R68.reuse, R20, R76 ;  /* 0x00000014446c723c */ /* 0x042fe4000008104c */
[----:B------:R-:W3:Y:S04]  /*29f00*/  LDL.LU.64 R76, [R1+0x600] ;  /* 0x00060000014c7983 */ /* 0x000ee80000300a00 */
[----:B------:R-:W3:Y:S02]  /*29f10*/  LDL.LU.64 R78, [R1+0x608] ;  /* 0x00060800014e7983 */ /* 0x000ee40000300a00 */
[C---:B--2---:R-:W-:Y:S11]  /*29f20*/  HMMA.1688.F32.TF32 R104, R68.reuse, R16, R104 ;  /* 0x000000104468723c */ /* 0x044ff60000081068 */
[----:B------:R-:W-:Y:S04]  /*29f30*/  @!UPT UIADD3 URZ, URZ, URZ, URZ ;  /* 0x0000003f3f3ff290 */ /* 0x000fe8000fffe03f */
[----:B------:R1:W-:Y:S04]  /*29f40*/  STL.64 [R1+0xa0], R108 ;  /* 0x0000a06c01007387 */ /* 0x0003e80000100a00 */
[----:B------:R2:W-:Y:S04]  /*29f50*/  STL.64 [R1+0xa8], R110 ;  /* 0x0000a86e01007387 */ /* 0x0005e80000100a00 */
[----:B-1----:R-:W3:Y:S04]  /*29f60*/  LDL.LU.64 R108, [R1+0x5f0] ;  /* 0x0005f000016c7983 */ /* 0x002ee80000300a00 */
[----:B--2---:R-:W2:Y:S01]  /*29f70*/  LDL.LU.64 R110, [R1+0x5f8] ;  /* 0x0005f800016e7983 */ /* 0x004ea20000300a00 */
[----:B------:R-:W-:Y:S03]  /*29f80*/  HMMA.1688.F32.TF32 R68, R68, R12, R100 ;  /* 0x0000000c4444723c */ /* 0x000fe60000081064 */
[----:B------:R1:W-:Y:S04]  /*29f90*/  STL.64 [R1+0x90], R104 ;  /* 0x0000906801007387 */ /* 0x0003e80000100a00 */
[----:B------:R1:W-:Y:S04]  /*29fa0*/  STL.64 [R1+0x98], R106 ;  /* 0x0000986a01007387 */ /* 0x0003e80000100a00 */
[----:B------:R-:W-:Y:S04]  /*29fb0*/  LDS R100, [R2+0x40280] ;  /* 0x0402800002647984 */ /* 0x000fe80000000800 */
[----:B-1----:R-:W2:Y:S04]  /*29fc0*/  LDL.LU.64 R104, [R1+0x5e0] ;  /* 0x0005e00001687983 */ /* 0x002ea80000300a00 */
[----:B------:R-:W2:Y:S04]  /*29fd0*/  LDL.LU.64 R106, [R1+0x5e8] ;  /* 0x0005e800016a7983 */ /* 0x000ea80000300a00 */
[----:B------:R-:W-:Y:S04]  /*29fe0*/  LDS R102, [R2+0x41280] ;  /* 0x0412800002667984 */ /* 0x000fe80000000800 */
[----:B------:R-:W-:Y:S04]  /*29ff0*/  STL.64 [R1+0x80], R68 ;  /* 0x0000804401007387 */ /* 0x000fe80000100a00 */
[----:B------:R1:W-:Y:S04]  /*2a000*/  STL.64 [R1+0x88], R70 ;  /* 0x0000884601007387 */ /* 0x0003e80000100a00 */
[----:B------:R-:W-:Y:S04]  /*2a010*/  LDS R101, [R3+0x40280] ;  /* 0x0402800003657984 */ /* 0x000fe80000000800 */
[----:B------:R-:W2:Y:S01]  /*2a020*/  LDS R103, [R3+0x41280] ;  /* 0x0412800003677984 */ /* 0x000ea20000000800 */
[C---:B-1----:R-:W-:Y:S03]  /*2a030*/  HMMA.1688.F32.TF32 R68, R72.reuse, R64, R84 ;  /* 0x000000404844723c */ /* 0x042fe60000081054 */
[----:B------:R-:W2:Y:S04]  /*2a040*/  LDL.LU.64 R84, [R1+0x5d0] ;  /* 0x0005d00001547983 */ /* 0x000ea80000300a00 */
        /* <DEDUP_REMOVED lines=25> */
[C---:B---3--:R-:W-:Y:S11]  /*2a1e0*/  HMMA.1688.F32.TF32 R112, R72.reuse, R52, R112 ;  /* 0x000000344870723c */ /* 0x048ff60000081070 */
        /* <DEDUP_REMOVED lines=14> */
[----:B------:R-:W3:Y:S01]  /*2a2d0*/  LDL.LU.64 R116, [R1+0x570] ;  /* 0x0005700001747983 */ /* 0x000ee20000300a00 */
[C---:B------:R-:W-:Y:S03]  /*2a2e0*/  HMMA.1688.F32.TF32 R104, R72.reuse, R40, R104 ;  /* 0x000000284868723c */ /* 0x040fe60000081068 */
[----:B------:R-:W-:Y:S04]  /*2a2f0*/  STL.64 [R1+0xe50], R108 ;  /* 0x000e506c01007387 */ /* 0x000fe80000100a00 */
[----:B------:R-:W-:Y:S04]  /*2a300*/  STL.64 [R1+0xe58], R110 ;  /* 0x000e586e01007387 */ /* 0x000fe80000100a00 */
[----:B------:R-:W3:Y:S11]  /*2a310*/  LDL.LU.64 R118, [R1+0x578] ;  /* 0x0005780001767983 */ /* 0x000ef60000300a00 */
[----:B------:R-:W-:Y:S01]  /*2a320*/  @!UPT UIADD3 URZ, URZ, URZ, URZ ;  /* 0x0000003f3f3ff290 */ /* 0x000fe2000fffe03f */
[----:B------:R-:W-:Y:S04]  /*2a330*/  STL.64 [R1+0xe40], R104 ;  /* 0x000e406801007387 */ /* 0x000fe80000100a00 */
[----:B------:R2:W-:Y:S04]  /*2a340*/  STL.64 [R1+0xe48], R106 ;  /* 0x000e486a01007387 */ /* 0x0005e80000100a00 */
[----:B-1----:R-:W3:Y:S04]  /*2a350*/  LDL.LU.64 R112, [R1+0x670] ;  /* 0x0006700001707983 */ /* 0x002ee80000300a00 */
[----:B--2---:R-:W2:Y:S01]  /*2a360*/  LDL.LU.64 R114, [R1+0x678] ;  /* 0x0006780001727983 */ /* 0x004ea20000300a00 */
[C---:B------:R-:W-:Y:S03]  /*2a370*/  HMMA.1688.F32.TF32 R104, R72.reuse, R36, R84 ;  /* 0x000000244868723c */ /* 0x040fe60000081054 */
[----:B------:R-:W2:Y:S04]  /*2a380*/  LDL.LU.64 R84, [R1+0x680] ;  /* 0x0006800001547983 */ /* 0x000ea80000300a00 */
[----:B------:R-:W2:Y:S01]  /*2a390*/  LDL.LU.64 R86, [R1+0x688] ;  /* 0x0006880001567983 */ /* 0x000ea20000300a00 */
[C---:B------:R-:W-:Y:S11]  /*2a3a0*/  HMMA.1688.F32.TF32 R96, R72.reuse, R32, R96 ;  /* 0x000000204860723c */ /* 0x040ff60000081060 */
[----:B------:R-:W-:Y:S04]  /*2a3b0*/  @!UPT UIADD3 URZ, URZ, URZ, URZ ;  /* 0x0000003f3f3ff290 */ /* 0x000fe8000fffe03f */
[----:B------:R-:W-:Y:S04]  /*2a3c0*/  STL.64 [R1+0xe30], R104 ;  /* 0x000e306801007387 */ /* 0x000fe80000100a00 */
[----:B------:R-:W-:Y:S04]  /*2a3d0*/  STL.64 [R1+0xe38], R106 ;  /* 0x000e386a01007387 */ /* 0x000fe80000100a00 */
[----:B------:R-:W2:Y:S04]  /*2a3e0*/  LDL.LU.64 R108, [R1+0x690] ;  /* 0x00069000016c7983 */ /* 0x000ea80000300a00 */
[----:B------:R-:W2:Y:S01]  /*2a3f0*/  LDL.LU.64 R110, [R1+0x698] ;  /* 0x00069800016e7983 */ /* 0x000ea20000300a00 */
[C---:B------:R-:W-:Y:S03]  /*2a400*/  HMMA.1688.F32.TF32 R92, R72.reuse, R28, R92 ;  /* 0x0000001c485c723c */ /* 0x040fe6000008105c */
[----:B------:R1:W-:Y:S04]  /*2a410*/  STL.64 [R1+0xe20], R96 ;  /* 0x000e206001007387 */ /* 0x0003e80000100a00 */
[----:B------:R1:W-:Y:S04]  /*2a420*/  STL.64 [R1+0xe28], R98 ;  /* 0x000e286201007387 */ /* 0x0003e80000100a00 */
[----:B-1----:R-:W2:Y:S04]  /*2a430*/  LDL.LU.64 R96, [R1+0x6a0] ;  /* 0x0006a00001607983 */ /* 0x002ea80000300a00 */
[----:B------:R-:W2:Y:S08]  /*2a440*/  LDL.LU.64 R98, [R1+0x6a8] ;  /* 0x0006a80001627983 */ /* 0x000eb00000300a00 */
[----:B------:R-:W-:Y:S04]  /*2a450*/  STL.64 [R1+0xe10], R92 ;  /* 0x000e105c01007387 */ /* 0x000fe80000100a00 */
[----:B------:R1:W-:Y:S02]  /*2a460*/  STL.64 [R1+0xe18], R94 ;  /* 0x000e185e01007387 */ /* 0x0003e40000100a00 */
[C---:B-1----:R-:W-:Y:S02]  /*2a470*/  HMMA.1688.F32.TF32 R92, R72.reuse, R24, R88 ;  /* 0x00000018485c723c */ /* 0x042fe40000081058 */
[----:B------:R-:W2:Y:S04]  /*2a480*/  LDL.LU.64 R88, [R1+0x6c0] ;  /* 0x0006c00001587983 */ /* 0x000ea80000300a00 */
[----:B------:R-:W2:Y:S11]  /*2a490*/  LDL.LU.64 R90, [R1+0x6c8] ;  /* 0x0006c800015a7983 */ /* 0x000eb60000300a00 */
[----:B------:R-:W-:Y:S06]  /*2a4a0*/  @!UPT UIADD3 URZ, URZ, URZ, URZ ;  /* 0x0000003f3f3ff290 */ /* 0x000fec000fffe03f */
[----:B------:R1:W-:Y:S04]  /*2a4b0*/  STL.64 [R1+0xe00], R92 ;  /* 0x000e005c01007387 */ /* 0x0003e80000100a00 */
[----:B------:R4:W-:Y:S04]  /*2a4c0*/  STL.64 [R1+0xe08], R94 ;  /* 0x000e085e01007387 */ /* 0x0009e80000100a00 */
[----:B-1----:R-:W2:Y:S04]  /*2a4d0*/  LDL.LU.64 R92, [R1+0x6d0] ;  /* 0x0006d000015c7983 */ /* 0x002ea80000300a00 */
[----:B----4-:R-:W4:Y:S01]  /*2a4e0*/  LDL.LU.64 R94, [R1+0x6d8] ;  /* 0x0006d800015e7983 */ /* 0x010f220000300a00 */
[C---:B------:R-:W-:Y:S11]  /*2a4f0*/  HMMA.1688.F32.TF32 R80, R72.reuse, R20, R80 ;  /* 0x000000144850723c */ /* 0x040ff60000081050 */
[----:B------:R-:W-:Y:S11]  /*2a500*/  @!UPT UIADD3 URZ, URZ, URZ, URZ ;  /* 0x0000003f3f3ff290 */ /* 0x000ff6000fffe03f */
[----:B------:R-:W-:Y:S01]  /*2a510*/  @!UPT UIADD3 URZ, URZ, URZ, URZ ;  /* 0x0000003f3f3ff290 */ /* 0x000fe2000fffe03f */
[----:B------:R-:W-:Y:S04]  /*2a520*/  STL.64 [R1+0xdf0], R80 ;  /* 0x000df05001007387 */ /* 0x000fe80000100a00 */
[----:B------:R3:W-:Y:S02]  /*2a530*/  STL.64 [R1+0xdf8], R82 ;  /* 0x000df85201007387 */ /* 0x0007e40000100a00 */
[C---:B---3--:R-:W-:Y:S02]  /*2a540*/  HMMA.1688.F32.TF32 R80, R72.reuse, R16, R68 ;  /* 0x000000104850723c */ /* 0x048fe40000081044 */
[----:B------:R-:W3:Y:S04]  /*2a550*/  LDL.LU.64 R68, [R1+0x6e0] ;  /* 0x0006e00001447983 */ /* 0x000ee80000300a00 */
[----:B------:R-:W3:Y:S02]  /*2a560*/  LDL.LU.64 R70, [R1+0x6e8] ;  /* 0x0006e80001467983 */ /* 0x000ee40000300a00 */
[----:B------:R-:W-:Y:S11]  /*2a570*/  HMMA.1688.F32.TF32 R72, R72, R12, R76 ;  /* 0x0000000c4848723c */ /* 0x000ff6000008104c */
[----:B------:R-:W-:Y:S04]  /*2a580*/  @!UPT UIADD3 URZ, URZ, URZ, URZ ;  /* 0x0000003f3f3ff290 */ /* 0x000fe8000fffe03f */
[----:B------:R1:W-:Y:S04]  /*2a590*/  STL.64 [R1+0xde0], R80 ;  /* 0x000de05001007387 */ /* 0x0003e80000100a00 */
[----:B------:R1:W-:Y:S04]  /*2a5a0*/  STL.64 [R1+0xde8], R82 ;  /* 0x000de85201007387 */ /* 0x0003e80000100a00 */
[----:B------:R-:W3:Y:S04]  /*2a5b0*/  LDL.LU.64 R104, [R1+0x6f0] ;  /* 0x0006f00001687983 */ /* 0x000ee80000300a00 */
[----:B------:R-:W3:Y:S04]  /*2a5c0*/  LDL.LU.64 R106, [R1+0x6f8] ;  /* 0x0006f800016a7983 */ /* 0x000ee80000300a00 */
[----:B------:R-:W-:Y:S04]  /*2a5d0*/  STL.64 [R1+0xdd0], R72 ;  /* 0x000dd04801007387 */ /* 0x000fe80000100a00 */
[----:B------:R1:W-:Y:S04]  /*2a5e0*/  STL.64 [R1+0xdd8], R74 ;  /* 0x000dd84a01007387 */ /* 0x0003e80000100a00 */
[----:B------:R-:W3:Y:S04]  /*2a5f0*/  LDL.LU.64 R76, [R1+0x710] ;  /* 0x00071000014c7983 */ /* 0x000ee80000300a00 */
[----:B------:R-:W3:Y:S04]  /*2a600*/  LDL.LU.64 R78, [R1+0x718] ;  /* 0x00071800014e7983 */ /* 0x000ee80000300a00 */
[----:B-1----:R-:W3:Y:S04]  /*2a610*/  LDL.LU.64 R80, [R1+0x720] ;  /* 0x0007200001507983 */ /* 0x002ee80000300a00 */
[----:B------:R-:W3:Y:S01]  /*2a620*/  LDL.LU.64 R82, [R1+0x728] ;  /* 0x0007280001527983 */ /* 0x000ee20000300a00 */
[C---:B------:R-:W-:Y:S08]  /*2a630*/  HMMA.1688.F32.TF32 R116, R100.reuse, R64, R116 ;  /* 0x000000406474723c */ /* 0x040ff00000081074 */
[C---:B--2---:R-:W-:Y:S08]  /*2a640*/  HMMA.1688.F32.TF32 R112, R100.reuse, R60, R112 ;  /* 0x0000003c6470723c */ /* 0x044ff00000081070 */
[C---:B------:R-:W-:Y:S07]  /*2a650*/  HMMA.1688.F32.TF32 R72, R100.reuse, R8, R84 ;  /* 0x000000086448723c */ /* 0x040fee0000081054 */
[----:B------:R-:W-:Y:S04]  /*2a660*/  STL.64 [R1+0x1e0], R116 ;  /* 0x0001e07401007387 */ /* 0x000fe80000100a00 */
[----:B------:R-:W-:Y:S04]  /*2a670*/  STL.64 [R1+0x1e8], R118 ;  /* 0x0001e87601007387 */ /* 0x000fe80000100a00 */
[----:B------:R-:W2:Y:S04]  /*2a680*/  LDL.LU.64 R84, [R1+0x730] ;  /* 0x0007300001547983 */ /* 0x000ea80000300a00 */
[----:B------:R-:W-:Y:S04]  /*2a690*/  STL.64 [R1+0x1d0], R112 ;  /* 0x0001d07001007387 */ /* 0x000fe80000100a00 */
[----:B------:R-:W-:Y:S04]  /*2a6a0*/  STL.64 [R1+0x1d8], R114 ;  /* 0x0001d87201007387 */ /* 0x000fe80000100a00 */
[----:B------:R-:W2:Y:S04]  /*2a6b0*/  LDL.LU.64 R86, [R1+0x738] ;  /* 0x0007380001567983 */ /* 0x000ea80000300a00 */
[----:B------:R-:W-:Y:S04]  /*2a6c0*/  STL.64 [R1+0x1c0], R72 ;  /* 0x0001c04801007387 */ /* 0x000fe80000100a00 */
[----:B------:R1:W-:Y:S01]  /*2a6d0*/  STL.64 [R1+0x1c8], R74 ;  /* 0x0001c84a01007387 */ /* 0x0003e20000100a00 */
[C---:B------:R-:W-:Y:S11]  /*2a6e0*/  HMMA.1688.F32.TF32 R108, R100.reuse, R4, R108 ;  /* 0x00000004646c723c */ /* 0x040ff6000008106c */
[----:B------:R-:W-:Y:S11]  /*2a6f0*/  @!UPT UIADD3 URZ, URZ, URZ, URZ ;  /* 0x0000003f3f3ff290 */ /* 0x000ff6000fffe03f */
[----:B------:R-:W-:Y:S01]  /*2a700*/  @!UPT UIADD3 URZ, URZ, URZ, URZ ;  /* 0x0000003f3f3ff290 */ /* 0x000fe2000fffe03f */
[----:B------:R-:W-:Y:S01]  /*2a710*/  STL.64 [R1+0x1b0], R108 ;  /* 0x0001b06c01007387 */ /* 0x000fe20000100a00 */
[C---:B------:R-:W-:Y:S03]  /*2a720*/  HMMA.1688.F32.TF32 R96, R100.reuse, R56, R96 ;  /* 0x000000386460723c */ /* 0x040fe60000081060 */
[----:B------:R-:W-:Y:S05]  /*2a730*/  STL.64 [R1+0x1b8], R110 ;  /* 0x0001b86e01007387 */ /* 0x000fea0000100a00 */
[C---:B-1----:R-:W-:Y:S01]  /*2a740*/  HMMA.1688.F32.TF32 R72, R100.reuse, R52, R88 ;  /* 0x000000346448723c */ /* 0x042fe20000081058 */
[----:B------:R-:W2:Y:S11]  /*2a750*/  LDL.LU.64 R88, [R1+0x770] ;  /* 0x0007700001587983 */ /* 0x000eb60000300a00 */
[----:B------:R-:W-:Y:S03]  /*2a760*/  @!UPT UIADD3 URZ, URZ, URZ, URZ ;  /* 0x0000003f3f3ff290 */ /* 0x000fe6000fffe03f */
[----:B------:R1:W-:Y:S04]  /*2a770*/  STL.64 [R1+0x1a0], R96 ;  /* 0x0001a06001007387 */ /* 0x0003e80000100a00 */
[----:B------:R1:W-:Y:S04]  /*2a780*/  STL.64 [R1+0x1a8], R98 ;  /* 0x0001a86201007387 */ /* 0x0003e80000100a00 */
[----:B------:R-:W2:Y:S04]  /*2a790*/  LDL.LU.64 R90, [R1+0x778] ;  /* 0x00077800015a7983 */ /* 0x000ea80000300a00 */
[----:B------:R-:W-:Y:S04]  /*2a7a0*/  STL.64 [R1+0x190], R72 ;  /* 0x0001904801007387 */ /* 0x000fe80000100a00 */
[----:B------:R1:W-:Y:S01]  /*2a7b0*/  STL.64 [R1+0x198], R74 ;  /* 0x0001984a01007387 */ /* 0x0003e20000100a00 */
[C---:B----4-:R-:W-:Y:S03]  /*2a7c0*/  HMMA.1688.F32.TF32 R244, R100.reuse, R48, R92 ;  /* 0x0000003064f4723c */ /* 0x050fe6000008105c */
[----:B------:R-:W4:Y:S04]  /*2a7d0*/  LDL.LU.64 R92, [R1+0x780] ;  /* 0x00078000015c7983 */ /* 0x000f280000300a00 */
[----:B------:R-:W4:Y:S04]  /*2a7e0*/  LDL.LU.64 R94, [R1+0x788] ;  /* 0x00078800015e7983 */ /* 0x000f280000300a00 */
[----:B-1----:R-:W4:Y:S04]  /*2a7f0*/  LDL.LU.64 R96, [R1+0x7a0] ;  /* 0x0007a00001607983 */ /* 0x002f280000300a00 */
[----:B------:R-:W4:Y:S08]  /*2a800*/  LDL.LU.64 R98, [R1+0x7a8] ;  /* 0x0007a80001627983 */ /* 0x000f300000300a00 */
[----:B------:R-:W-:Y:S04]  /*2a810*/  STL.64 [R1+0x3450], R246 ;  /* 0x003450f601007387 */ /* 0x000fe80000100a00 */
[----:B------:R-:W-:Y:S04]  /*2a820*/  STL.64 [R1+0x3448], R244 ;  /* 0x003448f401007387 */ /* 0x000fe80000100a00 */
[----:B------:R-:W4:Y:S04]  /*2a830*/  LDL.LU.64 R112, [R1+0x790] ;  /* 0x0007900001707983 */ /* 0x000f280000300a00 */
[----:B------:R-:W4:Y:S01]  /*2a840*/  LDL.LU.64 R114, [R1+0x798] ;  /* 0x0007980001727983 */ /* 0x000f220000300a00 */
[C---:B---3--:R-:W-:Y:S08]  /*2a850*/  HMMA.1688.F32.TF32 R68, R100.reuse, R44, R68 ;  /* 0x0000002c6444723c */ /* 0x048ff00000081044 */
[C---:B------:R-:W-:Y:S11]  /*2a860*/  HMMA.1688.F32.TF32 R72, R100.reuse, R40, R104 ;  /* 0x000000286448723c */ /* 0x040ff60000081068 */
[----:B------:R-:W-:Y:S04]  /*2a870*/  @!UPT UIADD3 URZ, URZ, URZ, URZ ;  /* 0x0000003f3f3ff290 */ /* 0x000fe8000fffe03f */
[----:B------:R-:W-:Y:S04]  /*2a880*/  STL.64 [R1+0x3460], R70 ;  /* 0x0034604601007387 */ /* 0x000fe80000100a00 */
[----:B------:R-:W-:Y:S01]  /*2a890*/  STL.64 [R1+0x3458], R68 ;  /* 0x0034584401007387 */ /* 0x000fe20000100a00 */
[C---:B------:R-:W-:Y:S08]  /*2a8a0*/  HMMA.1688.F32.TF32 R76, R100.reuse, R36, R76 ;  /* 0x00000024644c723c */ /* 0x040ff0000008104c */
[C---:B------:R-:W-:Y:S01]  /*2a8b0*/  HMMA.1688.F32.TF32 R80, R100.reuse, R32, R80 ;  /* 0x000000206450723c */ /* 0x040fe20000081050 */
[----:B------:R-:W-:Y:S04]  /*2a8c0*/  STL.64 [R1+0x3470], R74 ;  /* 0x0034704a01007387 */ /* 0x000fe80000100a00 */
[----:B------:R-:W-:Y:S04]  /*2a8d0*/  STL.64 [R1+0x3468], R72 ;  /* 0x0034684801007387 */ /* 0x000fe80000100a00 */
[----:B------:R-:W3:Y:S04]  /*2a8e0*/  LDL.LU.64 R104, [R1+0x7b0] ;  /* 0x0007b00001687983 */ /* 0x000ee80000300a00 */
[----:B------:R-:W3:Y:S04]  /*2a8f0*/  LDL.LU.64 R106, [R1+0x7b8] ;  /* 0x0007b800016a7983 */ /* 0x000ee80000300a00 */
[----:B------:R-:W-:Y:S04]  /*2a900*/  STL.64 [R1+0x3480], R78 ;  /* 0x0034804e01007387 */ /* 0x000fe80000100a00 */
[----:B------:R1:W-:Y:S04]  /*2a910*/  STL.64 [R1+0x3478], R76 ;  /* 0x0034784c01007387 */ /* 0x0003e80000100a00 */
[----:B------:R-:W3:Y:S04]  /*2a920*/  LDL.LU.64 R108, [R1+0x7d0] ;  /* 0x0007d000016c7983 */ /* 0x000ee80000300a00 */
[----:B------:R-:W3:Y:S04]  /*2a930*/  LDL.LU.64 R110, [R1+0x7d8] ;  /* 0x0007d800016e7983 */ /* 0x000ee80000300a00 */
[----:B------:R-:W-:Y:S04]  /*2a940*/  STL.64 [R1+0x3490], R82 ;  /* 0x0034905201007387 */ /* 0x000fe80000100a00 */
[----:B------:R-:W-:Y:S04]  /*2a950*/  STL.64 [R1+0x3488], R80 ;  /* 0x0034885001007387 */ /* 0x000fe80000100a00 */
[----:B-1----:R-:W3:Y:S04]  /*2a960*/  LDL.LU.64 R76, [R1+0x7f0] ;  /* 0x0007f000014c7983 */ /* 0x002ee80000300a00 */
[----:B------:R-:W3:Y:S01]  /*2a970*/  LDL.LU.64 R78, [R1+0x7f8] ;  /* 0x0007f800014e7983 */ /* 0x000ee20000300a00 */
[C---:B--2---:R-:W-:Y:S11]  /*2a980*/  HMMA.1688.F32.TF32 R84, R100.reuse, R28, R84 ;  /* 0x0000001c6454723c */ /* 0x044ff60000081054 */
[----:B------:R-:W-:Y:S11]  /*2a990*/  @!UPT UIADD3 URZ, URZ, URZ, URZ ;  /* 0x0000003f3f3ff290 */ /* 0x000ff6000fffe03f */
[----:B------:R-:W-:Y:S01]  /*2a9a0*/  @!UPT UIADD3 URZ, URZ, URZ, URZ ;  /* 0x0000003f3f3ff290 */ /* 0x000fe2000fffe03f */
[----:B------:R-:W-:Y:S04]  /*2a9b0*/  STL.64 [R1+0x34a0], R86 ;  /* 0x0034a05601007387 */ /* 0x000fe80000100a00 */
[----:B------:R-:W-:Y:S01]  /*2a9c0*/  STL.64 [R1+0x3498], R84 ;  /* 0x0034985401007387 */ /* 0x000fe20000100a00 */
[C---:B------:R-:W-:Y:S08]  /*2a9d0*/  HMMA.1688.F32.TF32 R88, R100.reuse, R24, R88 ;  /* 0x000000186458723c */ /* 0x040ff00000081058 */
[C---:B----4-:R-:W-:Y:S11]  /*2a9e0*/  HMMA.1688.F32.TF32 R92, R100.reuse, R20, R92 ;  /* 0x00000014645c723c */ /* 0x050ff6000008105c */
[----:B------:R-:W-:Y:S04]  /*2a9f0*/  @!UPT UIADD3 URZ, URZ, URZ, URZ ;  /* 0x0000003f3f3ff290 */ /* 0x000fe8000fffe03f */
[----:B------:R-:W-:Y:S04]  /*2aa00*/  STL.64 [R1+0x34b0], R90 ;  /* 0x0034b05a01007387 */ /* 0x000fe80000100a00 */
[----:B------:R-:W-:Y:S04]  /*2aa10*/  STL.64 [R1+0x34a8], R88 ;  /* 0x0034a85801007387 */ /* 0x000fe80000100a00 */
[----:B------:R-:W-:Y:S04]  /*2aa20*/  STL.64 [R1+0x34c0], R94 ;  /* 0x0034c05e01007387 */ /* 0x000fe80000100a00 */
[----:B------:R-:W-:Y:S04]  /*2aa30*/  STL.64 [R1+0x34b8], R92 ;  /* 0x0034b85c01007387 */ /* 0x000fe80000100a00 */
[----:B------:R-:W2:Y:S04]  /*2aa40*/  LDL.LU.64 R72, [R1+0x810] ;  /* 0x0008100001487983 */ /* 0x000ea80000300a00 */
[----:B------:R-:W2:Y:S01]  /*2aa50*/  LDL.LU.64 R74, [R1+0x818] ;  /* 0x00081800014a7983 */ /* 0x000ea20000300a00 */
[C---:B------:R-:W-:Y:S11]  /*2aa60*/  HMMA.1688.F32.TF32 R96, R100.reuse, R16, R96 ;  /* 0x000000106460723c */ /* 0x040ff60000081060 */
[----:B------:R-:W-:Y:S11]  /*2aa70*/  @!UPT UIADD3 URZ, URZ, URZ, URZ ;  /* 0x0000003f3f3ff290 */ /* 0x000ff6000fffe03f */
[----:B------:R-:W-:Y:S01]  /*2aa80*/  @!UPT UIADD3 URZ, URZ, URZ, URZ ;  /* 0x0000003f3f3ff290 */ /* 0x000fe2000fffe03f */
[----:B------:R-:W-:Y:S04]  /*2aa90*/  STL.64 [R1+0x34d0], R98 ;  /* 0x0034d06201007387 */ /* 0x000fe80000100a00 */
[----:B------:R-:W-:Y:S04]  /*2aaa0*/  STL.64 [R1+0x34c8], R96 ;  /* 0x0034c86001007387 */ /* 0x000fe80000100a00 */
[----:B------:R-:W4:Y:S04]  /*2aab0*/  LDL.LU.64 R68, [R1+0x840] ;  /* 0x0008400001447983 */ /* 0x000f280000300a00 */
[----:B------:R-:W4:Y:S01]  /*2aac0*/  LDL.LU.64 R70, [R1+0x848] ;  /* 0x0008480001467983 */ /* 0x000f220000300a00 */
[----:B------:R-:W-:Y:S11]  /*2aad0*/  HMMA.1688.F32.TF32 R100, R100, R12, R112 ;  /* 0x0000000c6464723c */ /* 0x000ff60000081070 */
[----:B------:R-:W-:Y:S11]  /*2aae0*/  @!UPT UIADD3 URZ, URZ, URZ, URZ ;  /* 0x0000003f3f3ff290 */ /* 0x000ff6000fffe03f */
[----:B------:R-:W-:Y:S01]  /*2aaf0*/  @!UPT UIADD3 URZ, URZ, URZ, URZ ;  /* 0x0000003f3f3ff290 */ /* 0x000fe2000fffe03f */
[----:B------:R-:W-:Y:S01]  /*2ab00*/  STL.64 [R1+0x34e0], R102 ;  /* 0x0034e06601007387 */ /* 0x000fe20000100a00 */
[C---:B---3--:R-:W-:Y:S08]  /*2ab10*/  HMMA.1688.F32.TF32 R104, R164.reuse, R64, R104 ;  /* 0x00000040a468723c */ /* 0x048ff00000081068 */
[C---:B------:R-:W-:Y:S01]  /*2ab20*/  HMMA.1688.F32.TF32 R108, R164.reuse, R60, R108 ;  /* 0x0000003ca46c723c */ /* 0x040fe2000008106c */
[----:B------:R-:W-:Y:S11]  /*2ab30*/  STL.64 [R1+0x34d8], R100 ;  /* 0x0034d86401007387 */ /* 0x000ff60000100a00 */
[----:B------:R-:W-:Y:S03]  /*2ab40*/  @!UPT UIADD3 URZ, URZ, URZ, URZ ;  /* 0x0000003f3f3ff290 */ /* 0x000fe6000fffe03f */
[----:B------:R-:W-:Y:S01]  /*2ab50*/  STL.64 [R1+0x34f0], R106 ;  /* 0x0034f06a01007387 */ /* 0x000fe20000100a00 */
[C---:B------:R-:W-:Y:S03]  /*2ab60*/  HMMA.1688.F32.TF32 R112, R164.reuse, R8, R76 ;  /* 0x00000008a470723c */ /* 0x040fe6000008104c */
[----:B------:R1:W-:Y:S04]  /*2ab70*/  STL.64 [R1+0x34e8], R104 ;  /* 0x0034e86801007387 */ /* 0x0003e80000100a00 */
[----:B------:R-:W3:Y:S04]  /*2ab80*/  LDL.LU.64 R124, [R1+0x850] ;  /* 0x00085000017c7983 */ /* 0x000ee80000300a00 */
[----:B------:R-:W3:Y:S04]  /*2ab90*/  LDL.LU.64 R126, [R1+0x858] ;  /* 0x00085800017e7983 */ /* 0x000ee80000300a00 */
[----:B-1----:R-:W3:Y:S04]  /*2aba0*/  LDL.LU.64 R104, [R1+0x860] ;  /* 0x0008600001687983 */ /* 0x002ee80000300a00 */
[----:B------:R-:W3:Y:S04]  /*2abb0*/  LDL.LU.64 R106, [R1+0x868] ;  /* 0x00086800016a7983 */ /* 0x000ee80000300a00 */
[----:B------:R-:W-:Y:S04]  /*2abc0*/  STL.64 [R1+0x3500], R110 ;  /* 0x0035006e01007387 */ /* 0x000fe80000100a00 */
[----:B------:R-:W-:Y:S04]  /*2abd0*/  STL.64 [R1+0x34f8], R108 ;  /* 0x0034f86c01007387 */ /* 0x000fe80000100a00 */
[----:B------:R-:W3:Y:S04]  /*2abe0*/  LDL.LU.64 R100, [R1+0x890] ;  /* 0x0008900001647983 */ /* 0x000ee80000300a00 */
[----:B------:R-:W3:Y:S04]  /*2abf0*/  LDL.LU.64 R102, [R1+0x898] ;  /* 0x0008980001667983 */ /* 0x000ee80000300a00 */
[----:B------:R-:W3:Y:S04]  /*2ac00*/  LDL.LU.64 R96, [R1+0x8a0] ;  /* 0x0008a00001607983 */ /* 0x000ee80000300a00 */
[----:B------:R-:W3:Y:S04]  /*2ac10*/  LDL.LU.64 R98, [R1+0x8a8] ;  /* 0x0008a80001627983 */ /* 0x000ee80000300a00 */
[----:B------:R-:W3:Y:S04]  /*2ac20*/  LDL.LU.64 R92, [R1+0x8c0] ;  /* 0x0008c000015c7983 */ /* 0x000ee80000300a00 */
        /* <DEDUP_REMOVED lines=8> */
[----:B------:R-:W3:Y:S01]  /*2acb0*/  LDL.LU.64 R82, [R1+0x908] ;  /* 0x0009080001527983 */ /* 0x000ee20000300a00 */
[C---:B--2---:R-:W-:Y:S11]  /*2acc0*/  HMMA.1688.F32.TF32 R116, R164.reuse, R4, R72 ;  /* 0x00000004a474723c */ /* 0x044ff60000081048 */
[----:B------:R-:W-:Y:S11]  /*2acd0*/  @!UPT UIADD3 URZ, URZ, URZ, URZ ;  /* 0x0000003f3f3ff290 */ /* 0x000ff6000fffe03f */
[----:B------:R-:W-:Y:S01]  /*2ace0*/  @!UPT UIADD3 URZ, URZ, URZ, URZ ;  /* 0x0000003f3f3ff290 */ /* 0x000fe2000fffe03f */
[----:B------:R-:W-:Y:S04]  /*2acf0*/  STL.64 [R1+0x3520], R118 ;  /* 0x0035207601007387 */ /* 0x000fe80000100a00 */
[----:B------:R-:W-:Y:S04]  /*2ad00*/  STL.64 [R1+0x3518], R116 ;  /* 0x0035187401007387 */ /* 0x000fe80000100a00 */
[----:B------:R-:W2:Y:S04]  /*2ad10*/  LDL.LU.64 R76, [R1+0x910] ;  /* 0x00091000014c7983 */ /* 0x000ea80000300a00 */
[----:B------:R-:W2:Y:S04]  /*2ad20*/  LDL.LU.64 R78, [R1+0x918] ;  /* 0x00091800014e7983 */ /* 0x000ea80000300a00 */
[----:B------:R-:W2:Y:S04]  /*2ad30*/  LDL.LU.64 R72, [R1+0x930] ;  /* 0x0009300001487983 */ /* 0x000ea80000300a00 */
[----:B------:R-:W2:Y:S01]  /*2ad40*/  LDL.LU.64 R74, [R1+0x938] ;  /* 0x00093800014a7983 */ /* 0x000ea20000300a00 */
[C---:B----4-:R-:W-:Y:S03]  /*2ad50*/  HMMA.1688.F32.TF32 R120, R164.reuse, R56, R68 ;  /* 0x00000038a478723c */ /* 0x050fe60000081044 */
[----:B------:R-:W4:Y:S04]  /*2ad60*/  LDL.LU.64 R68, [R1+0x920] ;  /* 0x0009200001447983 */ /* 0x000f280000300a00 */
[----:B------:R-:W4:Y:S11]  /*2ad70*/  LDL.LU.64 R70, [R1+0x928] ;  /* 0x0009280001467983 */ /* 0x000f360000300a00 */
[----:B------:R-:W-:Y:S05]  /*2ad80*/  @!UPT UIADD3 URZ, URZ, URZ, URZ ;  /* 0x0000003f3f3ff290 */ /* 0x000fea000fffe03f */
[----:B------:R-:W-:Y:S04]  /*2ad90*/  STL.64 [R1+0x3530], R122 ;  /* 0x0035307a01007387 */ /* 0x000fe80000100a00 */
[----:B------:R-:W-:Y:S01]  /*2ada0*/  STL.64 [R1+0x3528], R120 ;  /* 0x0035287801007387 */ /* 0x000fe20000100a00 */
[C---:B---3--:R-:W-:Y:S08]  /*2adb0*/  HMMA.1688.F32.TF32 R124, R164.reuse, R52, R124 ;  /* 0x00000034a47c723c */ /* 0x048ff0000008107c */
[C---:B------:R-:W-:Y:S08]  /*2adc0*/  HMMA.1688.F32.TF32 R128, R164.reuse, R48, R104 ;  /* 0x00000030a480723c */ /* 0x040ff00000081068 */
[C---:B------:R-:W-:Y:S08]  /*2add0*/  HMMA.1688.F32.TF32 R132, R164.reuse, R44, R100 ;  /* 0x0000002ca484723c */ /* 0x040ff00000081064 */
[C---:B------:R-:W-:Y:S08]  /*2ade0*/  HMMA.1688.F32.TF32 R136, R164.reuse, R40, R96 ;  /* 0x00000028a488723c */ /* 0x040ff00000081060 */
[C---:B------:R-:W-:Y:S01]  /*2adf0*/  HMMA.1688.F32.TF32 R140, R164.reuse, R36, R92 ;  /* 0x00000024a48c723c */ /* 0x040fe2000008105c */
[----:B------:R-:W-:Y:S07]  /*2ae00*/  STL.64 [R1+0x3540], R126 ;  /* 0x0035407e01007387 */ /* 0x000fee0000100a00 */
[C---:B------:R-:W-:Y:S08]  /*2ae10*/  HMMA.1688.F32.TF32 R144, R164.reuse, R32, R88 ;  /* 0x00000020a490723c */ /* 0x040ff00000081058 */
[C---:B------:R-:W-:Y:S08]  /*2ae20*/  HMMA.1688.F32.TF32 R148, R164.reuse, R28, R84 ;  /* 0x0000001ca494723c */ /* 0x040ff00000081054 */
[C---:B------:R-:W-:Y:S01]  /*2ae30*/  HMMA.1688.F32.TF32 R152, R164.reuse, R24, R80 ;  /* 0x00000018a498723c */ /* 0x040fe20000081050 */
[----:B------:R-:W-:Y:S04]  /*2ae40*/  STL.64 [R1+0x3538], R124 ;  /* 0x0035387c01007387 */ /* 0x000fe80000100a00 */
[----:B------:R-:W-:Y:S04]  /*2ae50*/  STL.64 [R1+0x3550], R130 ;  /* 0x0035508201007387 */ /* 0x000fe80000100a00 */
[----:B------:R1:W-:Y:S04]  /*2ae60*/  STL.64 [R1+0x3548], R128 ;  /* 0x0035488001007387 */ /* 0x0003e80000100a00 */
        /* <DEDUP_REMOVED lines=12> */
[C---:B--2---:R-:W-:Y:S08]  /*2af30*/  HMMA.1688.F32.TF32 R156, R164.reuse, R20, R76 ;  /* 0x00000014a49c723c */ /* 0x044ff0000008104c */
[C---:B------:R-:W-:Y:S11]  /*2af40*/  HMMA.1688.F32.TF32 R160, R164.reuse, R16, R72 ;  /* 0x00000010a4a0723c */ /* 0x040ff60000081048 */
[----:B------:R-:W-:Y:S04]  /*2af50*/  @!UPT UIADD3 URZ, URZ, URZ, URZ ;  /* 0x0000003f3f3ff290 */ /* 0x000fe8000fffe03f */
[----:B------:R-:W-:Y:S04]  /*2af60*/  STL.64 [R1+0x35d0], R158 ;  /* 0x0035d09e01007387 */ /* 0x000fe80000100a00 */
[----:B------:R-:W-:Y:S04]  /*2af70*/  STL.64 [R1+0x35c8], R156 ;  /* 0x0035c89c01007387 */ /* 0x000fe80000100a00 */
[----:B------:R-:W-:Y:S04]  /*2af80*/  STL.64 [R1+0x35e0], R162 ;  /* 0x0035e0a201007387 */ /* 0x000fe80000100a00 */
[----:B------:R-:W-:Y:S04]  /*2af90*/  STL.64 [R1+0x35d8], R160 ;  /* 0x0035d8a001007387 */ /* 0x000fe80000100a00 */
[----:B-1----:R-:W2:Y:S04]  /*2afa0*/  LDL.LU.64 R128, [R1+0x940] ;  /* 0x0009400001807983 */ /* 0x002ea80000300a00 */
[----:B------:R-:W2:Y:S04]  /*2afb0*/  LDL.LU.64 R130, [R1+0x948] ;  /* 0x0009480001827983 */ /* 0x000ea80000300a00 */
[----:B------:R-:W3:Y:S04]  /*2afc0*/  LDL.LU.64 R92, [R1+0x950] ;  /* 0x00095000015c7983 */ /* 0x000ee80000300a00 */
[----:B------:R-:W3:Y:S04]  /*2afd0*/  LDL.LU.64 R94, [R1+0x958] ;  /* 0x00095800015e7983 */ /* 0x000ee80000300a00 */
[----:B------:R-:W2:Y:S04]  /*2afe0*/  LDL.LU.64 R80, [R1+0x960] ;  /* 0x0009600001507983 */ /* 0x000ea80000300a00 */
[----:B------:R-:W2:Y:S04]  /*2aff0*/  LDL.LU.64 R82, [R1+0x968] ;  /* 0x0009680001527983 */ /* 0x000ea80000300a00 */
[----:B------:R-:W3:Y:S04]  /*2b000*/  LDL.LU.64 R76, [R1+0x970] ;  /* 0x00097000014c7983 */ /* 0x000ee80000300a00 */
[----:B------:R-:W3:Y:S04]  /*2b010*/  LDL.LU.64 R78, [R1+0x978] ;  /* 0x00097800014e7983 */ /* 0x000ee80000300a00 */
[----:B------:R-:W3:Y:S04]  /*2b020*/  LDL.LU.64 R72, [R1+0x980] ;  /* 0x0009800001487983 */ /* 0x000ee80000300a00 */
[----:B------:R-:W3:Y:S01]  /*2b030*/  LDL.LU.64 R74, [R1+0x988] ;  /* 0x00098800014a7983 */ /* 0x000ee20000300a00 */
[----:B----4-:R-:W-:Y:S03]  /*2b040*/  HMMA.1688.F32.TF32 R164, R164, R12, R68 ;  /* 0x0000000ca4a4723c */ /* 0x010fe60000081044 */
        /* <DEDUP_REMOVED lines=21> */
[----:B------:R-:W4:Y:S01]  /*2b1a0*/  LDL.LU.64 R86, [R1+0xa38] ;  /* 0x000a380001567983 */ /* 0x000f220000300a00 */
[C---:B--2---:R-:W-:Y:S03]  /*2b1b0*/  HMMA.1688.F32.TF32 R184, R232.reuse, R4, R80 ;  /* 0x00000004e8b8723c */ /* 0x044fe60000081050 */
[----:B------:R-:W2:Y:S04]  /*2b1c0*/  LDL.LU.64 R80, [R1+0xa40] ;  /* 0x000a400001507983 */ /* 0x000ea80000300a00 */
[----:B------:R-:W2:Y:S01]  /*2b1d0*/  LDL.LU.64 R82, [R1+0xa48] ;  /* 0x000a480001527983 */ /* 0x000ea20000300a00 */
[C---:B---3--:R-:W-:Y:S03]  /*2b1e0*/  HMMA.1688.F32.TF32 R188, R232.reuse, R56, R76 ;  /* 0x00000038e8bc723c */ /* 0x048fe6000008104c */
[----:B------:R-:W3:Y:S04]  /*2b1f0*/  LDL.LU.64 R76, [R1+0xa50] ;  /* 0x000a5000014c7983 */ /* 0x000ee80000300a00 */
[----:B------:R-:W3:Y:S01]  /*2b200*/  LDL.LU.64 R78, [R1+0xa58] ;  /* 0x000a5800014e7983 */ /* 0x000ee20000300a00 */
[C---:B------:R-:W-:Y:S03]  /*2b210*/  HMMA.1688.F32.TF32 R180, R232.reuse, R8, R92 ;  /* 0x00000008e8b4723c */ /* 0x040fe6000008105c */
[----:B------:R-:W3:Y:S04]  /*2b220*/  LDL.LU.64 R92, [R1+0xa60] ;  /* 0x000a6000015c7983 */ /* 0x000ee80000300a00 */
[----:B------:R-:W3:Y:S01]  /*2b230*/  LDL.LU.64 R94, [R1+0xa68] ;  /* 0x000a6800015e7983 */ /* 0x000ee20000300a00 */
[C---:B------:R-:W-:Y:S03]  /*2b240*/  HMMA.1688.F32.TF32 R192, R232.reuse, R52, R72 ;  /* 0x00000034e8c0723c */ /* 0x040fe60000081048 */
[----:B------:R-:W3:Y:S04]  /*2b250*/  LDL.LU.64 R72, [R1+0xcf0] ;  /* 0x000cf00001487983 */ /* 0x000ee80000300a00 */
[----:B------:R-:W3:Y:S01]  /*2b260*/  LDL.LU.64 R74, [R1+0xcf8] ;  /* 0x000cf800014a7983 */ /* 0x000ee20000300a00 */
[----:B----4-:R-:W-:Y:S03]  /*2b270*/  HMMA.1688.F32.TF32 R196, R232, R48, R68 ;  /* 0x00000030e8c4723c */ /* 0x010fe60000081044 */
[----:B------:R-:W4:Y:S04]  /*2b280*/  LDL.LU.64 R68, [R1+0xce0] ;  /* 0x000ce00001447983 */ /* 0x000f280000300a00 */
[----:B------:R-:W4:Y:S01]  /*2b290*/  LDL.LU.64 R70, [R1+0xce8] ;  /* 0x000ce80001467983 */ /* 0x000f220000300a00 */
[----:B------:R-:W-:Y:S01]  /*2b2a0*/  HMMA.1688.F32.TF32 R216, R236, R8, R216 ;  /* 0x00000008ecd8723c */ /* 0x000fe200000810d8 */
[----:B------:R-:W-:-:S02]  /*2b2b0*/  IMAD.MOV.U32 R18, RZ, RZ, R222 ;  /* 0x000000ffff127224 */ /* 0x000fc400078e00de */
[----:B------:R-:W-:Y:S01]  /*2b2c0*/  LDS R236, [R252+0x40300] ;  /* 0x04030000fcec7984 */ /* 0x000fe20000000800 */
[----:B------:R-:W-:-:S03]  /*2b2d0*/  IMAD.MOV.U32 R14, RZ, RZ, R223 ;  /* 0x000000ffff0e7224 */ /* 0x000fc600078e00df */
[----:B------:R-:W-:Y:S01]  /*2b2e0*/  LDS R238, [R252+0x41300] ;  /* 0x04130000fcee7984 */ /* 0x000fe20000000800 */
[C---:B------:R-:W-:Y:S03]  /*2b2f0*/  HMMA.1688.F32.TF32 R172, R232.reuse, R64, R240 ;  /* 0x00000040e8ac723c */ /* 0x040fe600000810f0 */
[----:B------:R-:W-:Y:S04]  /*2b300*/  LDS R237, [R0+0x40300] ;  /* 0x0403000000ed7984 */ /* 0x000fe80000000800 */
[----:B------:R-:W1:Y:S01]  /*2b310*/  LDS R239, [R0+0x41300] ;  /* 0x0413000000ef7984 */ /* 0x000e620000000800 */
[C---:B------:R-:W-:Y:S03]  /*2b320*/  HMMA.1688.F32.TF32 R176, R232.reuse, R60, R128 ;  /* 0x0000003ce8b0723c */ /* 0x040fe60000081080 */
[----:B------:R-:W-:Y:S04]  /*2b330*/  LDS R240, [R252+0x40380] ;  /* 0x04038000fcf07984 */ /* 0x000fe80000000800 */
[----:B------:R-:W-:Y:S01]  /*2b340*/  LDS R242, [R252+0x41380] ;  /* 0x04138000fcf27984 */ /* 0x000fe20000000800 */
[----:B------:R-:W-:Y:S01]  /*2b350*/  IMAD.MOV.U32 R15, RZ, RZ, R216 ;  /* 0x000000ffff0f7224 */ /* 0x000fe200078e00d8 */
[----:B------:R-:W-:Y:S01]  /*2b360*/  MOV R22, R218 ;  /* 0x000000da00167202 */ /* 0x000fe20000000f00 */
[----:B------:R-:W-:Y:S01]  /*2b370*/  IMAD.MOV.U32 R23, RZ, RZ, R217 ;  /* 0x000000ffff177224 */ /* 0x000fe200078e00d9 */
[C---:B------:R-:W-:Y:S01]  /*2b380*/  HMMA.1688.F32.TF32 R200, R232.reuse, R44, R124 ;  /* 0x0000002ce8c8723c */ /* 0x040fe2000008107c */
[----:B------:R-:W-:Y:S01]  /*2b390*/  IMAD.MOV.U32 R19, RZ, RZ, R219 ;  /* 0x000000ffff137224 */ /* 0x000fe200078e00db */
[----:B------:R-:W-:Y:S04]  /*2b3a0*/  LDS R241, [R0+0x40380] ;  /* 0x0403800000f17984 */ /* 0x000fe80000000800 */
[----:B------:R-:W1:Y:S02]  /*2b3b0*/  LDS R243, [R0+0x41380] ;  /* 0x0413800000f37984 */ /* 0x000e640000000800 */
[C---:B------:R-:W-:Y:S08]  /*2b3c0*/  HMMA.1688.F32.TF32 R204, R232.reuse, R40, R120 ;  /* 0x00000028e8cc723c */ /* 0x040ff00000081078 */
[C---:B------:R-:W-:Y:S08]  /*2b3d0*/  HMMA.1688.F32.TF32 R208, R232.reuse, R36, R116 ;  /* 0x00000024e8d0723c */ /* 0x040ff00000081074 */
[----:B------:R-:W-:Y:S08]  /*2b3e0*/  HMMA.1688.F32.TF32 R228, R232, R16, R96 ;  /* 0x00000010e8e4723c */ /* 0x000ff00000081060 */
[----:B------:R-:W-:Y:S08]  /*2b3f0*/  HMMA.1688.F32.TF32 R84, R168, R64, R84 ;  /* 0x00000040a854723c */ /* 0x000ff00000081054 */
[C---:B------:R-:W-:Y:S08]  /*2b400*/  HMMA.1688.F32.TF32 R212, R232.reuse, R32, R112 ;  /* 0x00000020e8d4723c */ /* 0x040ff00000081070 */
[C---:B------:R-:W-:Y:S08]  /*2b410*/  HMMA.1688.F32.TF32 R216, R232.reuse, R28, R108 ;  /* 0x0000001ce8d8723c */ /* 0x040ff0000008106c */
[C---:B------:R-:W-:Y:S08]  /*2b420*/  HMMA.1688.F32.TF32 R220, R232.reuse, R24, R104 ;  /* 0x00000018e8dc723c */ /* 0x040ff00000081068 */
[C---:B------:R-:W-:Y:S08]  /*2b430*/  HMMA.1688.F32.TF32 R224, R232.reuse, R20, R100 ;  /* 0x00000014e8e0723c */ /* 0x040ff00000081064 */
[----:B------:R-:W-:Y:S01]  /*2b440*/  HMMA.1688.F32.TF32 R232, R232, R12, R88 ;  /* 0x0000000ce8e8723c */ /* 0x000fe20000081058 */
[----:B------:R-:W4:Y:S04]  /*2b450*/  LDL.LU.64 R88, [R1+0xcd0] ;  /* 0x000cd00001587983 */ /* 0x000f280000300a00 */
[----:B------:R-:W4:Y:S04]  /*2b460*/  LDL.LU.64 R90, [R1+0xcd8] ;  /* 0x000cd800015a7983 */ /* 0x000f280000300a00 */
[----:B------:R1:W-:Y:S04]  /*2b470*/  STL.64 [R1+0x400], R84 ;  /* 0x0004005401007387 */ /* 0x0003e80000100a00 */
[----:B------:R1:W-:Y:S04]  /*2b480*/  STL.64 [R1+0x408], R86 ;  /* 0x0004085601007387 */ /* 0x0003e80000100a00 */
[----:B-1----:R-:W4:Y:S04]  /*2b490*/  LDL.LU.64 R84, [R1+0xcc0] ;  /* 0x000cc00001547983 */ /* 0x002f280000300a00 */
[----:B------:R-:W4:Y:S01]  /*2b4a0*/  LDL.LU.64 R86, [R1+0xcc8] ;  /* 0x000cc80001567983 */ /* 0x000f220000300a00 */
[C---:B--2---:R-:W-:Y:S03]  /*2b4b0*/  HMMA.1688.F32.TF32 R96, R168.reuse, R60, R80 ;  /* 0x0000003ca860723c */ /* 0x044fe60000081050 */
[----:B------:R-:W2:Y:S05]  /*2b4c0*/  LDL.LU.64 R80, [R1+0xcb0] ;  /* 0x000cb00001507983 */ /* 0x000eaa0000300a00 */
[C---:B---3--:R-:W-:Y:S11]  /*2b4d0*/  HMMA.1688.F32.TF32 R76, R168.reuse, R8, R76 ;  /* 0x00000008a84c723c */ /* 0x048ff6000008104c */
[----:B------:R-:W-:Y:S04]  /*2b4e0*/  @!UPT UIADD3 URZ, URZ, URZ, URZ ;  /* 0x0000003f3f3ff290 */ /* 0x000fe8000fffe03f */
[----:B------:R-:W-:Y:S04]  /*2b4f0*/  STL.64 [R1+0x4e0], R96 ;  /* 0x0004e06001007387 */ /* 0x000fe80000100a00 */
[----:B------:R1:W-:Y:S04]  /*2b500*/  STL.64 [R1+0x4e8], R98 ;  /* 0x0004e86201007387 */ /* 0x0003e80000100a00 */
[----:B------:R-:W2:Y:S01]  /*2b510*/  LDL.LU.64 R82, [R1+0xcb8] ;  /* 0x000cb80001527983 */ /* 0x000ea20000300a00 */
[C---:B-1----:R-:W-:Y:S08]  /*2b520*/  HMMA.1688.F32.TF32 R96, R168.reuse, R4, R92 ;  /* 0x00000004a860723c */ /* 0x042ff0000008105c */
[C---:B------:R-:W-:Y:S01]  /*2b530*/  HMMA.1688.F32.TF32 R92, R168.reuse, R56, R72 ;  /* 0x00000038a85c723c */ /* 0x040fe20000081048 */
[----:B------:R1:W-:Y:S04]  /*2b540*/  STL.64 [R1+0x4d0], R76 ;  /* 0x0004d04c01007387 */ /* 0x0003e80000100a00 */
[----:B------:R3:W-:Y:S04]  /*2b550*/  STL.64 [R1+0x4d8], R78 ;  /* 0x0004d84e01007387 */ /* 0x0007e80000100a00 */
[----:B-1----:R-:W2:Y:S04]  /*2b560*/  LDL.LU.64 R76, [R1+0xca0] ;  /* 0x000ca000014c7983 */ /* 0x002ea80000300a00 */
[----:B---3--:R-:W3:Y:S04]  /*2b570*/  LDL.LU.64 R78, [R1+0xca8] ;  /* 0x000ca800014e7983 */ /* 0x008ee80000300a00 */
[----:B------:R-:W-:Y:S01]  /*2b580*/  STL.64 [R1+0x4c0], R96 ;  /* 0x0004c06001007387 */ /* 0x000fe20000100a00 */
[C---:B----4-:R-:W-:Y:S03]  /*2b590*/  HMMA.1688.F32.TF32 R68, R168.reuse, R52, R68 ;  /* 0x00000034a844723c */ /* 0x050fe60000081044 */
[----:B------:R-:W-:Y:S04]  /*2b5a0*/  STL.64 [R1+0x4c8], R98 ;  /* 0x0004c86201007387 */ /* 0x000fe80000100a00 */
[----:B------:R-:W4:Y:S04]  /*2b5b0*/  LDL.LU.64 R72, [R1+0xc90] ;  /* 0x000c900001487983 */ /* 0x000f280000300a00 */
[----:B------:R1:W-:Y:S04]  /*2b5c0*/  STL.64 [R1+0x4b0], R92 ;  /* 0x0004b05c01007387 */ /* 0x0003e80000100a00 */
[----:B------:R1:W-:Y:S04]  /*2b5d0*/  STL.64 [R1+0x4b8], R94 ;  /* 0x0004b85e01007387 */ /* 0x0003e80000100a00 */
[----:B------:R-:W4:Y:S04]  /*2b5e0*/  LDL.LU.64 R74, [R1+0xc98] ;  /* 0x000c9800014a7983 */ /* 0x000f280000300a00 */
[----:B------:R1:W-:Y:S04]  /*2b5f0*/  STL.64 [R1+0x4a0], R68 ;  /* 0x0004a04401007387 */ /* 0x0003e80000100a00 */
[----:B------:R1:W-:Y:S04]  /*2b600*/  STL.64 [R1+0x4a8], R70 ;  /* 0x0004a84601007387 */ /* 0x0003e80000100a00 */
[----:B-1----:R-:W4:Y:S04]  /*2b610*/  LDL.LU.64 R92, [R1+0xc80] ;  /* 0x000c8000015c7983 */ /* 0x002f280000300a00 */
[----:B------:R-:W4:Y:S04]  /*2b620*/  LDL.LU.64 R94, [R1+0xc88] ;  /* 0x000c8800015e7983 */ /* 0x000f280000300a00 */
[----:B------:R-:W4:Y:S04]  /*2b630*/  LDL.LU.64 R68, [R1+0xc70] ;  /* 0x000c700001447983 */ /* 0x000f280000300a00 */
[----:B------:R-:W4:Y:S01]  /*2b640*/  LDL.LU.64 R70, [R1+0xc78] ;  /* 0x000c780001467983 */ /* 0x000f220000300a00 */
[C---:B------:R-:W-:Y:S03]  /*2b650*/  HMMA.1688.F32.TF32 R96, R168.reuse, R48, R88 ;  /* 0x00000030a860723c */ /* 0x040fe60000081058 */
[----:B------:R-:W4:Y:S05]  /*2b660*/  LDL.LU.64 R88, [R1+0xc60] ;  /* 0x000c600001587983 */ /* 0x000f2a0000300a00 */
[C---:B------:R-:W-:Y:S11]  /*2b670*/  HMMA.1688.F32.TF32 R84, R168.reuse, R44, R84 ;  /* 0x0000002ca854723c */ /* 0x040ff60000081054 */
[----:B------:R-:W-:Y:S04]  /*2b680*/  @!UPT UIADD3 URZ, URZ, URZ, URZ ;  /* 0x0000003f3f3ff290 */ /* 0x000fe8000fffe03f */
[----:B------:R-:W-:Y:S04]  /*2b690*/  STL.64 [R1+0x490], R96 ;  /* 0x0004906001007387 */ /* 0x000fe80000100a00 */
[----:B------:R-:W-:Y:S04]  /*2b6a0*/  STL.64 [R1+0x498], R98 ;  /* 0x0004986201007387 */ /* 0x000fe80000100a00 */
[----:B------:R-:W4:Y:S04]  /*2b6b0*/  LDL.LU.64 R90, [R1+0xc68] ;  /* 0x000c6800015a7983 */ /* 0x000f280000300a00 */
[----:B------:R1:W-:Y:S04]  /*2b6c0*/  STL.64 [R1+0x480], R84 ;  /* 0x0004805401007387 */ /* 0x0003e80000100a00 */
[----:B------:R1:W-:Y:S04]  /*2b6d0*/  STL.64 [R1+0x488], R86 ;  /* 0x0004885601007387 */ /* 0x0003e80000100a00 */
[----:B-1----:R-:W4:Y:S04]  /*2b6e0*/  LDL.LU.64 R84, [R1+0xc50] ;  /* 0x000c500001547983 */ /* 0x002f280000300a00 */
[----:B------:R-:W4:Y:S01]  /*2b6f0*/  LDL.LU.64 R86, [R1+0xc58] ;  /* 0x000c580001567983 */ /* 0x000f220000300a00 */
[C---:B--2---:R-:W-:Y:S03]  /*2b700*/  HMMA.1688.F32.TF32 R96, R168.reuse, R40, R80 ;  /* 0x00000028a860723c */ /* 0x044fe60000081050 */
[----:B------:R-:W2:Y:S11]  /*2b710*/  LDL.LU.64 R80, [R1+0xbf0] ;  /* 0x000bf00001507983 */ /* 0x000eb60000300a00 */
[----:B------:R-:W-:Y:S09]  /*2b720*/  @!UPT UIADD3 URZ, URZ, URZ, URZ ;  /* 0x0000003f3f3ff290 */ /* 0x000ff2000fffe03f */
[----:B------:R-:W-:Y:S04]  /*2b730*/  STL.64 [R1+0x470], R96 ;  /* 0x0004706001007387 */ /* 0x000fe80000100a00 */
[----:B------:R4:W-:Y:S04]  /*2b740*/  STL.64 [R1+0x478], R98 ;  /* 0x0004786201007387 */ /* 0x0009e80000100a00 */
[----:B------:R-:W2:Y:S01]  /*2b750*/  LDL.LU.64 R82, [R1+0xbf8] ;  /* 0x000bf80001527983 */ /* 0x000ea20000300a00 */
[C---:B---3--:R-:W-:Y:S08]  /*2b760*/  HMMA.1688.F32.TF32 R76, R168.reuse, R36, R76 ;  /* 0x00000024a84c723c */ /* 0x048ff0000008104c */
[C---:B----4-:R-:W-:Y:S11]  /*2b770*/  HMMA.1688.F32.TF32 R96, R168.reuse, R32, R72 ;  /* 0x00000020a860723c */ /* 0x050ff60000081048 */
[----:B------:R-:W-:Y:S04]  /*2b780*/  @!UPT UIADD3 URZ, URZ, URZ, URZ ;  /* 0x0000003f3f3ff290 */ /* 0x000fe8000fffe03f */
[----:B------:R1:W-:Y:S04]  /*2b790*/  STL.64 [R1+0x460], R76 ;  /* 0x0004604c01007387 */ /* 0x0003e80000100a00 */
[----:B------:R3:W-:Y:S04]  /*2b7a0*/  STL.64 [R1+0x468], R78 ;  /* 0x0004684e01007387 */ /* 0x0007e80000100a00 */
[----:B-1----:R-:W4:Y:S04]  /*2b7b0*/  LDL.LU.64 R76, [R1+0xa80] ;  /* 0x000a8000014c7983 */ /* 0x002f280000300a00 */
[----:B---3--:R-:W4:Y:S04]  /*2b7c0*/  LDL.LU.64 R78, [R1+0xa88] ;  /* 0x000a8800014e7983 */ /* 0x008f280000300a00 */
[----:B------:R-:W3:Y:S04]  /*2b7d0*/  LDL.LU.64 R72, [R1+0xa90] ;  /* 0x000a900001487983 */ /* 0x000ee80000300a00 */
[----:B------:R-:W3:Y:S04]  /*2b7e0*/  LDL.LU.64 R74, [R1+0xa98] ;  /* 0x000a9800014a7983 */ /* 0x000ee80000300a00 */
[----:B------:R-:W-:Y:S04]  /*2b7f0*/  STL.64 [R1+0x450], R96 ;  /* 0x0004506001007387 */ /* 0x000fe80000100a00 */
[----:B------:R1:W-:Y:S02]  /*2b800*/  STL.64 [R1+0x458], R98 ;  /* 0x0004586201007387 */ /* 0x0003e40000100a00 */
[C---:B-1----:R-:W-:Y:S02]  /*2b810*/  HMMA.1688.F32.TF32 R96, R168.reuse, R28, R92 ;  /* 0x0000001ca860723c */ /* 0x042fe4000008105c */
[----:B------:R-:W3:Y:S06]  /*2b820*/  LDL.LU.64 R92, [R1+0xac0] ;  /* 0x000ac000015c7983 */ /* 0x000eec0000300a00 */
[C---:B------:R-:W-:Y:S11]  /*2b830*/  HMMA.1688.F32.TF32 R68, R168.reuse, R24, R68 ;  /* 0x00000018a844723c */ /* 0x040ff60000081044 */
[----:B------:R-:W-:Y:S04]  /*2b840*/  @!UPT UIADD3 URZ, URZ, URZ, URZ ;  /* 0x0000003f3f3ff290 */ /* 0x000fe8000fffe03f */
[----:B------:R-:W-:Y:S04]  /*2b850*/  STL.64 [R1+0x440], R96 ;  /* 0x0004406001007387 */ /* 0x000fe80000100a00 */
[----:B------:R-:W-:Y:S04]  /*2b860*/  STL.64 [R1+0x448], R98 ;  /* 0x0004486201007387 */ /* 0x000fe80000100a00 */
[----:B------:R-:W3:Y:S04]  /*2b870*/  LDL.LU.64 R94, [R1+0xac8] ;  /* 0x000ac800015e7983 */ /* 0x000ee80000300a00 */
[----:B------:R1:W-:Y:S04]  /*2b880*/  STL.64 [R1+0x430], R68 ;  /* 0x0004304401007387 */ /* 0x0003e80000100a00 */
[----:B------:R1:W-:Y:S04]  /*2b890*/  STL.64 [R1+0x438], R70 ;  /* 0x0004384601007387 */ /* 0x0003e80000100a00 */
[----:B-1----:R-:W3:Y:S04]  /*2b8a0*/  LDL.LU.64 R68, [R1+0xad0] ;  /* 0x000ad00001447983 */ /* 0x002ee80000300a00 */
[----:B------:R-:W3:Y:S01]  /*2b8b0*/  LDL.LU.64 R70, [R1+0xad8] ;  /* 0x000ad80001467983 */ /* 0x000ee20000300a00 */
[C---:B------:R-:W-:Y:S03]  /*2b8c0*/  HMMA.1688.F32.TF32 R96, R168.reuse, R20, R88 ;  /* 0x00000014a860723c */ /* 0x040fe60000081058 */
[----:B------:R-:W3:Y:S05]  /*2b8d0*/  LDL.LU.64 R88, [R1+0xb00] ;  /* 0x000b000001587983 */ /* 0x000eea0000300a00 */
        /* <DEDUP_REMOVED lines=9> */
[----:B--2---:R-:W-:Y:S01]  /*2b970*/  HMMA.1688.F32.TF32 R96, R168, R12, R80 ;  /* 0x0000000ca860723c */ /* 0x004fe20000081050 */
[----:B------:R-:W-:Y:S01]  /*2b980*/  IMAD.MOV.U32 R244, RZ, RZ, R38 ;  /* 0x000000fffff47224 */ /* 0x000fe200078e0026 */
[----:B------:R-:W-:Y:S01]  /*2b990*/  MOV R248, R67 ;  /* 0x0000004300f87202 */ /* 0x000fe20000000f00 */
[----:B------:R-:W-:Y:S01]  /*2b9a0*/  IMAD.MOV.U32 R245, RZ, RZ, R39 ;  /* 0x000000fffff57224 */ /* 0x000fe200078e0027 */
[----:B------:R-:W-:Y:S01]  /*2b9b0*/  LDS R168, [R2+0x42000] ;  /* 0x0420000002a87984 */ /* 0x000fe20000000800 */
[----:B------:R-:W-:-:S02]  /*2b9c0*/  IMAD.MOV.U32 R246, RZ, RZ, R35 ;  /* 0x000000fffff67224 */ /* 0x000fc400078e0023 */
[----:B------:R-:W-:Y:S01]  /*2b9d0*/  IMAD.MOV.U32 R247, RZ, RZ, R34 ;  /* 0x000000fffff77224 */ /* 0x000fe200078e0022 */
[----:B------:R-:W-:Y:S01]  /*2b9e0*/  LDS R170, [R2+0x43000] ;  /* 0x0430000002aa7984 */ /* 0x000fe20000000800 */
[----:B------:R-:W-:Y:S02]  /*2b9f0*/  IMAD.MOV.U32 R249, RZ, RZ, R62 ;  /* 0x000000fffff97224 */ /* 0x000fe400078e003e */
[----:B------:R-:W-:Y:S01]  /*2ba00*/  IMAD.MOV.U32 R250, RZ, RZ, R63 ;  /* 0x000000fffffa7224 */ /* 0x000fe200078e003f */
[----:B------:R-:W-:Y:S01]  /*2ba10*/  LDS R169, [R3+0x42000] ;  /* 0x0420000003a97984 */ /* 0x000fe20000000800 */
[----:B------:R-:W-:-:S03]  /*2ba20*/  IMAD.MOV.U32 R251, RZ, RZ, R11 ;  /* 0x000000fffffb7224 */ /* 0x000fc600078e000b */
[----:B------:R-:W1:Y:S01]  /*2ba30*/  LDS R171, [R3+0x43000] ;  /* 0x0430000003ab7984 */ /* 0x000e620000000800 */
[C---:B----4-:R-:W-:Y:S03]  /*2ba40*/  HMMA.1688.F32.TF32 R80, R236.reuse, R64, R76 ;  /* 0x00000040ec50723c */ /* 0x050fe6000008104c */
[----:B------:R-:W2:Y:S04]  /*2ba50*/  LDL.LU.64 R76, [R1+0xb30] ;  /* 0x000b3000014c7983 */ /* 0x000ea80000300a00 */
[----:B------:R-:W-:Y:S04]  /*2ba60*/  STL.64 [R1+0x3f0], R96 ;  /* 0x0003f06001007387 */ /* 0x000fe80000100a00 */
[----:B------:R-:W-:Y:S04]  /*2ba70*/  STL.64 [R1+0x3f8], R98 ;  /* 0x0003f86201007387 */ /* 0x000fe80000100a00 */
[----:B------:R-:W2:Y:S01]  /*2ba80*/  LDL.LU.64 R78, [R1+0xb38] ;  /* 0x000b3800014e7983 */ /* 0x000ea20000300a00 */
[C---:B---3--:R-:W-:Y:S07]  /*2ba90*/  HMMA.1688.F32.TF32 R72, R236.reuse, R60, R72 ;  /* 0x0000003cec48723c */ /* 0x048fee0000081048 */
[----:B------:R3:W-:Y:S04]  /*2baa0*/  STL.64 [R1+0x3e0], R80 ;  /* 0x0003e05001007387 */ /* 0x0007e80000100a00 */
[----:B------:R4:W-:Y:S04]  /*2bab0*/  STL.64 [R1+0x3e8], R82 ;  /* 0x0003e85201007387 */ /* 0x0009e80000100a00 */
[----:B---3--:R-:W3:Y:S04]  /*2bac0*/  LDL.LU.64 R80, [R1+0xb70] ;  /* 0x000b700001507983 */ /* 0x008ee80000300a00 */
[----:B----4-:R-:W3:Y:S04]  /*2bad0*/  LDL.LU.64 R82, [R1+0xb78] ;  /* 0x000b780001527983 */ /* 0x010ee80000300a00 */
[----:B------:R4:W-:Y:S01]  /*2bae0*/  STL.64 [R1+0x3d0], R72 ;  /* 0x0003d04801007387 */ /* 0x0009e20000100a00 */
[C---:B------:R-:W-:Y:S03]  /*2baf0*/  HMMA.1688.F32.TF32 R96, R236.reuse, R8, R92 ;  /* 0x00000008ec60723c */ /* 0x040fe6000008105c */
[----:B------:R1:W-:Y:S04]  /*2bb00*/  STL.64 [R1+0x3d8], R74 ;  /* 0x0003d84a01007387 */ /* 0x0003e80000100a00 */
[----:B----4-:R-:W4:Y:S04]  /*2bb10*/  LDL.LU.64 R72, [R1+0xb90] ;  /* 0x000b900001487983 */ /* 0x010f280000300a00 */
[----:B-1----:R-:W4:Y:S04]  /*2bb20*/  LDL.LU.64 R74, [R1+0xb98] ;  /* 0x000b9800014a7983 */ /* 0x002f280000300a00 */
[----:B------:R-:W4:Y:S01]  /*2bb30*/  LDL.LU.64 R92, [R1+0xbb0] ;  /* 0x000bb000015c7983 */ /* 0x000f220000300a00 */
[C---:B------:R-:W-:Y:S07]  /*2bb40*/  HMMA.1688.F32.TF32 R68, R236.reuse, R4, R68 ;  /* 0x00000004ec44723c */ /* 0x040fee0000081044 */
[----:B------:R-:W-:Y:S04]  /*2bb50*/  STL.64 [R1+0x3c0], R96 ;  /* 0x0003c06001007387 */ /* 0x000fe80000100a00 */
[----:B------:R-:W-:Y:S04]  /*2bb60*/  STL.64 [R1+0x3c8], R98 ;  /* 0x0003c86201007387 */ /* 0x000fe80000100a00 */
[----:B------:R-:W4:Y:S08]  /*2bb70*/  LDL.LU.64 R94, [R1+0xbb8] ;  /* 0x000bb800015e7983 */ /* 0x000f300000300a00 */
[----:B------:R1:W-:Y:S04]  /*2bb80*/  STL.64 [R1+0x3b0], R68 ;  /* 0x0003b04401007387 */ /* 0x0003e80000100a00 */
[----:B------:R1:W-:Y:S04]  /*2bb90*/  STL.64 [R1+0x3b8], R70 ;  /* 0x0003b84601007387 */ /* 0x0003e80000100a00 */
[----:B-1----:R-:W4:Y:S04]  /*2bba0*/  LDL.LU.64 R68, [R1+0xbe0] ;  /* 0x000be00001447983 */ /* 0x002f280000300a00 */
        /* <DEDUP_REMOVED lines=13> */
[----:B------:R-:W2:Y:S04]  /*2bc80*/  LDL.LU.64 R76, [R1+0xd70] ;  /* 0x000d7000014c7983 */ /* 0x000ea80000300a00 */
[----:B------:R-:W2:Y:S11]  /*2bc90*/  LDL.LU.64 R78, [R1+0xd78] ;  /* 0x000d7800014e7983 */ /* 0x000eb60000300a00 */
[----:B------:R-:W-:Y:S05]  /*2bca0*/  @!UPT UIADD3 URZ, URZ, URZ, URZ ;  /* 0x0000003f3f3ff290 */ /* 0x000fea000fffe03f */
[----:B------:R-:W-:Y:S04]  /*2bcb0*/  STL.64 [R1+0x380], R96 ;  /* 0x0003806001007387 */ /* 0x000fe80000100a00 */
[----:B------:R3:W-:Y:S02]  /*2bcc0*/  STL.64 [R1+0x388], R98 ;  /* 0x0003886201007387 */ /* 0x0007e40000100a00 */
[C---:B---3--:R-:W-:Y:S02]  /*2bcd0*/  HMMA.1688.F32.TF32 R96, R236.reuse, R44, R80 ;  /* 0x0000002cec60723c */ /* 0x048fe40000081050 */
[----:B------:R-:W3:Y:S06]  /*2bce0*/  LDL.LU.64 R80, [R1+0xdc0] ;  /* 0x000dc00001507983 */ /* 0x000eec0000300a00 */
[C---:B----4-:R-:W-:Y:S11]  /*2bcf0*/  HMMA.1688.F32.TF32 R72, R236.reuse, R40, R72 ;  /* 0x00000028ec48723c */ /* 0x050ff60000081048 */
[----:B------:R-:W-:Y:S04]  /*2bd00*/  @!UPT UIADD3 URZ, URZ, URZ, URZ ;  /* 0x0000003f3f3ff290 */ /* 0x000fe8000fffe03f */
[----:B------:R-:W-:Y:S04]  /*2bd10*/  STL.64 [R1+0x370], R96 ;  /* 0x0003706001007387 */ /* 0x000fe80000100a00 */
[----:B------:R1:W-:Y:S04]  /*2bd20*/  STL.64 [R1+0x378], R98 ;  /* 0x0003786201007387 */ /* 0x0003e80000100a00 */
[----:B------:R-:W3:Y:S01]  /*2bd30*/  LDL.LU.64 R82, [R1+0xdc8] ;  /* 0x000dc80001527983 */ /* 0x000ee20000300a00 */
[C---:B-1----:R-:W-:Y:S03]  /*2bd40*/  HMMA.1688.F32.TF32 R96, R236.reuse, R36, R92 ;  /* 0x00000024ec60723c */ /* 0x042fe6000008105c */
[----:B------:R1:W-:Y:S04]  /*2bd50*/  STL.64 [R1+0x360], R72 ;  /* 0x0003604801007387 */ /* 0x0003e80000100a00 */
[----:B------:R4:W-:Y:S04]  /*2bd60*/  STL.64 [R1+0x368], R74 ;  /* 0x0003684a01007387 */ /* 0x0009e80000100a00 */
[----:B-1----:R-:W3:Y:S04]  /*2bd70*/  LDL.LU.64 R72, [R1+0xdb0] ;  /* 0x000db00001487983 */ /* 0x002ee80000300a00 */
[----:B----4-:R-:W3:Y:S04]  /*2bd80*/  LDL.LU.64 R74, [R1+0xdb8] ;  /* 0x000db800014a7983 */ /* 0x010ee80000300a00 */
[----:B------:R-:W3:Y:S01]  /*2bd90*/  LDL.LU.64 R92, [R1+0xd60] ;  /* 0x000d6000015c7983 */ /* 0x000ee20000300a00 */
[C---:B------:R-:W-:Y:S03]  /*2bda0*/  HMMA.1688.F32.TF32 R68, R236.reuse, R32, R68 ;  /* 0x00000020ec44723c */ /* 0x040fe60000081044 */
[----:B------:R-:W-:Y:S04]  /*2bdb0*/  STL.64 [R1+0x350], R96 ;  /* 0x0003506001007387 */ /* 0x000fe80000100a00 */
[----:B------:R-:W-:Y:S04]  /*2bdc0*/  STL.64 [R1+0x358], R98 ;  /* 0x0003586201007387 */ /* 0x000fe80000100a00 */
[----:B------:R-:W3:Y:S11]  /*2bdd0*/  LDL.LU.64 R94, [R1+0xd68] ;  /* 0x000d6800015e7983 */ /* 0x000ef60000300a00 */
[----:B------:R-:W-:Y:S01]  /*2bde0*/  @!UPT UIADD3 URZ, URZ, URZ, URZ ;  /* 0x0000003f3f3ff290 */ /* 0x000fe2000fffe03f */
        /* <DEDUP_REMOVED lines=15> */
[C---:B--2---:R-:W-:Y:S11]  /*2bee0*/  HMMA.1688.F32.TF32 R76, R236.reuse, R20, R76 ;  /* 0x00000014ec4c723c */ /* 0x044ff6000008104c */
[----:B------:R-:W-:Y:S11]  /*2bef0*/  @!UPT UIADD3 URZ, URZ, URZ, URZ ;  /* 0x0000003f3f3ff290 */ /* 0x000ff6000fffe03f */
[----:B------:R-:W-:Y:S01]  /*2bf00*/  @!UPT UIADD3 URZ, URZ, URZ, URZ ;  /* 0x0000003f3f3ff290 */ /* 0x000fe2000fffe03f */
[----:B------:R1:W-:Y:S04]  /*2bf10*/  STL.64 [R1+0x310], R76 ;  /* 0x0003104c01007387 */ /* 0x0003e80000100a00 */
[----:B------:R2:W-:Y:S04]  /*2bf20*/  STL.64 [R1+0x318], R78 ;  /* 0x0003184e01007387 */ /* 0x0005e80000100a00 */
[----:B-1----:R-:W4:Y:S04]  /*2bf30*/  LDL.LU.64 R76, [R1+0xd80] ;  /* 0x000d8000014c7983 */ /* 0x002f280000300a00 */
[----:B--2---:R-:W4:Y:S01]  /*2bf40*/  LDL.LU.64 R78, [R1+0xd88] ;  /* 0x000d8800014e7983 */ /* 0x004f220000300a00 */
[C---:B---3--:R-:W-:Y:S03]  /*2bf50*/  HMMA.1688.F32.TF32 R96, R236.reuse, R16, R80 ;  /* 0x00000010ec60723c */ /* 0x048fe60000081050 */
[----:B------:R-:W2:Y:S05]  /*2bf60*/  LDL.LU.64 R80, [R1+0xd40] ;  /* 0x000d400001507983 */ /* 0x000eaa0000300a00 */
[----:B------:R-:W-:Y:S11]  /*2bf70*/  HMMA.1688.F32.TF32 R72, R236, R12, R72 ;  /* 0x0000000cec48723c */ /* 0x000ff60000081048 */
[----:B------:R-:W-:Y:S04]  /*2bf80*/  @!UPT UIADD3 URZ, URZ, URZ, URZ ;  /* 0x0000003f3f3ff290 */ /* 0x000fe8000fffe03f */
[----:B------:R-:W-:Y:S04]  /*2bf90*/  STL.64 [R1+0x300], R96 ;  /* 0x0003006001007387 */ /* 0x000fe80000100a00 */
[----:B------:R1:W-:Y:S04]  /*2bfa0*/  STL.64 [R1+0x308], R98 ;  /* 0x0003086201007387 */ /* 0x0003e80000100a00 */
[----:B------:R-:W2:Y:S04]  /*2bfb0*/  LDL.LU.64 R82, [R1+0xd48] ;  /* 0x000d480001527983 */ /* 0x000ea80000300a00 */
[----:B------:R-:W-:Y:S01]  /*2bfc0*/  LDS R236, [R2+0x42080] ;  /* 0x0420800002ec7984 */ /* 0x000fe20000000800 */
[C---:B-1----:R-:W-:Y:S03]  /*2bfd0*/  HMMA.1688.F32.TF32 R96, R240.reuse, R64, R92 ;  /* 0x00000040f060723c */ /* 0x042fe6000008105c */
[----:B------:R-:W-:Y:S04]  /*2bfe0*/  LDS R238, [R2+0x43080] ;  /* 0x0430800002ee7984 */ /* 0x000fe80000000800 */
[----:B------:R-:W-:Y:S04]  /*2bff0*/  LDS R237, [R3+0x42080] ;  /* 0x0420800003ed7984 */ /* 0x000fe80000000800 */
[----:B------:R1:W-:Y:S04]  /*2c000*/  STL.64 [R1+0x2f0], R72 ;  /* 0x0002f04801007387 */ /* 0x0003e80000100a00 */
[----:B------:R3:W-:Y:S04]  /*2c010*/  STL.64 [R1+0x2f8], R74 ;  /* 0x0002f84a01007387 */ /* 0x0007e80000100a00 */
[----:B------:R-:W2:Y:S04]  /*2c020*/  LDS R239, [R3+0x43080] ;  /* 0x0430800003ef7984 */ /* 0x000ea80000000800 */
[----:B-1----:R-:W2:Y:S04]  /*2c030*/  LDL.LU.64 R72, [R1+0xd30] ;  /* 0x000d300001487983 */ /* 0x002ea80000300a00 */
[----:B---3--:R-:W3:Y:S01]  /*2c040*/  LDL.LU.64 R74, [R1+0xd38] ;  /* 0x000d3800014a7983 */ /* 0x008ee20000300a00 */
[C---:B------:R-:W-:Y:S03]  /*2c050*/  HMMA.1688.F32.TF32 R92, R240.reuse, R60, R68 ;  /* 0x0000003cf05c723c */ /* 0x040fe60000081044 */
[----:B------:R-:W3:Y:S04]  /*2c060*/  LDL.LU.64 R68, [R1+0xd10] ;  /* 0x000d100001447983 */ /* 0x000ee80000300a00 */
[----:B------:R-:W-:Y:S04]  /*2c070*/  STL.64 [R1+0x2e0], R96 ;  /* 0x0002e06001007387 */ /* 0x000fe80000100a00 */
[----:B------:R-:W-:Y:S04]  /*2c080*/  STL.64 [R1+0x2e8], R98 ;  /* 0x0002e86201007387 */ /* 0x000fe80000100a00 */
[----:B------:R-:W3:Y:S01]  /*2c090*/  LDL.LU.64 R70, [R1+0xd18] ;  /* 0x000d180001467983 */ /* 0x000ee20000300a00 */
[C---:B------:R-:W-:Y:S07]  /*2c0a0*/  HMMA.1688.F32.TF32 R88, R240.reuse, R8, R88 ;  /* 0x00000008f058723c */ /* 0x040fee0000081058 */
[----:B------:R-:W-:Y:S04]  /*2c0b0*/  STL.64 [R1+0x2d0], R92 ;  /* 0x0002d05c01007387 */ /* 0x000fe80000100a00 */
[----:B------:R-:W-:Y:S01]  /*2c0c0*/  STL.64 [R1+0x2d8], R94 ;  /* 0x0002d85e01007387 */ /* 0x000fe20000100a00 */
[C---:B------:R-:W-:Y:S11]  /*2c0d0*/  HMMA.1688.F32.TF32 R84, R240.reuse, R4, R84 ;  /* 0x00000004f054723c */ /* 0x040ff60000081054 */
[----:B------:R-:W-:Y:S04]  /*2c0e0*/  STL.64 [R1+0x2c0], R88 ;  /* 0x0002c05801007387 */ /* 0x000fe80000100a00 */
[----:B------:R-:W-:Y:S08]  /*2c0f0*/  STL.64 [R1+0x2c8], R90 ;  /* 0x0002c85a01007387 */ /* 0x000ff00000100a00 */
[----:B------:R-:W-:Y:S04]  /*2c100*/  STL.64 [R1+0x2b0], R84 ;  /* 0x0002b05401007387 */ /* 0x000fe80000100a00 */
[----:B------:R-:W-:Y:S01]  /*2c110*/  STL.64 [R1+0x2b8], R86 ;  /* 0x0002b85601007387 */ /* 0x000fe20000100a00 */
[C---:B----4-:R-:W-:Y:S11]  /*2c120*/  HMMA.1688.F32.TF32 R76, R240.reuse, R56, R76 ;  /* 0x00000038f04c723c */ /* 0x050ff6000008104c */
[----:B------:R-:W-:Y:S11]  /*2c130*/  @!UPT UIADD3 URZ, URZ, URZ, URZ ;  /* 0x0000003f3f3ff290 */ /* 0x000ff6000fffe03f */
[----:B------:R-:W-:Y:S02]  /*2c140*/  @!UPT UIADD3 URZ, URZ, URZ, URZ ;  /* 0x0000003f3f3ff290 */ /* 0x000fe4000fffe03f */
[----:B------:R-:W-:Y:S02]  /*2c150*/  IMAD.MOV.U32 R56, RZ, RZ, R79 ;  /* 0x000000ffff387224 */ /* 0x000fe400078e004f */
[----:B------:R-:W-:Y:S02]  /*2c160*/  IMAD.MOV.U32 R61, RZ, RZ, R76 ;  /* 0x000000ffff3d7224 */ /* 0x000fe400078e004c */
[----:B------:R-:W-:Y:S02]  /*2c170*/  IMAD.MOV.U32 R60, RZ, RZ, R77 ;  /* 0x000000ffff3c7224 */ /* 0x000fe400078e004d */
[----:B------:R-:W-:Y:S01]  /*2c180*/  IMAD.MOV.U32 R57, RZ, RZ, R78 ;  /* 0x000000ffff397224 */ /* 0x000fe200078e004e */
[----:B------:R-:W4:Y:S04]  /*2c190*/  LDL.LU.64 R76, [R1+0xd00] ;  /* 0x000d0000014c7983 */ /* 0x000f280000300a00 */
[----:B------:R-:W4:Y:S04]  /*2c1a0*/  LDL.LU.64 R78, [R1+0xd08] ;  /* 0x000d0800014e7983 */ /* 0x000f280000300a00 */
[----:B------:R1:W-:Y:S01]  /*2c1b0*/  STL [R1+0x33e4], R56 ;  /* 0x0033e43801007387 */ /* 0x0003e20000100800 */
[C---:B--2---:R-:W-:Y:S03]  /*2c1c0*/  HMMA.1688.F32.TF32 R80, R240.reuse, R52, R80 ;  /* 0x00000034f050723c */ /* 0x044fe60000081050 */
[----:B------:R2:W-:Y:S04]  /*2c1d0*/  STL [R1+0x33e0], R57 ;  /* 0x0033e03901007387 */ /* 0x0005e80000100800 */
[----:B------:R1:W-:Y:S04]  /*2c1e0*/  STL [R1+0x33dc], R60 ;  /* 0x0033dc3c01007387 */ /* 0x0003e80000100800 */
[----:B------:R1:W-:Y:S01]  /*2c1f0*/  STL [R1+0x33d8], R61 ;  /* 0x0033d83d01007387 */ /* 0x0003e20000100800 */
[C---:B---3--:R-:W-:Y:S11]  /*2c200*/  HMMA.1688.F32.TF32 R72, R240.reuse, R48, R72 ;  /* 0x00000030f048723c */ /* 0x048ff60000081048 */
[----:B------:R-:W-:Y:S01]  /*2c210*/  @!UPT UIADD3 URZ, URZ, URZ, URZ ;  /* 0x0000003f3f3ff290 */ /* 0x000fe2000fffe03f */
[----:B------:R-:W-:Y:S02]  /*2c220*/  IMAD.MOV.U32 R52, RZ, RZ, R83 ;  /* 0x000000ffff347224 */ /* 0x000fe400078e0053 */
[----:B------:R-:W-:Y:S01]  /*2c230*/  IMAD.MOV.U32 R53, RZ, RZ, R82 ;  /* 0x000000ffff357224 */ /* 0x000fe200078e0052 */
[----:B------:R-:W-:Y:S01]  /*2c240*/  HMMA.1688.F32.TF32 R68, R240, R44, R68 ;  /* 0x0000002cf044723c */ /* 0x000fe20000081044 */
[----:B------:R-:W-:Y:S04]  /*2c250*/  STL.64 [R1+0x290], R80 ;  /* 0x0002905001007387 */ /* 0x000fe80000100a00 */
[----:B------:R-:W-:Y:S04]  /*2c260*/  STL [R1+0x33ec], R52 ;  /* 0x0033ec3401007387 */ /* 0x000fe80000100800 */
[----:B-1----:R-:W-:Y:S01]  /*2c270*/  IMAD.MOV.U32 R56, RZ, RZ, R72 ;  /* 0x000000ffff387224 */ /* 0x002fe200078e0048 */
[----:B------:R1:W-:Y:S01]  /*2c280*/  STL [R1+0x33e8], R53 ;  /* 0x0033e83501007387 */ /* 0x0003e20000100800 */
[----:B--2---:R-:W-:-:S02]  /*2c290*/  IMAD.MOV.U32 R57, RZ, RZ, R73 ;  /* 0x000000ffff397224 */ /* 0x004fc400078e0049 */
[----:B------:R-:W-:Y:S01]  /*2c2a0*/  IMAD.MOV.U32 R60, RZ, RZ, R74 ;  /* 0x000000ffff3c7224 */ /* 0x000fe200078e004a */
[----:B------:R-:W2:Y:S01]  /*2c2b0*/  LDL.LU.64 R72, [R1+0xc30] ;  /* 0x000c300001487983 */ /* 0x000ea20000300a00 */
[----:B------:R-:W-:-:S03]  /*2c2c0*/  IMAD.MOV.U32 R61, RZ, RZ, R75 ;  /* 0x000000ffff3d7224 */ /* 0x000fc600078e004b */
[----:B------:R-:W2:Y:S04]  /*2c2d0*/  LDL.LU.64 R74, [R1+0xc38] ;  /* 0x000c3800014a7983 */ /* 0x000ea80000300a00 */
[----:B------:R-:W-:Y:S04]  /*2c2e0*/  STL [R1+0x33fc], R56 ;  /* 0x0033fc3801007387 */ /* 0x000fe80000100800 */
[----:B------:R-:W-:Y:S01]  /*2c2f0*/  STL [R1+0x33f8], R57 ;  /* 0x0033f83901007387 */ /* 0x000fe20000100800 */
[----:B------:R-:W-:Y:S01]  /*2c300*/  IMAD.MOV.U32 R49, RZ, RZ, R68 ;  /* 0x000000ffff317224 */ /* 0x000fe200078e0044 */
[----:B------:R-:W-:Y:S01]  /*2c310*/  MOV R44, R71 ;  /* 0x00000047002c7202 */ /* 0x000fe20000000f00 */
[----:B------:R-:W-:Y:S01]  /*2c320*/  IMAD.MOV.U32 R48, RZ, RZ, R69 ;  /* 0x000000ffff307224 */ /* 0x000fe200078e0045 */
[----:B------:R-:W-:Y:S01]  /*2c330*/  STL [R1+0x33f4], R60 ;  /* 0x0033f43c01007387 */ /* 0x000fe20000100800 */
[----:B------:R-:W-:-:S03]  /*2c340*/  IMAD.MOV.U32 R45, RZ, RZ, R70 ;  /* 0x000000ffff2d7224 */ /* 0x000fc600078e0046 */
[----:B------:R3:W-:Y:S04]  /*2c350*/  STL [R1+0x33f0], R61 ;  /* 0x0033f03d01007387 */ /* 0x0007e80000100800 */
[----:B------:R-:W2:Y:S04]  /*2c360*/  LDL.LU.64 R68, [R1+0xc20] ;  /* 0x000c200001447983 */ /* 0x000ea80000300a00 */
[----:B------:R-:W2:Y:S04]  /*2c370*/  LDL.LU.64 R70, [R1+0xc28] ;  /* 0x000c280001467983 */ /* 0x000ea80000300a00 */
[----:B------:R-:W-:Y:S04]  /*2c380*/  STL [R1+0x340c], R44 ;  /* 0x00340c2c01007387 */ /* 0x000fe80000100800 */
[----:B------:R-:W-:Y:S04]  /*2c390*/  STL [R1+0x3408], R45 ;  /* 0x0034082d01007387 */ /* 0x000fe80000100800 */
[----:B------:R1:W-:Y:S04]  /*2c3a0*/  STL [R1+0x3404], R48 ;  /* 0x0034043001007387 */ /* 0x0003e80000100800 */
[----:B------:R1:W-:Y:S04]  /*2c3b0*/  STL [R1+0x3400], R49 ;  /* 0x0034003101007387 */ /* 0x0003e80000100800 */
[----:B------:R-:W2:Y:S04]  /*2c3c0*/  LDL.LU.64 R84, [R1+0xc10] ;  /* 0x000c100001547983 */ /* 0x000ea80000300a00 */
[----:B------:R-:W2:Y:S01]  /*2c3d0*/  LDL.LU.64 R86, [R1+0xc18] ;  /* 0x000c180001567983 */ /* 0x000ea20000300a00 */
[C---:B----4-:R-:W-:Y:S11]  /*2c3e0*/  HMMA.1688.F32.TF32 R76, R240.reuse, R40, R76 ;  /* 0x00000028f04c723c */ /* 0x050ff6000008104c */
[----:B------:R-:W-:Y:S11]  /*2c3f0*/  @!UPT UIADD3 URZ, URZ, URZ, URZ ;  /* 0x0000003f3f3ff290 */ /* 0x000ff6000fffe03f */
[----:B------:R-:W-:Y:S02]  /*2c400*/  @!UPT UIADD3 URZ, URZ, URZ, URZ ;  /* 0x0000003f3f3ff290 */ /* 0x000fe4000fffe03f */
[----:B-1----:R-:W-:Y:S02]  /*2c410*/  IMAD.MOV.U32 R53, RZ, RZ, R79 ;  /* 0x000000ffff357224 */ /* 0x002fe400078e004f */
[----:B------:R-:W-:Y:S02]  /*2c420*/  IMAD.MOV.U32 R52, RZ, RZ, R78 ;  /* 0x000000ffff347224 */ /* 0x000fe400078e004e */
[----:B---3--:R-:W-:Y:S02]  /*2c430*/  IMAD.MOV.U32 R61, RZ, RZ, R77 ;  /* 0x000000ffff3d7224 */ /* 0x008fe400078e004d */
[----:B------:R-:W-:Y:S01]  /*2c440*/  IMAD.MOV.U32 R60, RZ, RZ, R76 ;  /* 0x000000ffff3c7224 */ /* 0x000fe200078e004c */
[----:B------:R-:W-:Y:S04]  /*2c450*/  STL [R1+0x341c], R53 ;  /* 0x00341c3501007387 */ /* 0x000fe80000100800 */
[----:B------:R-:W-:Y:S04]  /*2c460*/  STL [R1+0x3418], R52 ;  /* 0x0034183401007387 */ /* 0x000fe80000100800 */
[----:B------:R1:W-:Y:S04]  /*2c470*/  STL [R1+0x3414], R61 ;  /* 0x0034143d01007387 */ /* 0x0003e80000100800 */
[----:B------:R3:W-:Y:S04]  /*2c480*/  STL [R1+0x3410], R60 ;  /* 0x0034103c01007387 */ /* 0x0007e80000100800 */
[----:B------:R-:W4:Y:S04]  /*2c490*/  LDL.LU.64 R80, [R1+0xc00] ;  /* 0x000c000001507983 */ /* 0x000f280000300a00 */
[----:B------:R-:W4:Y:S04]  /*2c4a0*/  LDL.LU.64 R82, [R1+0xc08] ;  /* 0x000c080001527983 */ /* 0x000f280000300a00 */
[----:B------:R-:W4:Y:S04]  /*2c4b0*/  LDL.LU.64 R76, [R1+0xbd0] ;  /* 0x000bd000014c7983 */ /* 0x000f280000300a00 */
[----:B------:R-:W4:Y:S01]  /*2c4c0*/  LDL.LU.64 R78, [R1+0xbd8] ;  /* 0x000bd800014e7983 */ /* 0x000f220000300a00 */
[C---:B--2---:R-:W-:Y:S08]  /*2c4d0*/  HMMA.1688.F32.TF32 R72, R240.reuse, R36, R72 ;  /* 0x00000024f048723c */ /* 0x044ff00000081048 */
[----:B------:R-:W-:Y:S11]  /*2c4e0*/  HMMA.1688.F32.TF32 R68, R240, R32, R68 ;  /* 0x00000020f044723c */ /* 0x000ff60000081044 */
[----:B------:R-:W-:Y:S05]  /*2c4f0*/  @!UPT UIADD3 URZ, URZ, URZ, URZ ;  /* 0x0000003f3f3ff290 */ /* 0x000fea000fffe03f */
[----:B------:R-:W-:Y:S02]  /*2c500*/  IMAD.MOV.U32 R57, RZ, RZ, R75 ;  /* 0x000000ffff397224 */ /* 0x000fe400078e004b */
[----:B------:R-:W-:Y:S02]  /*2c510*/  IMAD.MOV.U32 R56, RZ, RZ, R74 ;  /* 0x000000ffff387224 */ /* 0x000fe400078e004a */
[----:B------:R-:W-:Y:S02]  /*2c520*/  IMAD.MOV.U32 R48, RZ, RZ, R72 ;  /* 0x000000ffff307224 */ /* 0x000fe400078e0048 */
[----:B------:R-:W-:Y:S02]  /*2c530*/  IMAD.MOV.U32 R49, RZ, RZ, R73 ;  /* 0x000000ffff317224 */ /* 0x000fe400078e0049 */
[----:B------:R-:W2:Y:S04]  /*2c540*/  LDL.LU.64 R72, [R1+0xbc0] ;  /* 0x000bc00001487983 */ /* 0x000ea80000300a00 */
[----:B------:R-:W2:Y:S04]  /*2c550*/  LDL.LU.64 R74, [R1+0xbc8] ;  /* 0x000bc800014a7983 */ /* 0x000ea80000300a00 */
[----:B------:R-:W-:Y:S04]  /*2c560*/  STL [R1+0x342c], R57 ;  /* 0x00342c3901007387 */ /* 0x000fe80000100800 */
[----:B------:R-:W-:Y:S01]  /*2c570*/  STL [R1+0x3428], R56 ;  /* 0x0034283801007387 */ /* 0x000fe20000100800 */
[----:B-1----:R-:W-:-:S03]  /*2c580*/  IMAD.MOV.U32 R61, RZ, RZ, R68 ;  /* 0x000000ffff3d7224 */ /* 0x002fc600078e0044 */
[----:B------:R1:W-:Y:S01]  /*2c590*/  STL [R1+0x3424], R49 ;  /* 0x0034243101007387 */ /* 0x0003e20000100800 */
[----:B---3--:R-:W-:Y:S02]  /*2c5a0*/  IMAD.MOV.U32 R60, RZ, RZ, R69 ;  /* 0x000000ffff3c7224 */ /* 0x008fe400078e0045 */
[----:B------:R-:W-:Y:S01]  /*2c5b0*/  IMAD.MOV.U32 R44, RZ, RZ, R70 ;  /* 0x000000ffff2c7224 */ /* 0x000fe200078e0046 */
[----:B------:R3:W-:Y:S01]  /*2c5c0*/  STL [R1+0x3420], R48 ;  /* 0x0034203001007387 */ /* 0x0007e20000100800 */
[----:B------:R-:W-:-:S03]  /*2c5d0*/  IMAD.MOV.U32 R45, RZ, RZ, R71 ;  /* 0x000000ffff2d7224 */ /* 0x000fc600078e0047 */
[----:B------:R-:W2:Y:S04]  /*2c5e0*/  LDL.LU.64 R68, [R1+0xba0] ;  /* 0x000ba00001447983 */ /* 0x000ea80000300a00 */
[----:B------:R-:W2:Y:S01]  /*2c5f0*/  LDL.LU.64 R70, [R1+0xba8] ;  /* 0x000ba80001467983 */ /* 0x000ea20000300a00 */
[----:B------:R-:W-:Y:S03]  /*2c600*/  HMMA.1688.F32.TF32 R84, R240, R28, R84 ;  /* 0x0000001cf054723c */ /* 0x000fe60000081054 */
[----:B------:R-:W-:Y:S04]  /*2c610*/  STL [R1+0x343c], R45 ;  /* 0x00343c2d01007387 */ /* 0x000fe80000100800 */
[----:B------:R-:W-:Y:S04]  /*2c620*/  STL [R1+0x3438], R44 ;  /* 0x0034382c01007387 */ /* 0x000fe80000100800 */
[----:B------:R-:W-:Y:S04]  /*2c630*/  STL [R1+0x3434], R60 ;  /* 0x0034343c01007387 */ /* 0x000fe80000100800 */
[----:B------:R-:W-:Y:S09]  /*2c640*/  STL [R1+0x3430], R61 ;  /* 0x0034303d01007387 */ /* 0x000ff20000100800 */
[----:B------:R-:W-:-:S02]  /*2c650*/  IMAD.MOV.U32 R40, RZ, RZ, R85 ;  /* 0x000000ffff287224 */ /* 0x000fc400078e0055 */
[----:B------:R-:W-:-:S03]  /*2c660*/  IMAD.MOV.U32 R41, RZ, RZ, R84 ;  /* 0x000000ffff297224 */ /* 0x000fc600078e0054 */
[----:B------:R1:W-:Y:S04]  /*2c670*/  STL [R1+0x3444], R40 ;  /* 0x0034442801007387 */ /* 0x0003e80000100800 */
[----:B------:R1:W-:Y:S04]  /*2c680*/  STL [R1+0x3440], R41 ;  /* 0x0034402901007387 */ /* 0x0003e80000100800 */
[----:B------:R-:W2:Y:S04]  /*2c690*/  LDL.LU R38, [R1+0x36cc] ;  /* 0x0036cc0001267983 */ /* 0x000ea80000300800 */
[----:B------:R-:W2:Y:S04]  /*2c6a0*/  LDL.LU R39, [R1+0x36c8] ;  /* 0x0036c80001277983 */ /* 0x000ea80000300800 */
[----:B------:R-:W2:Y:S04]  /*2c6b0*/  LDL.LU R35, [R1+0x36c4] ;  /* 0x0036c40001237983 */ /* 0x000ea80000300800 */
[----:B------:R-:W2:Y:S01]  /*2c6c0*/  LDL.LU R34, [R1+0x36c0] ;  /* 0x0036c00001227983 */ /* 0x000ea20000300800 */
[----:B------:R-:W-:Y:S01]  /*2c6d0*/  MOV R37, R86 ;  /* 0x0000005600257202 */ /* 0x000fe20000000f00 */
[----:B------:R-:W-:-:S02]  /*2c6e0*/  IMAD.MOV.U32 R36, RZ, RZ, R87 ;  /* 0x000000ffff247224 */ /* 0x000fc400078e0057 */
[----:B------:R-:W-:Y:S02]  /*2c6f0*/  IMAD.MOV.U32 R86, RZ, RZ, R27 ;  /* 0x000000ffff567224 */ /* 0x000fe400078e001b */
[----:B------:R-:W-:Y:S01]  /*2c700*/  IMAD.MOV.U32 R87, RZ, RZ, R26 ;  /* 0x000000ffff577224 */ /* 0x000fe200078e001a */
[----:B----4-:R-:W-:Y:S11]  /*2c710*/  HMMA.1688.F32.TF32 R80, R240, R24, R80 ;  /* 0x00000018f050723c */ /* 0x010ff60000081050 */
[----:B------:R-:W-:Y:S11]  /*2c720*/  @!UPT UIADD3 URZ, URZ, URZ, URZ ;  /* 0x0000003f3f3ff290 */ /* 0x000ff6000fffe03f */
[----:B------:R-:W-:Y:S02]  /*2c730*/  @!UPT UIADD3 URZ, URZ, URZ, URZ ;  /* 0x0000003f3f3ff290 */ /* 0x000fe4000fffe03f */
[----:B-1----:R-:W-:Y:S01]  /*2c740*/  IMAD.MOV.U32 R49, RZ, RZ, R80 ;  /* 0x000000ffff317224 */ /* 0x002fe200078e0050 */
[----:B------:R-:W-:Y:S01]  /*2c750*/  MOV R80, R47 ;  /* 0x0000002f00507202 */ /* 0x000fe20000000f00 */
[----:B---3--:R-:W-:Y:S02]  /*2c760*/  IMAD.MOV.U32 R48, RZ, RZ, R81 ;  /* 0x000000ffff307224 */ /* 0x008fe400078e0051 */
[----:B------:R-:W-:Y:S02]  /*2c770*/  IMAD.MOV.U32 R53, RZ, RZ, R82 ;  /* 0x000000ffff357224 */ /* 0x000fe400078e0052 */
[----:B------:R-:W-:Y:S02]  /*2c780*/  IMAD.MOV.U32 R81, RZ, RZ, R46 ;  /* 0x000000ffff517224 */ /* 0x000fe400078e002e */
[----:B------:R-:W-:Y:S02]  /*2c790*/  IMAD.MOV.U32 R52, RZ, RZ, R83 ;  /* 0x000000ffff347224 */ /* 0x000fe400078e0053 */
[----:B------:R-:W-:-:S02]  /*2c7a0*/  IMAD.MOV.U32 R82, RZ, RZ, R43 ;  /* 0x000000ffff527224 */ /* 0x000fc400078e002b */
[----:B------:R-:W-:Y:S01]  /*2c7b0*/  IMAD.MOV.U32 R83, RZ, RZ, R42 ;  /* 0x000000ffff537224 */ /* 0x000fe200078e002a */
[C---:B--2---:R-:W-:Y:S08]  /*2c7c0*/  HMMA.1688.F32.TF32 R72, R240.reuse, R16, R72 ;  /* 0x00000010f048723c */ /* 0x044ff00000081048 */
[----:B------:R-:W-:Y:S11]  /*2c7d0*/  HMMA.1688.F32.TF32 R68, R240, R12, R68 ;  /* 0x0000000cf044723c */ /* 0x000ff60000081044 */
[----:B------:R-:W-:Y:S05]  /*2c7e0*/  @!UPT UIADD3 URZ, URZ, URZ, URZ ;  /* 0x0000003f3f3ff290 */ /* 0x000fea000fffe03f */
[----:B------:R-:W-:Y:S02]  /*2c7f0*/  IMAD.MOV.U32 R40, RZ, RZ, R72 ;  /* 0x000000ffff287224 */ /* 0x000fe400078e0048 */
[----:B------:R-:W-:Y:S02]  /*2c800*/  IMAD.MOV.U32 R41, RZ, RZ, R73 ;  /* 0x000000ffff297224 */ /* 0x000fe400078e0049 */
[----:B------:R-:W-:Y:S02]  /*2c810*/  IMAD.MOV.U32 R72, RZ, RZ, R55 ;  /* 0x000000ffff487224 */ /* 0x000fe400078e0037 */
[----:B------:R-:W-:Y:S02]  /*2c820*/  IMAD.MOV.U32 R45, RZ, RZ, R74 ;  /* 0x000000ffff2d7224 */ /* 0x000fe400078e004a */
[----:B------:R-:W-:Y:S02]  /*2c830*/  IMAD.MOV.U32 R73, RZ, RZ, R54 ;  /* 0x000000ffff497224 */ /* 0x000fe400078e0036 */
[----:B------:R-:W-:-:S02]  /*2c840*/  IMAD.MOV.U32 R44, RZ, RZ, R75 ;  /* 0x000000ffff2c7224 */ /* 0x000fc400078e004b */
[----:B------:R-:W-:Y:S02]  /*2c850*/  IMAD.MOV.U32 R74, RZ, RZ, R51 ;  /* 0x000000ffff4a7224 */ /* 0x000fe400078e0033 */
[----:B------:R-:W-:Y:S02]  /*2c860*/  IMAD.MOV.U32 R75, RZ, RZ, R50 ;  /* 0x000000ffff4b7224 */ /* 0x000fe400078e0032 */
[----:B------:R-:W-:Y:S01]  /*2c870*/  IMAD.MOV.U32 R33, RZ, RZ, R68 ;  /* 0x000000ffff217224 */ /* 0x000fe200078e0044 */
[----:B------:R-:W-:Y:S01]  /*2c880*/  MOV R32, R69 ;  /* 0x0000004500207202 */ /* 0x000fe20000000f00 */
[----:B------:R-:W-:Y:S02]  /*2c890*/  IMAD.MOV.U32 R68, RZ, RZ, R31 ;  /* 0x000000ffff447224 */ /* 0x000fe400078e001f */
[----:B------:R-:W-:Y:S01]  /*2c8a0*/  IMAD.MOV.U32 R29, RZ, RZ, R70 ;  /* 0x000000ffff1d7224 */ /* 0x000fe200078e0046 */
[----:B------:R-:W2:Y:S01]  /*2c8b0*/  LDL.LU R31, [R1+0x36bc] ;  /* 0x0036bc00011f7983 */ /* 0x000ea20000300800 */
[----:B------:R-:W-:-:S02]  /*2c8c0*/  IMAD.MOV.U32 R69, RZ, RZ, R30 ;  /* 0x000000ffff457224 */ /* 0x000fc400078e001e */
[----:B------:R-:W-:Y:S01]  /*2c8d0*/  IMAD.MOV.U32 R28, RZ, RZ, R71 ;  /* 0x000000ffff1c7224 */ /* 0x000fe200078e0047 */
[----:B------:R-:W3:Y:S01]  /*2c8e0*/  LDL.LU R30, [R1+0x36b8] ;  /* 0x0036b800011e7983 */ /* 0x000ee20000300800 */
[----:B------:R-:W-:Y:S02]  /*2c8f0*/  IMAD.MOV.U32 R70, RZ, RZ, R59 ;  /* 0x000000ffff467224 */ /* 0x000fe400078e003b */
[----:B------:R-:W-:Y:S01]  /*2c900*/  IMAD.MOV.U32 R71, RZ, RZ, R58 ;  /* 0x000000ffff477224 */ /* 0x000fe200078e003a */
[----:B------:R-:W4:Y:S04]  /*2c910*/  LDL.LU R59, [R1+0x36b4] ;  /* 0x0036b400013b7983 */ /* 0x000f280000300800 */
[----:B------:R-:W4:Y:S04]  /*2c920*/  LDL.LU R58, [R1+0x36b0] ;  /* 0x0036b000013a7983 */ /* 0x000f280000300800 */
[----:B------:R-:W4:Y:S04]  /*2c930*/  LDL.LU R55, [R1+0x36ac] ;  /* 0x0036ac0001377983 */ /* 0x000f280000300800 */
[----:B------:R-:W4:Y:S04]  /*2c940*/  LDL.LU R54, [R1+0x36a8] ;  /* 0x0036a80001367983 */ /* 0x000f280000300800 */
[----:B------:R-:W4:Y:S04]  /*2c950*/  LDL.LU R51, [R1+0x36a4] ;  /* 0x0036a40001337983 */ /* 0x000f280000300800 */
[----:B------:R-:W4:Y:S01]  /*2c960*/  LDL.LU R50, [R1+0x36a0] ;  /* 0x0036a00001327983 */ /* 0x000f220000300800 */
[----:B------:R-:W-:-:S03]  /*2c970*/  IMAD.MOV.U32 R84, RZ, RZ, R39 ;  /* 0x000000ffff547224 */ /* 0x000fc600078e0027 */
[----:B------:R-:W4:Y:S01]  /*2c980*/  LDL.LU R47, [R1+0x369c] ;  /* 0x00369c00012f7983 */ /* 0x000f220000300800 */
[----:B------:R-:W-:-:S03]  /*2c990*/  IMAD.MOV.U32 R85, RZ, RZ, R38 ;  /* 0x000000ffff557224 */ /* 0x000fc600078e0026 */
[----:B------:R-:W4:Y:S04]  /*2c9a0*/  LDL.LU R46, [R1+0x3698] ;  /* 0x00369800012e7983 */ /* 0x000f280000300800 */
[----:B------:R-:W4:Y:S04]  /*2c9b0*/  LDL.LU R43, [R1+0x3694] ;  /* 0x00369400012b7983 */ /* 0x000f280000300800 */
[----:B------:R-:W4:Y:S04]  /*2c9c0*/  LDL.LU R42, [R1+0x3690] ;  /* 0x00369000012a7983 */ /* 0x000f280000300800 */
[----:B------:R-:W4:Y:S04]  /*2c9d0*/  LDL.LU R39, [R1+0x368c] ;  /* 0x00368c0001277983 */ /* 0x000f280000300800 */
[----:B------:R-:W4:Y:S04]  /*2c9e0*/  LDL.LU R38, [R1+0x3688] ;  /* 0x0036880001267983 */ /* 0x000f280000300800 */
[----:B------:R-:W4:Y:S04]  /*2c9f0*/  LDL.LU R27, [R1+0x3684] ;  /* 0x00368400011b7983 */ /* 0x000f280000300800 */
[----:B------:R-:W4:Y:S01]  /*2ca00*/  LDL.LU R26, [R1+0x3680] ;  /* 0x00368000011a7983 */ /* 0x000f220000300800 */
[----:B------:R-:W-:Y:S03]  /*2ca10*/  HMMA.1688.F32.TF32 R76, R240, R20, R76 ;  /* 0x00000014f04c723c */ /* 0x000fe6000008104c */
[----:B------:R-:W4:Y:S04]  /*2ca20*/  LDL.LU R108, [R1+0x10b0] ;  /* 0x0010b000016c7983 */ /* 0x000f280000300800 */
[----:B------:R-:W4:Y:S04]  /*2ca30*/  LDL.LU R109, [R1+0x10b4] ;  /* 0x0010b400016d7983 */ /* 0x000f280000300800 */
[----:B------:R-:W4:Y:S04]  /*2ca40*/  LDL.LU R110, [R1+0x10b8] ;  /* 0x0010b800016e7983 */ /* 0x000f280000300800 */
[----:B------:R-:W4:Y:S04]  /*2ca50*/  LDL.LU R111, [R1+0x10bc] ;  /* 0x0010bc00016f7983 */ /* 0x000f280000300800 */
[----:B------:R-:W4:Y:S04]  /*2ca60*/  LDL.LU R104, [R1+0x10a0] ;  /* 0x0010a00001687983 */ /* 0x000f280000300800 */
[----:B------:R-:W4:Y:S01]  /*2ca70*/  LDL.LU R105, [R1+0x10a4] ;  /* 0x0010a40001697983 */ /* 0x000f220000300800 */
[----:B------:R-:W-:-:S02]  /*2ca80*/  IMAD.MOV.U32 R90, RZ, RZ, R34 ;  /* 0x000000ffff5a7224 */ /* 0x000fc400078e0022 */
        /* <DEDUP_REMOVED lines=8> */
[----:B------:R-:W-:Y:S02]  /*2cb10*/  IMAD.MOV.U32 R79, RZ, RZ, R66 ;  /* 0x000000ffff4f7224 */ /* 0x000fe400078e0042 */
[----:B--2---:R-:W-:Y:S02]  /*2cb20*/  IMAD.MOV.U32 R89, RZ, RZ, R31 ;  /* 0x000000ffff597224 */ /* 0x004fe400078e001f */
[----:B---3--:R-:W-:Y:S02]  /*2cb30*/  IMAD.MOV.U32 R88, RZ, RZ, R30 ;  /* 0x000000ffff587224 */ /* 0x008fe400078e001e */
[----:B----4-:R-:W-:-:S02]  /*2cb40*/  IMAD.MOV.U32 R95, RZ, RZ, R59 ;  /* 0x000000ffff5f7224 */ /* 0x010fc400078e003b */
        /* <DEDUP_REMOVED lines=11> */
[----:B------:R-:W-:Y:S02]  /*2cc00*/  IMAD.MOV.U32 R106, RZ, RZ, R26 ;  /* 0x000000ffff6a7224 */ /* 0x000fe400078e001a */
[----:B------:R-:W2:Y:S04]  /*2cc10*/  LDL.LU R26, [R1+0x367c] ;  /* 0x00367c00011a7983 */ /* 0x000ea80000300800 */
[----:B------:R-:W2:Y:S01]  /*2cc20*/  LDL.LU R27, [R1+0x3678] ;  /* 0x00367800011b7983 */ /* 0x000ea20000300800 */
[----:B------:R-:W-:-:S03]  /*2cc30*/  IMAD.MOV.U32 R100, RZ, RZ, R38 ;  /* 0x000000ffff647224 */ /* 0x000fc600078e0026 */
[----:B------:R-:W3:Y:S04]  /*2cc40*/  LDL.LU R30, [R1+0x3674] ;  /* 0x00367400011e7983 */ /* 0x000ee80000300800 */
[----:B------:R-:W3:Y:S04]  /*2cc50*/  LDL.LU R31, [R1+0x3670] ;  /* 0x00367000011f7983 */ /* 0x000ee80000300800 */
[----:B------:R-:W4:Y:S04]  /*2cc60*/  LDL.LU R34, [R1+0x366c] ;  /* 0x00366c0001227983 */ /* 0x000f280000300800 */
[----:B------:R-:W4:Y:S04]  /*2cc70*/  LDL.LU R35, [R1+0x3668] ;  /* 0x0036680001237983 */ /* 0x000f280000300800 */
[----:B------:R-:W2:Y:S04]  /*2cc80*/  LDL.LU R38, [R1+0x3664] ;  /* 0x0036640001267983 */ /* 0x000ea80000300800 */
        /* <DEDUP_REMOVED lines=13> */
[----:B------:R-:W3:Y:S04]  /*2cd60*/  LDL.LU R10, [R1+0x362c] ;  /* 0x00362c00010a7983 */ /* 0x000ee80000300800 */
[----:B------:R-:W3:Y:S04]  /*2cd70*/  LDL.LU R66, [R1+0x3628] ;  /* 0x0036280001427983 */ /* 0x000ee80000300800 */
[----:B------:R-:W3:Y:S04]  /*2cd80*/  LDL.LU R67, [R1+0x3624] ;  /* 0x0036240001437983 */ /* 0x000ee80000300800 */
[----:B------:R-:W3:Y:S04]  /*2cd90*/  LDL.LU R62, [R1+0x3620] ;  /* 0x00362000013e7983 */ /* 0x000ee80000300800 */
[----:B------:R-:W3:Y:S04]  /*2cda0*/  LDL.LU R63, [R1+0x361c] ;  /* 0x00361c00013f7983 */ /* 0x000ee80000300800 */
[----:B------:R-:W3:Y:S01]  /*2cdb0*/  LDL.LU R11, [R1+0x3618] ;  /* 0x00361800010b7983 */ /* 0x000ee20000300800 */
[C---:B--2---:R-:W-:Y:S08]  /*2cdc0*/  HMMA.1688.F32.TF32 R96, R168.reuse, R6, R96 ;  /* 0x00000006a860723c */ /* 0x044ff00000081060 */
[C---:B---3--:R-:W-:Y:S11]  /*2cdd0*/  HMMA.1688.F32.TF32 R100, R168.reuse, R10, R100 ;  /* 0x0000000aa864723c */ /* 0x048ff60000081064 */
[----:B------:R-:W-:Y:S05]  /*2cde0*/  @!UPT UIADD3 URZ, URZ, URZ, URZ ;  /* 0x0000003f3f3ff290 */ /* 0x000fea000fffe03f */
[----:B------:R-:W-:Y:S01]  /*2cdf0*/  IMAD.MOV.U32 R65, RZ, RZ, R98 ;  /* 0x000000ffff417224 */ /* 0x000fe200078e0062 */
[----:B------:R1:W-:Y:S01]  /*2ce00*/  STL.64 [R1+0x5c0], R96 ;  /* 0x0005c06001007387 */ /* 0x0003e20000100a00 */
[----:B------:R-:W-:Y:S02]  /*2ce10*/  IMAD.MOV.U32 R64, RZ, RZ, R99 ;  /* 0x000000ffff407224 */ /* 0x000fe400078e0063 */
[----:B-1----:R-:W-:Y:S04]  /*2ce20*/  HMMA.1688.F32.TF32 R96, R168, R54, R88 ;  /* 0x00000036a860723c */ /* 0x002fe80000081058 */
[----:B------:R-:W-:Y:S01]  /*2ce30*/  IMAD.MOV.U32 R25, RZ, RZ, R100 ;  /* 0x000000ffff197224 */ /* 0x000fe200078e0064 */
[----:B------:R-:W-:Y:S01]  /*2ce40*/  MOV R20, R103 ;  /* 0x0000006700147202 */ /* 0x000fe20000000f00 */
[----:B------:R-:W-:-:S02]  /*2ce50*/  IMAD.MOV.U32 R24, RZ, RZ, R101 ;  /* 0x000000ffff187224 */ /* 0x000fc400078e0065 */
[----:B------:R-:W-:Y:S02]  /*2ce60*/  IMAD.MOV.U32 R21, RZ, RZ, R102 ;  /* 0x000000ffff157224 */ /* 0x000fe400078e0066 */
[C---:B------:R-:W-:Y:S08]  /*2ce70*/  HMMA.1688.F32.TF32 R100, R168.reuse, R58, R92 ;  /* 0x0000003aa864723c */ /* 0x040ff0000008105c */
[C---:B------:R-:W-:Y:S08]  /*2ce80*/  HMMA.1688.F32.TF32 R92, R168.reuse, R50, R84 ;  /* 0x00000032a85c723c */ /* 0x040ff00000081054 */
[C---:B------:R-:W-:Y:S08]  /*2ce90*/  HMMA.1688.F32.TF32 R88, R168.reuse, R46, R80 ;  /* 0x0000002ea858723c */ /* 0x040ff00000081050 */
[C---:B------:R-:W-:Y:S08]  /*2cea0*/  HMMA.1688.F32.TF32 R84, R168.reuse, R42, R76 ;  /* 0x0000002aa854723c */ /* 0x040ff0000008104c */
[C---:B------:R-:W-:Y:S08]  /*2ceb0*/  HMMA.1688.F32.TF32 R80, R168.reuse, R38, R72 ;  /* 0x00000026a850723c */ /* 0x040ff00000081048 */
[C---:B----4-:R-:W-:Y:S08]  /*2cec0*/  HMMA.1688.F32.TF32 R76, R168.reuse, R34, R68 ;  /* 0x00000022a84c723c */ /* 0x050ff00000081044 */
[C---:B------:R-:W-:Y:S01]  /*2ced0*/  HMMA.1688.F32.TF32 R72, R168.reuse, R30, R244 ;  /* 0x0000001ea848723c */ /* 0x040fe200000810f4 */
[----:B------:R-:W-:Y:S07]  /*2cee0*/  STL.64 [R1+0x5b0], R100 ;  /* 0x0005b06401007387 */ /* 0x000fee0000100a00 */
[----:B------:R-:W-:Y:S01]  /*2cef0*/  HMMA.1688.F32.TF32 R68, R168, R26, R248 ;  /* 0x0000001aa844723c */ /* 0x000fe200000810f8 */
        /* <DEDUP_REMOVED lines=11> */
[----:B------:R-:W-:-:S03]  /*2cfb0*/  IMAD.MOV.U32 R244, RZ, RZ, R15 ;  /* 0x000000fffff47224 */ /* 0x000fc600078e000f */
[----:B------:R-:W-:Y:S04]  /*2cfc0*/  STL.64 [R1+0x550], R76 ;  /* 0x0005504c01007387 */ /* 0x000fe80000100a00 */
[----:B------:R-:W-:Y:S04]  /*2cfd0*/  STL.64 [R1+0x558], R78 ;  /* 0x0005584e01007387 */ /* 0x000fe80000100a00 */
[----:B------:R-:W-:Y:S01]  /*2cfe0*/  STL.64 [R1+0x540], R72 ;  /* 0x0005404801007387 */ /* 0x000fe20000100a00 */
[----:B------:R-:W-:-:S03]  /*2cff0*/  IMAD.MOV.U32 R245, RZ, RZ, R23 ;  /* 0x000000fffff57224 */ /* 0x000fc600078e0017 */
[----:B------:R-:W-:Y:S01]  /*2d000*/  STL.64 [R1+0x548], R74 ;  /* 0x0005484a01007387 */ /* 0x000fe20000100a00 */
[----:B------:R-:W-:-:S03]  /*2d010*/  IMAD.MOV.U32 R246, RZ, RZ, R22 ;  /* 0x000000fffff67224 */ /* 0x000fc600078e0016 */
[----:B------:R-:W2:Y:S01]  /*2d020*/  LDL.LU R15, [R1+0x3614] ;  /* 0x00361400010f7983 */ /* 0x000ea20000300800 */
[----:B------:R-:W-:-:S03]  /*2d030*/  IMAD.MOV.U32 R247, RZ, RZ, R19 ;  /* 0x000000fffff77224 */ /* 0x000fc600078e0013 */
[----:B------:R-:W-:Y:S04]  /*2d040*/  STL.64 [R1+0x530], R68 ;  /* 0x0005304401007387 */ /* 0x000fe80000100a00 */
[----:B------:R1:W-:Y:S04]  /*2d050*/  STL.64 [R1+0x538], R70 ;  /* 0x0005384601007387 */ /* 0x0003e80000100a00 */
[----:B------:R-:W3:Y:S04]  /*2d060*/  LDL.LU R23, [R1+0x3610] ;  /* 0x0036100001177983 */ /* 0x000ee80000300800 */
[----:B------:R-:W4:Y:S04]  /*2d070*/  LDL.LU R22, [R1+0x360c] ;  /* 0x00360c0001167983 */ /* 0x000f280000300800 */
[----:B------:R-:W2:Y:S01]  /*2d080*/  LDL.LU R19, [R1+0x3608] ;  /* 0x0036080001137983 */ /* 0x000ea20000300800 */
[----:B-1----:R-:W-:-:S03]  /*2d090*/  IMAD.MOV.U32 R70, RZ, RZ, R18 ;  /* 0x000000ffff467224 */ /* 0x002fc600078e0012 */
[----:B------:R-:W2:Y:S01]  /*2d0a0*/  LDL.LU R68, [R1+0xb60] ;  /* 0x000b600001447983 */ /* 0x000ea20000300800 */
[----:B------:R-:W-:-:S03]  /*2d0b0*/  IMAD.MOV.U32 R71, RZ, RZ, R14 ;  /* 0x000000ffff477224 */ /* 0x000fc600078e000e */
[----:B------:R-:W3:Y:S04]  /*2d0c0*/  LDL.LU R69, [R1+0xb64] ;  /* 0x000b640001457983 */ /* 0x000ee80000300800 */
[----:B------:R-:W3:Y:S04]  /*2d0d0*/  LDL.LU R18, [R1+0x3604] ;  /* 0x0036040001127983 */ /* 0x000ee80000300800 */
[----:B------:R-:W3:Y:S01]  /*2d0e0*/  LDL.LU R14, [R1+0x3600] ;  /* 0x00360000010e7983 */ /* 0x000ee20000300800 */
[----:B------:R-:W-:Y:S03]  /*2d0f0*/  HMMA.1688.F32.TF32 R104, R168, R62, R104 ;  /* 0x0000003ea868723c */ /* 0x000fe60000081068 */
[----:B------:R-:W3:Y:S04]  /*2d100*/  LDL.LU R80, [R1+0xee0] ;  /* 0x000ee00001507983 */ /* 0x000ee80000300800 */
        /* <DEDUP_REMOVED lines=14> */
[----:B------:R-:W3:Y:S01]  /*2d1f0*/  LDL.LU R99, [R1+0xf2c] ;  /* 0x000f2c0001637983 */ /* 0x000ee20000300800 */
[----:B------:R-:W-:-:S03]  /*2d200*/  IMAD.MOV.U32 R17, RZ, RZ, R104 ;  /* 0x000000ffff117224 */ /* 0x000fc600078e0068 */
[----:B------:R-:W3:Y:S01]  /*2d210*/  LDL.LU R100, [R1+0xf30] ;  /* 0x000f300001647983 */ /* 0x000ee20000300800 */
[----:B------:R-:W-:-:S03]  /*2d220*/  IMAD.MOV.U32 R16, RZ, RZ, R105 ;  /* 0x000000ffff107224 */ /* 0x000fc600078e0069 */
[----:B------:R-:W3:Y:S01]  /*2d230*/  LDL.LU R101, [R1+0xf34] ;  /* 0x000f340001657983 */ /* 0x000ee20000300800 */
[----:B------:R-:W-:-:S03]  /*2d240*/  IMAD.MOV.U32 R13, RZ, RZ, R106 ;  /* 0x000000ffff0d7224 */ /* 0x000fc600078e006a */
[----:B------:R-:W3:Y:S01]  /*2d250*/  LDL.LU R102, [R1+0xf38] ;  /* 0x000f380001667983 */ /* 0x000ee20000300800 */
[----:B------:R-:W-:-:S03]  /*2d260*/  IMAD.MOV.U32 R12, RZ, RZ, R107 ;  /* 0x000000ffff0c7224 */ /* 0x000fc600078e006b */
        /* <DEDUP_REMOVED lines=58> */
[----:B--2---:R-:W-:-:S03]  /*2d610*/  IMAD.MOV.U32 R72, RZ, RZ, R19 ;  /* 0x000000ffff487224 */ /* 0x004fc600078e0013 */
[----:B------:R-:W2:Y:S01]  /*2d620*/  LDL.LU R76, [R1+0xed0] ;  /* 0x000ed000014c7983 */ /* 0x000ea20000300800 */
[----:B----4-:R-:W-:-:S03]  /*2d630*/  IMAD.MOV.U32 R73, RZ, RZ, R22 ;  /* 0x000000ffff497224 */ /* 0x010fc600078e0016 */
[----:B------:R-:W2:Y:S01]  /*2d640*/  LDL.LU R77, [R1+0xed4] ;  /* 0x000ed400014d7983 */ /* 0x000ea20000300800 */
[----:B---3--:R-:W-:Y:S02]  /*2d650*/  IMAD.MOV.U32 R79, RZ, RZ, R18 ;  /* 0x000000ffff4f7224 */ /* 0x008fe400078e0012 */
[----:B------:R-:W-:Y:S02]  /*2d660*/  IMAD.MOV.U32 R78, RZ, RZ, R14 ;  /* 0x000000ffff4e7224 */ /* 0x000fe400078e000e */
[----:B------:R-:W3:Y:S01]  /*2d670*/  LDL.LU R14, [R1+0x35fc] ;  /* 0x0035fc00010e7983 */ /* 0x000ee20000300800 */
[----:B------:R-:W-:-:S03]  /*2d680*/  IMAD.MOV.U32 R74, RZ, RZ, R23 ;  /* 0x000000ffff4a7224 */ /* 0x000fc600078e0017 */
[----:B------:R-:W4:Y:S01]  /*2d690*/  LDL.LU R18, [R1+0x35f8] ;  /* 0x0035f80001127983 */ /* 0x000f220000300800 */
[----:B------:R-:W-:-:S03]  /*2d6a0*/  IMAD.MOV.U32 R75, RZ, RZ, R15 ;  /* 0x000000ffff4b7224 */ /* 0x000fc600078e000f */
[----:B------:R-:W4:Y:S04]  /*2d6b0*/  LDL.LU R19, [R1+0x35f4] ;  /* 0x0035f40001137983 */ /* 0x000f280000300800 */
[----:B------:R-:W2:Y:S04]  /*2d6c0*/  LDL.LU R22, [R1+0x35f0] ;  /* 0x0035f00001167983 */ /* 0x000ea80000300800 */
[----:B------:R-:W2:Y:S04]  /*2d6d0*/  LDL.LU R23, [R1+0x35ec] ;  /* 0x0035ec0001177983 */ /* 0x000ea80000300800 */
[----:B------:R-:W3:Y:S04]  /*2d6e0*/  LDL.LU R15, [R1+0x35e8] ;  /* 0x0035e800010f7983 */ /* 0x000ee80000300800 */
[----:B------:R-:W3:Y:S04]  /*2d6f0*/  LDL.LU R248, [R1+0xb40] ;  /* 0x000b400001f87983 */ /* 0x000ee80000300800 */
[----:B------:R-:W3:Y:S04]  /*2d700*/  LDL.LU R249, [R1+0xb44] ;  /* 0x000b440001f97983 */ /* 0x000ee80000300800 */
[----:B------:R-:W3:Y:S04]  /*2d710*/  LDL.LU R250, [R1+0xb48] ;  /* 0x000b480001fa7983 */ /* 0x000ee80000300800 */
[----:B------:R-:W3:Y:S01]  /*2d720*/  LDL.LU R251, [R1+0xb4c] ;  /* 0x000b4c0001fb7983 */ /* 0x000ee20000300800 */
[C---:B------:R-:W-:Y:S08]  /*2d730*/  HMMA.1688.F32.TF32 R88, R236.reuse, R26, R88 ;  /* 0x0000001aec58723c */ /* 0x040ff00000081058 */
        /* <DEDUP_REMOVED lines=10> */
[----:B------:R-:W-:Y:S08]  /*2d7e0*/  HMMA.1688.F32.TF32 R108, R236, R46, R108 ;  /* 0x0000002eec6c723c */ /* 0x000ff0000008106c */
[C---:B----4-:R-:W-:Y:S08]  /*2d7f0*/  HMMA.1688.F32.TF32 R144, R168.reuse, R18, R144 ;  /* 0x00000012a890723c */ /* 0x050ff00000081090 */
[C---:B--2---:R-:W-:Y:S08]  /*2d800*/  HMMA.1688.F32.TF32 R148, R168.reuse, R22, R148 ;  /* 0x00000016a894723c */ /* 0x044ff00000081094 */
[----:B---3--:R-:W-:Y:S01]  /*2d810*/  HMMA.1688.F32.TF32 R140, R168, R14, R140 ;  /* 0x0000000ea88c723c */ /* 0x008fe2000008108c */
[----:B------:R-:W-:Y:S04]  /*2d820*/  LDS R168, [R2+0x42100] ;  /* 0x0421000002a87984 */ /* 0x000fe80000000800 */
[----:B------:R-:W-:Y:S04]  /*2d830*/  LDS R170, [R2+0x43100] ;  /* 0x0431000002aa7984 */ /* 0x000fe80000000800 */
[----:B------:R-:W-:Y:S04]  /*2d840*/  LDS R169, [R3+0x42100] ;  /* 0x0421000003a97984 */ /* 0x000fe80000000800 */
[----:B------:R-:W1:Y:S04]  /*2d850*/  LDS R171, [R3+0x43100] ;  /* 0x0431000003ab7984 */ /* 0x000e680000000800 */
[----:B------:R-:W-:Y:S04]  /*2d860*/  STL.64 [R1+0x520], R148 ;  /* 0x0005209401007387 */ /* 0x000fe80000100a00 */
[----:B------:R-:W-:Y:S01]  /*2d870*/  STL.64 [R1+0x528], R150 ;  /* 0x0005289601007387 */ /* 0x000fe20000100a00 */
[C---:B------:R-:W-:Y:S03]  /*2d880*/  HMMA.1688.F32.TF32 R92, R236.reuse, R30, R92 ;  /* 0x0000001eec5c723c */ /* 0x040fe6000008105c */
[----:B------:R-:W-:Y:S04]  /*2d890*/  STL.64 [R1+0x510], R144 ;  /* 0x0005109001007387 */ /* 0x000fe80000100a00 */
[----:B------:R-:W-:Y:S04]  /*2d8a0*/  STL.64 [R1+0x518], R146 ;  /* 0x0005189201007387 */ /* 0x000fe80000100a00 */
        /* <DEDUP_REMOVED lines=8> */
[----:B------:R-:W-:Y:S03]  /*2d930*/  HMMA.1688.F32.TF32 R76, R236, R14, R76 ;  /* 0x0000000eec4c723c */ /* 0x000fe6000008104c */
[----:B------:R-:W-:Y:S04]  /*2d940*/  STL.64 [R1+0x6c0], R128 ;  /* 0x0006c08001007387 */ /* 0x000fe80000100a00 */
[----:B------:R-:W-:Y:S01]  /*2d950*/  STL.64 [R1+0x6c8], R130 ;  /* 0x0006c88201007387 */ /* 0x000fe20000100a00 */
[C---:B-1----:R-:W-:Y:S03]  /*2d960*/  HMMA.1688.F32.TF32 R72, R168.reuse, R66, R72 ;  /* 0x00000042a848723c */ /* 0x042fe60000081048 */
        /* <DEDUP_REMOVED lines=20> */
[C---:B------:R-:W-:Y:S03]  /*2dab0*/  HMMA.1688.F32.TF32 R68, R168.reuse, R62, R68 ;  /* 0x0000003ea844723c */ /* 0x040fe60000081044 */
[----:B------:R-:W-:Y:S04]  /*2dac0*/  STL.64 [R1+0x610], R84 ;  /* 0x0006105401007387 */ /* 0x000fe80000100a00 */
[----:B------:R-:W-:Y:S04]  /*2dad0*/  STL.64 [R1+0x618], R86 ;  /* 0x0006185601007387 */ /* 0x000fe80000100a00 */
[----:B------:R-:W-:Y:S04]  /*2dae0*/  STL.64 [R1+0x600], R80 ;  /* 0x0006005001007387 */ /* 0x000fe80000100a00 */
[----:B------:R-:W-:Y:S04]  /*2daf0*/  STL.64 [R1+0x608], R82 ;  /* 0x0006085201007387 */ /* 0x000fe80000100a00 */
[----:B------:R-:W-:Y:S04]  /*2db00*/  STL.64 [R1+0x500], R76 ;  /* 0x0005004c01007387 */ /* 0x000fe80000100a00 */
[----:B------:R1:W-:Y:S04]  /*2db10*/  STL.64 [R1+0x508], R78 ;  /* 0x0005084e01007387 */ /* 0x0003e80000100a00 */
[----:B------:R-:W-:Y:S04]  /*2db20*/  STL.64 [R1+0x6f0], R72 ;  /* 0x0006f04801007387 */ /* 0x000fe80000100a00 */
[----:B------:R2:W-:Y:S01]  /*2db30*/  STL.64 [R1+0x6f8], R74 ;  /* 0x0006f84a01007387 */ /* 0x0005e20000100a00 */
[C---:B-1----:R-:W-:Y:S03]  /*2db40*/  HMMA.1688.F32.TF32 R76, R168.reuse, R10, R244 ;  /* 0x0000000aa84c723c */ /* 0x042fe600000810f4 */
[----:B------:R-:W-:Y:S04]  /*2db50*/  LDS R236, [R2+0x42180] ;  /* 0x0421800002ec7984 */ /* 0x000fe80000000800 */
[----:B------:R-:W-:Y:S01]  /*2db60*/  LDS R238, [R2+0x43180] ;  /* 0x0431800002ee7984 */ /* 0x000fe20000000800 */
[C---:B--2---:R-:W-:Y:S03]  /*2db70*/  HMMA.1688.F32.TF32 R72, R168.reuse, R6, R248 ;  /* 0x00000006a848723c */ /* 0x044fe600000810f8 */
[----:B------:R1:W-:Y:S04]  /*2db80*/  STL.64 [R1+0x710], R68 ;  /* 0x0007104401007387 */ /* 0x0003e80000100a00 */
[----:B------:R2:W-:Y:S04]  /*2db90*/  STL.64 [R1+0x718], R70 ;  /* 0x0007184601007387 */ /* 0x0005e80000100a00 */
[----:B------:R-:W-:Y:S04]  /*2dba0*/  LDS R237, [R3+0x42180] ;  /* 0x0421800003ed7984 */ /* 0x000fe80000000800 */
[----:B-1----:R-:W3:Y:S04]  /*2dbb0*/  LDL.LU R68, [R1+0x10] ;  /* 0x0000100001447983 */ /* 0x002ee80000300800 */
[----:B------:R-:W-:Y:S04]  /*2dbc0*/  STL.64 [R1+0x720], R76 ;  /* 0x0007204c01007387 */ /* 0x000fe80000100a00 */
[----:B------:R-:W-:Y:S04]  /*2dbd0*/  STL.64 [R1+0x728], R78 ;  /* 0x0007284e01007387 */ /* 0x000fe80000100a00 */
[----:B------:R1:W-:Y:S04]  /*2dbe0*/  STL.64 [R1+0x730], R72 ;  /* 0x0007304801007387 */ /* 0x0003e80000100a00 */
[----:B------:R4:W-:Y:S04]  /*2dbf0*/  STL.64 [R1+0x738], R74 ;  /* 0x0007384a01007387 */ /* 0x0009e80000100a00 */
[----:B------:R-:W3:Y:S04]  /*2dc00*/  LDL.LU R69, [R1+0x14] ;  /* 0x0000140001457983 */ /* 0x000ee80000300800 */
[----:B--2---:R-:W3:Y:S04]  /*2dc10*/  LDL.LU R70, [R1+0x18] ;  /* 0x0000180001467983 */ /* 0x004ee80000300800 */
[----:B------:R-:W3:Y:S04]  /*2dc20*/  LDL.LU R71, [R1+0x1c] ;  /* 0x00001c0001477983 */ /* 0x000ee80000300800 */
[----:B-1----:R-:W2:Y:S04]  /*2dc30*/  LDL.LU R72, [R1+0x20] ;  /* 0x0000200001487983 */ /* 0x002ea80000300800 */
[----:B------:R-:W2:Y:S04]  /*2dc40*/  LDL.LU R73, [R1+0x24] ;  /* 0x0000240001497983 */ /* 0x000ea80000300800 */
[----:B----4-:R-:W2:Y:S04]  /*2dc50*/  LDL.LU R74, [R1+0x28] ;  /* 0x00002800014a7983 */ /* 0x010ea80000300800 */
[----:B------:R-:W2:Y:S04]  /*2dc60*/  LDL.LU R75, [R1+0x2c] ;  /* 0x00002c00014b7983 */ /* 0x000ea80000300800 */
[----:B------:R-:W4:Y:S04]  /*2dc70*/  LDL.LU R76, [R1+0x30] ;  /* 0x00003000014c7983 */ /* 0x000f280000300800 */
[----:B------:R-:W4:Y:S04]  /*2dc80*/  LDL.LU R77, [R1+0x34] ;  /* 0x00003400014d7983 */ /* 0x000f280000300800 */
        /* <DEDUP_REMOVED lines=54> */
[----:B------:R-:W4:Y:S04]  /*2dff0*/  LDL.LU R148, [R1+0xab0] ;  /* 0x000ab00001947983 */ /* 0x000f280000300800 */
        /* <DEDUP_REMOVED lines=39> */
[----:B------:R-:W4:Y:S04]  /*2e270*/  LDL.LU R244, [R1] ;  /* 0x0000000001f47983 */ /* 0x000f280000300800 */
[----:B------:R-:W4:Y:S04]  /*2e280*/  LDL.LU R245, [R1+0x4] ;  /* 0x0000040001f57983 */ /* 0x000f280000300800 */
[----:B------:R-:W4:Y:S04]  /*2e290*/  LDL.LU R246, [R1+0x8] ;  /* 0x0000080001f67983 */ /* 0x000f280000300800 */
[----:B------:R-:W4:Y:S04]  /*2e2a0*/  LDL.LU R247, [R1+0xc] ;  /* 0x00000c0001f77983 */ /* 0x000f280000300800 */
[----:B------:R-:W1:Y:S01]  /*2e2b0*/  LDS R239, [R3+0x43180] ;  /* 0x0431800003ef7984 */ /* 0x000e620000000800 */
[C---:B--2---:R-:W-:Y:S08]  /*2e2c0*/  HMMA.1688.F32.TF32 R248, R168.reuse, R38, R248 ;  /* 0x00000026a8f8723c */ /* 0x044ff000000810f8 */
[C---:B---3--:R-:W-:Y:S08]  /*2e2d0*/  HMMA.1688.F32.TF32 R144, R168.reuse, R42, R144 ;  /* 0x0000002aa890723c */ /* 0x048ff00000081090 */
[C---:B----4-:R-:W-:Y:S08]  /*2e2e0*/  HMMA.1688.F32.TF32 R148, R168.reuse, R46, R148 ;  /* 0x0000002ea894723c */ /* 0x050ff00000081094 */
[C---:B------:R-:W-:Y:S08]  /*2e2f0*/  HMMA.1688.F32.TF32 R156, R168.reuse, R54, R156 ;  /* 0x00000036a89c723c */ /* 0x040ff0000008109c */
[C---:B------:R-:W-:Y:S08]  /*2e300*/  HMMA.1688.F32.TF32 R160, R168.reuse, R58, R160 ;  /* 0x0000003aa8a0723c */ /* 0x040ff000000810a0 */
[C---:B------:R-:W-:Y:S11]  /*2e310*/  HMMA.1688.F32.TF32 R152, R168.reuse, R50, R152 ;  /* 0x00000032a898723c */ /* 0x040ff60000081098 */
[----:B------:R-:W-:Y:S04]  /*2e320*/  @!UPT UIADD3 URZ, URZ, URZ, URZ ;  /* 0x0000003f3f3ff290 */ /* 0x000fe8000fffe03f */
[----:B------:R-:W-:Y:S04]  /*2e330*/  STL.64 [R1+0x8a0], R160 ;  /* 0x0008a0a001007387 */ /* 0x000fe80000100a00 */
[----:B------:R2:W-:Y:S04]  /*2e340*/  STL.64 [R1+0x8a8], R162 ;  /* 0x0008a8a201007387 */ /* 0x0005e80000100a00 */
[----:B--2---:R-:W2:Y:S04]  /*2e350*/  LDL.LU.64 R162, [R1+0x35e0] ;  /* 0x0035e00001a27983 */ /* 0x004ea80000300a00 */
[----:B------:R-:W2:Y:S04]  /*2e360*/  LDL.LU.64 R160, [R1+0x35d8] ;  /* 0x0035d80001a07983 */ /* 0x000ea80000300a00 */
[----:B------:R-:W-:Y:S04]  /*2e370*/  STL.64 [R1+0x890], R156 ;  /* 0x0008909c01007387 */ /* 0x000fe80000100a00 */
[----:B------:R3:W-:Y:S04]  /*2e380*/  STL.64 [R1+0x898], R158 ;  /* 0x0008989e01007387 */ /* 0x0007e80000100a00 */
[----:B---3--:R-:W3:Y:S04]  /*2e390*/  LDL.LU.64 R158, [R1+0x35d0] ;  /* 0x0035d000019e7983 */ /* 0x008ee80000300a00 */
[----:B------:R-:W3:Y:S04]  /*2e3a0*/  LDL.LU.64 R156, [R1+0x35c8] ;  /* 0x0035c800019c7983 */ /* 0x000ee80000300a00 */
[----:B------:R-:W-:Y:S04]  /*2e3b0*/  STL.64 [R1+0x850], R152 ;  /* 0x0008509801007387 */ /* 0x000fe80000100a00 */
[----:B------:R4:W-:Y:S04]  /*2e3c0*/  STL.64 [R1+0x858], R154 ;  /* 0x0008589a01007387 */ /* 0x0009e80000100a00 */
[----:B----4-:R-:W4:Y:S04]  /*2e3d0*/  LDL.LU.64 R154, [R1+0x35c0] ;  /* 0x0035c000019a7983 */ /* 0x010f280000300a00 */
[----:B------:R-:W4:Y:S04]  /*2e3e0*/  LDL.LU.64 R152, [R1+0x35b8] ;  /* 0x0035b80001987983 */ /* 0x000f280000300a00 */
[----:B------:R-:W-:Y:S04]  /*2e3f0*/  STL.64 [R1+0x840], R148 ;  /* 0x0008409401007387 */ /* 0x000fe80000100a00 */
[----:B------:R1:W-:Y:S04]  /*2e400*/  STL.64 [R1+0x848], R150 ;  /* 0x0008489601007387 */ /* 0x0003e80000100a00 */
[----:B-1----:R-:W2:Y:S04]  /*2e410*/  LDL.LU.64 R150, [R1+0x35b0] ;  /* 0x0035b00001967983 */ /* 0x002ea80000300a00 */
[----:B------:R-:W2:Y:S04]  /*2e420*/  LDL.LU.64 R148, [R1+0x35a8] ;  /* 0x0035a80001947983 */ /* 0x000ea80000300a00 */
[----:B------:R-:W-:Y:S04]  /*2e430*/  STL.64 [R1+0x810], R144 ;  /* 0x0008109001007387 */ /* 0x000fe80000100a00 */
[----:B------:R1:W-:Y:S04]  /*2e440*/  STL.64 [R1+0x818], R146 ;  /* 0x0008189201007387 */ /* 0x0003e80000100a00 */
[----:B-1----:R-:W2:Y:S04]  /*2e450*/  LDL.LU.64 R146, [R1+0x35a0] ;  /* 0x0035a00001927983 */ /* 0x002ea80000300a00 */
[----:B------:R-:W2:Y:S04]  /*2e460*/  LDL.LU.64 R144, [R1+0x3598] ;  /* 0x0035980001907983 */ /* 0x000ea80000300a00 */
[----:B------:R-:W-:Y:S04]  /*2e470*/  STL.64 [R1+0x7f0], R248 ;  /* 0x0007f0f801007387 */ /* 0x000fe80000100a00 */
[----:B------:R1:W-:Y:S04]  /*2e480*/  STL.64 [R1+0x7f8], R250 ;  /* 0x0007f8fa01007387 */ /* 0x0003e80000100a00 */
[----:B-1----:R-:W2:Y:S04]  /*2e490*/  LDL.LU.64 R250, [R1+0x3590] ;  /* 0x0035900001fa7983 */ /* 0x002ea80000300a00 */
[----:B------:R-:W2:Y:S01]  /*2e4a0*/  LDL.LU.64 R248, [R1+0x3588] ;  /* 0x0035880001f87983 */ /* 0x000ea20000300a00 */
[C---:B------:R-:W-:Y:S08]  /*2e4b0*/  HMMA.1688.F32.TF32 R240, R168.reuse, R34, R240 ;  /* 0x00000022a8f0723c */ /* 0x040ff000000810f0 */
[C---:B------:R-:W-:Y:S08]  /*2e4c0*/  HMMA.1688.F32.TF32 R140, R168.reuse, R30, R140 ;  /* 0x0000001ea88c723c */ /* 0x040ff0000008108c */
[C---:B------:R-:W-:Y:S08]  /*2e4d0*/  HMMA.1688.F32.TF32 R136, R168.reuse, R26, R136 ;  /* 0x0000001aa888723c */ /* 0x040ff00000081088 */
[C---:B------:R-:W-:Y:S08]  /*2e4e0*/  HMMA.1688.F32.TF32 R132, R168.reuse, R22, R132 ;  /* 0x00000016a884723c */ /* 0x040ff00000081084 */
[C---:B------:R-:W-:Y:S08]  /*2e4f0*/  HMMA.1688.F32.TF32 R128, R168.reuse, R18, R128 ;  /* 0x00000012a880723c */ /* 0x040ff00000081080 */
        /* <DEDUP_REMOVED lines=13> */
[----:B------:R-:W-:Y:S04]  /*2e5d0*/  LDS R168, [R2+0x42200] ;  /* 0x0422000002a87984 */ /* 0x000fe80000000800 */
[----:B------:R-:W-:Y:S01]  /*2e5e0*/  LDS R170, [R2+0x43200] ;  /* 0x0432000002aa7984 */ /* 0x000fe20000000800 */
[C---:B-1----:R-:W-:Y:S03]  /*2e5f0*/  HMMA.1688.F32.TF32 R124, R236.reuse, R66, R120 ;  /* 0x00000042ec7c723c */ /* 0x042fe60000081078 */
[----:B------:R-:W-:Y:S04]  /*2e600*/  LDS R169, [R3+0x42200] ;  /* 0x0422000003a97984 */ /* 0x000fe80000000800 */
[----:B------:R-:W-:Y:S01]  /*2e610*/  LDS R171, [R3+0x43200] ;  /* 0x0432000003ab7984 */ /* 0x000fe20000000800 */
        /* <DEDUP_REMOVED lines=17> */
[----:B------:R-:W-:Y:S04]  /*2e730*/  STL.64 [R1+0x10f8], R118 ;  /* 0x0010f87601007387 */ /* 0x000fe80000100a00 */
[----:B------:R-:W-:Y:S03]  /*2e740*/  STL.64 [R1+0x10e0], R112 ;  /* 0x0010e07001007387 */ /* 0x000fe60000100a00 */
[C---:B------:R-:W-:Y:S01]  /*2e750*/  HMMA.1688.F32.TF32 R72, R236.reuse, R22, R68 ;  /* 0x00000016ec48723c */ /* 0x040fe20000081044 */
[----:B------:R-:W-:Y:S04]  /*2e760*/  STL.64 [R1+0x10e8], R114 ;  /* 0x0010e87201007387 */ /* 0x000fe80000100a00 */
[----:B------:R-:W-:Y:S03]  /*2e770*/  STL.64 [R1+0x10d0], R108 ;  /* 0x0010d06c01007387 */ /* 0x000fe60000100a00 */
        /* <DEDUP_REMOVED lines=18> */
[----:B------:R-:W3:Y:S04]  /*2e8a0*/  LDL.LU R240, [R1+0x190] ;  /* 0x0001900001f07983 */ /* 0x000ee80000300800 */
[----:B------:R-:W-:Y:S04]  /*2e8b0*/  STL.64 [R1+0x1040], R72 ;  /* 0x0010404801007387 */ /* 0x000fe80000100a00 */
[----:B------:R-:W-:Y:S04]  /*2e8c0*/  STL.64 [R1+0x1048], R74 ;  /* 0x0010484a01007387 */ /* 0x000fe80000100a00 */
[----:B------:R-:W-:Y:S04]  /*2e8d0*/  STL.64 [R1+0x1030], R68 ;  /* 0x0010304401007387 */ /* 0x000fe80000100a00 */
[----:B------:R2:W-:Y:S04]  /*2e8e0*/  STL.64 [R1+0x1038], R70 ;  /* 0x0010384601007387 */ /* 0x0005e80000100a00 */
[----:B------:R-:W3:Y:S04]  /*2e8f0*/  LDL.LU R241, [R1+0x194] ;  /* 0x0001940001f17983 */ /* 0x000ee80000300800 */
[----:B------:R-:W3:Y:S01]  /*2e900*/  LDL.LU R242, [R1+0x198] ;  /* 0x0001980001f27983 */ /* 0x000ee20000300800 */
[----:B--2---:R-:W-:Y:S03]  /*2e910*/  HMMA.1688.F32.TF32 R68, R236, R14, R248 ;  /* 0x0000000eec44723c */ /* 0x004fe600000810f8 */
[----:B------:R-:W3:Y:S04]  /*2e920*/  LDL.LU R243, [R1+0x19c] ;  /* 0x00019c0001f37983 */ /* 0x000ee80000300800 */
[----:B------:R-:W2:Y:S04]  /*2e930*/  LDL.LU R244, [R1+0x1b0] ;  /* 0x0001b00001f47983 */ /* 0x000ea80000300800 */
[----:B------:R-:W-:Y:S04]  /*2e940*/  LDS R236, [R2+0x42280] ;  /* 0x0422800002ec7984 */ /* 0x000fe80000000800 */
[----:B------:R-:W-:Y:S04]  /*2e950*/  LDS R238, [R2+0x43280] ;  /* 0x0432800002ee7984 */ /* 0x000fe80000000800 */
[----:B------:R-:W-:Y:S04]  /*2e960*/  LDS R237, [R3+0x42280] ;  /* 0x0422800003ed7984 */ /* 0x000fe80000000800 */
[----:B------:R-:W1:Y:S04]  /*2e970*/  LDS R239, [R3+0x43280] ;  /* 0x0432800003ef7984 */ /* 0x000e680000000800 */
[----:B------:R1:W-:Y:S04]  /*2e980*/  STL.64 [R1+0x1010], R68 ;  /* 0x0010104401007387 */ /* 0x0003e80000100a00 */
[----:B------:R1:W-:Y:S04]  /*2e990*/  STL.64 [R1+0x1018], R70 ;  /* 0x0010184601007387 */ /* 0x0003e80000100a00 */
        /* <DEDUP_REMOVED lines=75> */
[----:B-1----:R-:W4:Y:S04]  /*2ee50*/  LDL.LU R68, [R1+0x1c0] ;  /* 0x0001c00001447983 */ /* 0x002f280000300800 */
[----:B------:R-:W4:Y:S04]  /*2ee60*/  LDL.LU R69, [R1+0x1c4] ;  /* 0x0001c40001457983 */ /* 0x000f280000300800 */
[----:B------:R-:W4:Y:S04]  /*2ee70*/  LDL.LU R70, [R1+0x1c8] ;  /* 0x0001c80001467983 */ /* 0x000f280000300800 */
[----:B------:R-:W4:Y:S04]  /*2ee80*/  LDL.LU R71, [R1+0x1cc] ;  /* 0x0001cc0001477983 */ /* 0x000f280000300800 */
[----:B------:R-:W4:Y:S04]  /*2ee90*/  LDL.LU R248, [R1+0x1a0] ;  /* 0x0001a00001f87983 */ /* 0x000f280000300800 */
[----:B------:R-:W4:Y:S04]  /*2eea0*/  LDL.LU R249, [R1+0x1a4] ;  /* 0x0001a40001f97983 */ /* 0x000f280000300800 */
[----:B------:R-:W4:Y:S04]  /*2eeb0*/  LDL.LU R250, [R1+0x1a8] ;  /* 0x0001a80001fa7983 */ /* 0x000f280000300800 */
[----:B------:R-:W4:Y:S01]  /*2eec0*/  LDL.LU R251, [R1+0x1ac] ;  /* 0x0001ac0001fb7983 */ /* 0x000f220000300800 */
[----:B--2---:R-:W-:Y:S08]  /*2eed0*/  HMMA.1688.F32.TF32 R72, R236, R62, R72 ;  /* 0x0000003eec48723c */ /* 0x004ff00000081048 */
[C---:B---3--:R-:W-:Y:S08]  /*2eee0*/  HMMA.1688.F32.TF32 R88, R168.reuse, R22, R88 ;  /* 0x00000016a858723c */ /* 0x048ff00000081058 */
[C---:B----4-:R-:W-:Y:S08]  /*2eef0*/  HMMA.1688.F32.TF32 R92, R168.reuse, R26, R92 ;  /* 0x0000001aa85c723c */ /* 0x050ff0000008105c */
        /* <DEDUP_REMOVED lines=9> */
[C---:B------:R-:W-:Y:S11]  /*2ef90*/  HMMA.1688.F32.TF32 R132, R168.reuse, R10, R132 ;  /* 0x0000000aa884723c */ /* 0x040ff60000081084 */
[----:B------:R-:W-:Y:S04]  /*2efa0*/  @!UPT UIADD3 URZ, URZ, URZ, URZ ;  /* 0x0000003f3f3ff290 */ /* 0x000fe8000fffe03f */
[----:B------:R-:W-:Y:S04]  /*2efb0*/  STL.64 [R1+0x1310], R140 ;  /* 0x0013108c01007387 */ /* 0x000fe80000100a00 */
[----:B------:R1:W-:Y:S01]  /*2efc0*/  STL.64 [R1+0x1318], R142 ;  /* 0x0013188e01007387 */ /* 0x0003e20000100a00 */
[C---:B------:R-:W-:Y:S03]  /*2efd0*/  HMMA.1688.F32.TF32 R116, R168.reuse, R50, R116 ;  /* 0x00000032a874723c */ /* 0x040fe60000081074 */
[----:B-1----:R-:W2:Y:S04]  /*2efe0*/  LDL.LU.64 R142, [R1+0x3580] ;  /* 0x00358000018e7983 */ /* 0x002ea80000300a00 */
[----:B------:R-:W2:Y:S04]  /*2eff0*/  LDL.LU.64 R140, [R1+0x3578] ;  /* 0x00357800018c7983 */ /* 0x000ea80000300a00 */
[----:B------:R-:W-:Y:S04]  /*2f000*/  STL.64 [R1+0x1300], R136 ;  /* 0x0013008801007387 */ /* 0x000fe80000100a00 */
[----:B------:R1:W-:Y:S01]  /*2f010*/  STL.64 [R1+0x1308], R138 ;  /* 0x0013088a01007387 */ /* 0x0003e20000100a00 */
[C---:B------:R-:W-:Y:S03]  /*2f020*/  HMMA.1688.F32.TF32 R100, R168.reuse, R34, R100 ;  /* 0x00000022a864723c */ /* 0x040fe60000081064 */
[----:B-1----:R-:W3:Y:S04]  /*2f030*/  LDL.LU.64 R138, [R1+0x3570] ;  /* 0x00357000018a7983 */ /* 0x002ee80000300a00 */
[----:B------:R-:W3:Y:S04]  /*2f040*/  LDL.LU.64 R136, [R1+0x3568] ;  /* 0x0035680001887983 */ /* 0x000ee80000300a00 */
[----:B------:R-:W-:Y:S04]  /*2f050*/  STL.64 [R1+0x12f0], R132 ;  /* 0x0012f08401007387 */ /* 0x000fe80000100a00 */
[----:B------:R1:W-:Y:S04]  /*2f060*/  STL.64 [R1+0x12f8], R134 ;  /* 0x0012f88601007387 */ /* 0x0003e80000100a00 */
[----:B-1----:R-:W4:Y:S04]  /*2f070*/  LDL.LU.64 R134, [R1+0x3560] ;  /* 0x0035600001867983 */ /* 0x002f280000300a00 */
        /* <DEDUP_REMOVED lines=10> */
[----:B------:R1:W-:Y:S01]  /*2f120*/  STL.64 [R1+0x12c8], R122 ;  /* 0x0012c87a01007387 */ /* 0x0003e20000100a00 */
[C---:B------:R-:W-:Y:S03]  /*2f130*/  HMMA.1688.F32.TF32 R84, R168.reuse, R18, R84 ;  /* 0x00000012a854723c */ /* 0x040fe60000081054 */
        /* <DEDUP_REMOVED lines=8> */
[----:B------:R-:W-:Y:S03]  /*2f1c0*/  HMMA.1688.F32.TF32 R168, R168, R14, R80 ;  /* 0x0000000ea8a8723c */ /* 0x000fe60000081050 */
        /* <DEDUP_REMOVED lines=33> */
[----:B------:R-:W2:Y:S04]  /*2f3e0*/  LDL.LU.64 R82, [R1+0x3490] ;  /* 0x0034900001527983 */ /* 0x000ea80000300a00 */
[----:B------:R-:W2:Y:S04]  /*2f3f0*/  LDL.LU.64 R80, [R1+0x3488] ;  /* 0x0034880001507983 */ /* 0x000ea80000300a00 */
[----:B------:R-:W-:Y:S04]  /*2f400*/  STL.64 [R1+0x1220], R168 ;  /* 0x001220a801007387 */ /* 0x000fe80000100a00 */
[----:B------:R-:W-:Y:S04]  /*2f410*/  STL.64 [R1+0x1228], R170 ;  /* 0x001228aa01007387 */ /* 0x000fe80000100a00 */
[----:B------:R-:W-:Y:S04]  /*2f420*/  STL.64 [R1+0x1510], R76 ;  /* 0x0015104c01007387 */ /* 0x000fe80000100a00 */
[----:B------:R1:W-:Y:S01]  /*2f430*/  STL.64 [R1+0x1518], R78 ;  /* 0x0015184e01007387 */ /* 0x0003e20000100a00 */
[C---:B------:R-:W-:Y:S03]  /*2f440*/  HMMA.1688.F32.TF32 R248, R236.reuse, R58, R248 ;  /* 0x0000003aecf8723c */ /* 0x040fe600000810f8 */
[----:B------:R-:W-:Y:S04]  /*2f450*/  LDS R168, [R2+0x42300] ;  /* 0x0423000002a87984 */ /* 0x000fe80000000800 */
[----:B------:R-:W-:Y:S04]  /*2f460*/  LDS R170, [R2+0x43300] ;  /* 0x0433000002aa7984 */ /* 0x000fe80000000800 */
[----:B-1----:R-:W2:Y:S04]  /*2f470*/  LDL.LU.64 R78, [R1+0x3480] ;  /* 0x00348000014e7983 */ /* 0x002ea80000300a00 */
[----:B------:R-:W2:Y:S04]  /*2f480*/  LDL.LU.64 R76, [R1+0x3478] ;  /* 0x00347800014c7983 */ /* 0x000ea80000300a00 */
[----:B------:R-:W-:Y:S04]  /*2f490*/  STL.64 [R1+0x1500], R72 ;  /* 0x0015004801007387 */ /* 0x000fe80000100a00 */
[----:B------:R1:W-:Y:S01]  /*2f4a0*/  STL.64 [R1+0x1508], R74 ;  /* 0x0015084a01007387 */ /* 0x0003e20000100a00 */
[C---:B------:R-:W-:Y:S03]  /*2f4b0*/  HMMA.1688.F32.TF32 R240, R236.reuse, R54, R240 ;  /* 0x00000036ecf0723c */ /* 0x040fe600000810f0 */
[----:B------:R-:W-:Y:S04]  /*2f4c0*/  LDS R169, [R3+0x42300] ;  /* 0x0423000003a97984 */ /* 0x000fe80000000800 */
[----:B------:R-:W2:Y:S04]  /*2f4d0*/  LDS R171, [R3+0x43300] ;  /* 0x0433000003ab7984 */ /* 0x000ea80000000800 */
[----:B-1----:R-:W2:Y:S04]  /*2f4e0*/  LDL.LU.64 R74, [R1+0x3470] ;  /* 0x00347000014a7983 */ /* 0x002ea80000300a00 */
[----:B------:R-:W2:Y:S04]  /*2f4f0*/  LDL.LU.64 R72, [R1+0x3468] ;  /* 0x0034680001487983 */ /* 0x000ea80000300a00 */
[----:B------:R-:W-:Y:S04]  /*2f500*/  STL.64 [R1+0x14f0], R68 ;  /* 0x0014f04401007387 */ /* 0x000fe80000100a00 */
[----:B------:R1:W-:Y:S04]  /*2f510*/  STL.64 [R1+0x14f8], R70 ;  /* 0x0014f84601007387 */ /* 0x0003e80000100a00 */
[----:B-1----:R-:W3:Y:S04]  /*2f520*/  LDL.LU.64 R70, [R1+0x3460] ;  /* 0x0034600001467983 */ /* 0x002ee80000300a00 */
[----:B------:R-:W3:Y:S04]  /*2f530*/  LDL.LU.64 R68, [R1+0x3458] ;  /* 0x0034580001447983 */ /* 0x000ee80000300a00 */
[----:B------:R-:W-:Y:S04]  /*2f540*/  STL.64 [R1+0x14e0], R244 ;  /* 0x0014e0f401007387 */ /* 0x000fe80000100a00 */
[----:B------:R1:W-:Y:S04]  /*2f550*/  STL.64 [R1+0x14e8], R246 ;  /* 0x0014e8f601007387 */ /* 0x0003e80000100a00 */
[----:B-1----:R-:W4:Y:S04]  /*2f560*/  LDL.LU.64 R246, [R1+0x3450] ;  /* 0x0034500001f67983 */ /* 0x002f280000300a00 */
[----:B------:R-:W4:Y:S04]  /*2f570*/  LDL.LU.64 R244, [R1+0x3448] ;  /* 0x0034480001f47983 */ /* 0x000f280000300a00 */
[----:B------:R-:W-:Y:S04]  /*2f580*/  STL.64 [R1+0x14d0], R248 ;  /* 0x0014d0f801007387 */ /* 0x000fe80000100a00 */
[----:B------:R-:W-:Y:S04]  /*2f590*/  STL.64 [R1+0x14d8], R250 ;  /* 0x0014d8fa01007387 */ /* 0x000fe80000100a00 */
[----:B------:R-:W-:Y:S04]  /*2f5a0*/  STL.64 [R1+0x14c0], R240 ;  /* 0x0014c0f001007387 */ /* 0x000fe80000100a00 */
[----:B------:R2:W-:Y:S02]  /*2f5b0*/  STL.64 [R1+0x14c8], R242 ;  /* 0x0014c8f201007387 */ /* 0x0005e40000100a00 */
[C---:B--2---:R-:W-:Y:S08]  /*2f5c0*/  HMMA.1688.F32.TF32 R240, R236.reuse, R42, R72 ;  /* 0x0000002aecf0723c */ /* 0x044ff00000081048 */
[C---:B---3--:R-:W-:Y:S08]  /*2f5d0*/  HMMA.1688.F32.TF32 R68, R236.reuse, R46, R68 ;  /* 0x0000002eec44723c */ /* 0x048ff00000081044 */
[C---:B----4-:R-:W-:Y:S08]  /*2f5e0*/  HMMA.1688.F32.TF32 R244, R236.reuse, R50, R244 ;  /* 0x00000032ecf4723c */ /* 0x050ff000000810f4 */
[C---:B------:R-:W-:Y:S08]  /*2f5f0*/  HMMA.1688.F32.TF32 R72, R236.reuse, R38, R76 ;  /* 0x00000026ec48723c */ /* 0x040ff0000008104c */
[C---:B------:R-:W-:Y:S07]  /*2f600*/  HMMA.1688.F32.TF32 R76, R236.reuse, R30, R84 ;  /* 0x0000001eec4c723c */ /* 0x040fee0000081054 */
[----:B------:R-:W-:Y:S04]  /*2f610*/  STL.64 [R1+0x14b0], R244 ;  /* 0x0014b0f401007387 */ /* 0x000fe80000100a00 */
[----:B------:R-:W-:Y:S04]  /*2f620*/  STL.64 [R1+0x14b8], R246 ;  /* 0x0014b8f601007387 */ /* 0x000fe80000100a00 */
[----:B------:R-:W-:Y:S04]  /*2f630*/  STL.64 [R1+0x14a0], R68 ;  /* 0x0014a04401007387 */ /* 0x000fe80000100a00 */
[----:B------:R1:W-:Y:S02]  /*2f640*/  STL.64 [R1+0x14a8], R70 ;  /* 0x0014a84601007387 */ /* 0x0003e40000100a00 */
[C---:B-1----:R-:W-:Y:S02]  /*2f650*/  HMMA.1688.F32.TF32 R68, R236.reuse, R34, R80 ;  /* 0x00000022ec44723c */ /* 0x042fe40000081050 */
[----:B------:R-:W-:Y:S04]  /*2f660*/  STL.64 [R1+0x1490], R240 ;  /* 0x001490f001007387 */ /* 0x000fe80000100a00 */
[----:B------:R-:W-:Y:S04]  /*2f670*/  STL.64 [R1+0x1498], R242 ;  /* 0x001498f201007387 */ /* 0x000fe80000100a00 */
[----:B------:R-:W-:Y:S04]  /*2f680*/  STL.64 [R1+0x1480], R72 ;  /* 0x0014804801007387 */ /* 0x000fe80000100a00 */
[----:B------:R1:W-:Y:S09]  /*2f690*/  STL.64 [R1+0x1488], R74 ;  /* 0x0014884a01007387 */ /* 0x0003f20000100a00 */
[----:B------:R-:W-:Y:S01]  /*2f6a0*/  STL.64 [R1+0x1470], R68 ;  /* 0x0014704401007387 */ /* 0x000fe20000100a00 */
[C---:B-1----:R-:W-:Y:S03]  /*2f6b0*/  HMMA.1688.F32.TF32 R72, R236.reuse, R26, R88 ;  /* 0x0000001aec48723c */ /* 0x042fe60000081058 */
[----:B------:R1:W-:Y:S04]  /*2f6c0*/  STL.64 [R1+0x1478], R70 ;  /* 0x0014784601007387 */ /* 0x0003e80000100a00 */
[----:B------:R-:W-:Y:S04]  /*2f6d0*/  STL.64 [R1+0x1460], R76 ;  /* 0x0014604c01007387 */ /* 0x000fe80000100a00 */
[----:B------:R2:W-:Y:S01]  /*2f6e0*/  STL.64 [R1+0x1468], R78 ;  /* 0x0014684e01007387 */ /* 0x0005e20000100a00 */
[C---:B-1----:R-:W-:Y:S08]  /*2f6f0*/  HMMA.1688.F32.TF32 R68, R236.reuse, R22, R92 ;  /* 0x00000016ec44723c */ /* 0x042ff0000008105c */
[C---:B--2---:R-:W-:Y:S03]  /*2f700*/  HMMA.1688.F32.TF32 R76, R236.reuse, R18, R96 ;  /* 0x00000012ec4c723c */ /* 0x044fe60000081060 */
[----:B------:R-:W-:Y:S04]  /*2f710*/  STL.64 [R1+0x1450], R72 ;  /* 0x0014504801007387 */ /* 0x000fe80000100a00 */
[----:B------:R1:W-:Y:S08]  /*2f720*/  STL.64 [R1+0x1458], R74 ;  /* 0x0014584a01007387 */ /* 0x0003f00000100a00 */
[----:B------:R-:W-:Y:S01]  /*2f730*/  STL.64 [R1+0x1440], R68 ;  /* 0x0014404401007387 */ /* 0x000fe20000100a00 */
[----:B-1----:R-:W-:Y:S03]  /*2f740*/  HMMA.1688.F32.TF32 R72, R236, R14, R100 ;  /* 0x0000000eec48723c */ /* 0x002fe60000081064 */
[----:B------:R-:W-:Y:S04]  /*2f750*/  STL.64 [R1+0x1448], R70 ;  /* 0x0014484601007387 */ /* 0x000fe80000100a00 */
[----:B------:R-:W-:Y:S04]  /*2f760*/  STL.64 [R1+0x1430], R76 ;  /* 0x0014304c01007387 */ /* 0x000fe80000100a00 */
[----:B------:R1:W-:Y:S01]  /*2f770*/  STL.64 [R1+0x1438], R78 ;  /* 0x0014384e01007387 */ /* 0x0003e20000100a00 */
[C---:B------:R-:W-:Y:S03]  /*2f780*/  HMMA.1688.F32.TF32 R80, R168.reuse, R10, R112 ;  /* 0x0000000aa850723c */ /* 0x040fe60000081070 */
[----:B------:R-:W-:Y:S04]  /*2f790*/  LDS R68, [R2+0x42380] ;  /* 0x0423800002447984 */ /* 0x000fe80000000800 */
[----:B------:R-:W-:Y:S01]  /*2f7a0*/  LDS R70, [R2+0x43380] ;  /* 0x0433800002467984 */ /* 0x000fe20000000800 */
[C---:B-1----:R-:W-:Y:S03]  /*2f7b0*/  HMMA.1688.F32.TF32 R76, R168.reuse, R66, R104 ;  /* 0x00000042a84c723c */ /* 0x042fe60000081068 */
[----:B------:R-:W-:Y:S04]  /*2f7c0*/  STL.64 [R1+0x1420], R72 ;  /* 0x0014204801007387 */ /* 0x000fe80000100a00 */
[----:B------:R1:W-:Y:S04]  /*2f7d0*/  STL.64 [R1+0x1428], R74 ;  /* 0x0014284a01007387 */ /* 0x0003e80000100a00 */
[----:B------:R-:W-:Y:S04]  /*2f7e0*/  LDS R69, [R3+0x42380] ;  /* 0x0423800003457984 */ /* 0x000fe80000000800 */
[----:B------:R-:W2:Y:S01]  /*2f7f0*/  LDS R71, [R3+0x43380] ;  /* 0x0433800003477984 */ /* 0x000ea20000000800 */
[C---:B-1----:R-:W-:Y:S07]  /*2f800*/  HMMA.1688.F32.TF32 R72, R168.reuse, R62, R108 ;  /* 0x0000003ea848723c */ /* 0x042fee000008106c */
[----:B------:R-:W-:Y:S04]  /*2f810*/  STL.64 [R1+0x1710], R76 ;  /* 0x0017104c01007387 */ /* 0x000fe80000100a00 */
[----:B------:R1:W-:Y:S02]  /*2f820*/  STL.64 [R1+0x1718], R78 ;  /* 0x0017184e01007387 */ /* 0x0003e40000100a00 */
[C---:B-1----:R-:W-:Y:S10]  /*2f830*/  HMMA.1688.F32.TF32 R76, R168.reuse, R6, R116 ;  /* 0x00000006a84c723c */ /* 0x042ff40000081074 */
[----:B------:R-:W-:Y:S04]  /*2f840*/  STL.64 [R1+0x1700], R72 ;  /* 0x0017004801007387 */ /* 0x000fe80000100a00 */
[----:B------:R1:W-:Y:S04]  /*2f850*/  STL.64 [R1+0x1708], R74 ;  /* 0x0017084a01007387 */ /* 0x0003e80000100a00 */
[----:B------:R-:W-:Y:S04]  /*2f860*/  STL.64 [R1+0x16f0], R80 ;  /* 0x0016f05001007387 */ /* 0x000fe80000100a00 */
[----:B------:R3:W-:Y:S01]  /*2f870*/  STL.64 [R1+0x16f8], R82 ;  /* 0x0016f85201007387 */ /* 0x0007e20000100a00 */
[C---:B-1----:R-:W-:Y:S03]  /*2f880*/  HMMA.1688.F32.TF32 R72, R168.reuse, R58, R120 ;  /* 0x0000003aa848723c */ /* 0x042fe60000081078 */
[----:B------:R-:W-:Y:S05]  /*2f890*/  STL.64 [R1+0x16e0], R76 ;  /* 0x0016e04c01007387 */ /* 0x000fea0000100a00 */
[C---:B---3--:R-:W-:Y:S01]  /*2f8a0*/  HMMA.1688.F32.TF32 R80, R168.reuse, R54, R124 ;  /* 0x00000036a850723c */ /* 0x048fe2000008107c */
[----:B------:R1:W-:Y:S07]  /*2f8b0*/  STL.64 [R1+0x16e8], R78 ;  /* 0x0016e84e01007387 */ /* 0x0003ee0000100a00 */
[C---:B-1----:R-:W-:Y:S07]  /*2f8c0*/  HMMA.1688.F32.TF32 R76, R168.reuse, R50, R128 ;  /* 0x00000032a84c723c */ /* 0x042fee0000081080 */
        /* <DEDUP_REMOVED lines=26> */
[----:B-1----:R-:W-:Y:S07]  /*2fa70*/  HMMA.1688.F32.TF32 R76, R168, R14, R164 ;  /* 0x0000000ea84c723c */ /* 0x002fee00000810a4 */
[----:B------:R-:W-:Y:S04]  /*2fa80*/  STL.64 [R1+0x1640], R72 ;  /* 0x0016404801007387 */ /* 0x000fe80000100a00 */
[----:B------:R-:W-:Y:S04]  /*2fa90*/  STL.64 [R1+0x1648], R74 ;  /* 0x0016484a01007387 */ /* 0x000fe80000100a00 */
[----:B------:R-:W-:Y:S04]  /*2faa0*/  STL.64 [R1+0x1630], R80 ;  /* 0x0016305001007387 */ /* 0x000fe80000100a00 */
[----:B------:R1:W-:Y:S01]  /*2fab0*/  STL.64 [R1+0x1638], R82 ;  /* 0x0016385201007387 */ /* 0x0003e20000100a00 */
[C---:B--2---:R-:W-:Y:S03]  /*2fac0*/  HMMA.1688.F32.TF32 R84, R68.reuse, R10, R180 ;  /* 0x0000000a4454723c */ /* 0x044fe600000810b4 */
[----:B------:R-:W-:Y:S04]  /*2fad0*/  LDS R72, [R252+0x42000] ;  /* 0x04200000fc487984 */ /* 0x000fe80000000800 */
[----:B------:R-:W-:Y:S04]  /*2fae0*/  LDS R74, [R252+0x43000] ;  /* 0x04300000fc4a7984 */ /* 0x000fe80000000800 */
[----:B------:R-:W-:Y:S01]  /*2faf0*/  STL.64 [R1+0x1620], R76 ;  /* 0x0016204c01007387 */ /* 0x000fe20000100a00 */
[C---:B-1----:R-:W-:Y:S03]  /*2fb00*/  HMMA.1688.F32.TF32 R80, R68.reuse, R66, R172 ;  /* 0x000000424450723c */ /* 0x042fe600000810ac */
[----:B------:R1:W-:Y:S04]  /*2fb10*/  STL.64 [R1+0x1628], R78 ;  /* 0x0016284e01007387 */ /* 0x0003e80000100a00 */
[----:B------:R-:W-:Y:S01]  /*2fb20*/  LDS R73, [R0+0x42000] ;  /* 0x0420000000497984 */ /* 0x000fe20000000800 */
[C---:B------:R-:W-:Y:S03]  /*2fb30*/  HMMA.1688.F32.TF32 R128, R68.reuse, R54, R192 ;  /* 0x000000364480723c */ /* 0x040fe600000810c0 */
[----:B------:R-:W2:Y:S04]  /*2fb40*/  LDS R75, [R0+0x43000] ;  /* 0x04300000004b7984 */ /* 0x000ea80000000800 */
[----:B------:R-:W-:Y:S01]  /*2fb50*/  LDS R180, [R252+0x42180] ;  /* 0x04218000fcb47984 */ /* 0x000fe20000000800 */
[C---:B-1----:R-:W-:Y:S03]  /*2fb60*/  HMMA.1688.F32.TF32 R76, R68.reuse, R62, R176 ;  /* 0x0000003e444c723c */ /* 0x042fe600000810b0 */
[----:B------:R-:W-:Y:S04]  /*2fb70*/  LDS R182, [R252+0x43180] ;  /* 0x04318000fcb67984 */ /* 0x000fe80000000800 */
[----:B------:R-:W-:Y:S04]  /*2fb80*/  STL.64 [R1+0x1910], R80 ;  /* 0x0019105001007387 */ /* 0x000fe80000100a00 */
[----:B------:R1:W-:Y:S01]  /*2fb90*/  STL.64 [R1+0x1918], R82 ;  /* 0x0019185201007387 */ /* 0x0003e20000100a00 */
[C---:B------:R-:W-:Y:S03]  /*2fba0*/  HMMA.1688.F32.TF32 R132, R68.reuse, R50, R196 ;  /* 0x000000324484723c */ /* 0x040fe600000810c4 */
[----:B------:R-:W-:Y:S04]  /*2fbb0*/  LDS R181, [R0+0x42180] ;  /* 0x0421800000b57984 */ /* 0x000fe80000000800 */
[----:B------:R-:W-:Y:S01]  /*2fbc0*/  LDS R183, [R0+0x43180] ;  /* 0x0431800000b77984 */ /* 0x000fe20000000800 */
[C---:B-1----:R-:W-:Y:S03]  /*2fbd0*/  HMMA.1688.F32.TF32 R80, R68.reuse, R6, R184 ;  /* 0x000000064450723c */ /* 0x042fe600000810b8 */
[----:B------:R-:W-:Y:S04]  /*2fbe0*/  STL.64 [R1+0x1900], R76 ;  /* 0x0019004c01007387 */ /* 0x000fe80000100a00 */
[----:B------:R1:W-:Y:S02]  /*2fbf0*/  STL.64 [R1+0x1908], R78 ;  /* 0x0019084e01007387 */ /* 0x0003e40000100a00 */
[C---:B-1----:R-:W-:Y:S02]  /*2fc00*/  HMMA.1688.F32.TF32 R76, R68.reuse, R58, R188 ;  /* 0x0000003a444c723c */ /* 0x042fe400000810bc */
[----:B------:R-:W-:Y:S04]  /*2fc10*/  STL.64 [R1+0x18f0], R84 ;  /* 0x0018f05401007387 */ /* 0x000fe80000100a00 */
[----:B------:R-:W-:Y:S04]  /*2fc20*/  STL.64 [R1+0x18f8], R86 ;  /* 0x0018f85601007387 */ /* 0x000fe80000100a00 */
[----:B------:R-:W3:Y:S04]  /*2fc30*/  LDL.LU R248, [R1+0x1730] ;  /* 0x0017300001f87983 */ /* 0x000ee80000300800 */
[----:B------:R1:W-:Y:S04]  /*2fc40*/  STL.64 [R1+0x18e0], R80 ;  /* 0x0018e05001007387 */ /* 0x0003e80000100a00 */
[----:B------:R4:W-:Y:S05]  /*2fc50*/  STL.64 [R1+0x18e8], R82 ;  /* 0x0018e85201007387 */ /* 0x0009ea0000100a00 */
[----:B------:R-:W-:Y:S04]  /*2fc60*/  STL.64 [R1+0x18d0], R76 ;  /* 0x0018d04c01007387 */ /* 0x000fe80000100a00 */
[----:B------:R1:W-:Y:S04]  /*2fc70*/  STL.64 [R1+0x18d8], R78 ;  /* 0x0018d84e01007387 */ /* 0x0003e80000100a00 */
[----:B------:R-:W3:Y:S04]  /*2fc80*/  LDL.LU R249, [R1+0x1734] ;  /* 0x0017340001f97983 */ /* 0x000ee80000300800 */
[----:B------:R-:W3:Y:S04]  /*2fc90*/  LDL.LU R250, [R1+0x1738] ;  /* 0x0017380001fa7983 */ /* 0x000ee80000300800 */
[----:B------:R-:W3:Y:S04]  /*2fca0*/  LDL.LU R251, [R1+0x173c] ;  /* 0x00173c0001fb7983 */ /* 0x000ee80000300800 */
[----:B------:R-:W2:Y:S04]  /*2fcb0*/  LDL.LU R244, [R1+0x1740] ;  /* 0x0017400001f47983 */ /* 0x000ea80000300800 */
[----:B------:R-:W2:Y:S04]  /*2fcc0*/  LDL.LU R245, [R1+0x1744] ;  /* 0x0017440001f57983 */ /* 0x000ea80000300800 */
[----:B------:R-:W2:Y:S04]  /*2fcd0*/  LDL.LU R246, [R1+0x1748] ;  /* 0x0017480001f67983 */ /* 0x000ea80000300800 */
[----:B------:R-:W2:Y:S04]  /*2fce0*/  LDL.LU R247, [R1+0x174c] ;  /* 0x00174c0001f77983 */ /* 0x000ea80000300800 */
[----:B-1----:R-:W2:Y:S04]  /*2fcf0*/  LDL.LU R80, [R1+0x1750] ;  /* 0x0017500001507983 */ /* 0x002ea80000300800 */
[----:B------:R-:W2:Y:S04]  /*2fd00*/  LDL.LU R81, [R1+0x1754] ;  /* 0x0017540001517983 */ /* 0x000ea80000300800 */
[----:B----4-:R-:W4:Y:S04]  /*2fd10*/  LDL.LU R82, [R1+0x1758] ;  /* 0x0017580001527983 */ /* 0x010f280000300800 */
        /* <DEDUP_REMOVED lines=52> */
[----:B------:R-:W4:Y:S01]  /*30060*/  LDL.LU R243, [R1+0x172c] ;  /* 0x00172c0001f37983 */ /* 0x000f220000300800 */
[C---:B------:R-:W-:Y:S03]  /*30070*/  HMMA.1688.F32.TF32 R76, R68.reuse, R46, R200 ;  /* 0x0000002e444c723c */ /* 0x040fe600000810c8 */
[----:B------:R-:W-:Y:S04]  /*30080*/  STL.64 [R1+0x18c0], R128 ;  /* 0x0018c08001007387 */ /* 0x000fe80000100a00 */
[----:B------:R1:W-:Y:S02]  /*30090*/  STL.64 [R1+0x18c8], R130 ;  /* 0x0018c88201007387 */ /* 0x0003e40000100a00 */
[C---:B-1----:R-:W-:Y:S02]  /*300a0*/  HMMA.1688.F32.TF32 R128, R68.reuse, R42, R204 ;  /* 0x0000002a4480723c */ /* 0x042fe400000810cc */
[----:B------:R-:W-:Y:S04]  /*300b0*/  STL.64 [R1+0x18b0], R132 ;  /* 0x0018b08401007387 */ /* 0x000fe80000100a00 */
[----:B------:R1:W-:Y:S08]  /*300c0*/  STL.64 [R1+0x18b8], R134 ;  /* 0x0018b88601007387 */ /* 0x0003f00000100a00 */
[----:B------:R-:W-:Y:S04]  /*300d0*/  STL.64 [R1+0x18a0], R76 ;  /* 0x0018a04c01007387 */ /* 0x000fe80000100a00 */
[----:B------:R1:W-:Y:S02]  /*300e0*/  STL.64 [R1+0x18a8], R78 ;  /* 0x0018a84e01007387 */ /* 0x0003e40000100a00 */
[C---:B-1----:R-:W-:Y:S03]  /*300f0*/  HMMA.1688.F32.TF32 R132, R68.reuse, R38, R208 ;  /* 0x000000264484723c */ /* 0x042fe600000810d0 */
[----:B------:R-:W-:Y:S05]  /*30100*/  STL.64 [R1+0x1890], R128 ;  /* 0x0018908001007387 */ /* 0x000fea0000100a00 */
[C---:B------:R-:W-:Y:S01]  /*30110*/  HMMA.1688.F32.TF32 R76, R68.reuse, R34, R212 ;  /* 0x00000022444c723c */ /* 0x040fe200000810d4 */
[----:B------:R1:W-:Y:S07]  /*30120*/  STL.64 [R1+0x1898], R130 ;  /* 0x0018988201007387 */ /* 0x0003ee0000100a00 */
[C---:B-1----:R-:W-:Y:S07]  /*30130*/  HMMA.1688.F32.TF32 R128, R68.reuse, R30, R216 ;  /* 0x0000001e4480723c */ /* 0x042fee00000810d8 */
[----:B------:R-:W-:Y:S04]  /*30140*/  STL.64 [R1+0x1880], R132 ;  /* 0x0018808401007387 */ /* 0x000fe80000100a00 */
[----:B------:R1:W-:Y:S04]  /*30150*/  STL.64 [R1+0x1888], R134 ;  /* 0x0018888601007387 */ /* 0x0003e80000100a00 */
[----:B------:R-:W-:Y:S04]  /*30160*/  STL.64 [R1+0x1870], R76 ;  /* 0x0018704c01007387 */ /* 0x000fe80000100a00 */
[----:B------:R1:W-:Y:S02]  /*30170*/  STL.64 [R1+0x1878], R78 ;  /* 0x0018784e01007387 */ /* 0x0003e40000100a00 */
[C---:B-1----:R-:W-:Y:S02]  /*30180*/  HMMA.1688.F32.TF32 R132, R68.reuse, R26, R220 ;  /* 0x0000001a4484723c */ /* 0x042fe400000810dc */
[----:B------:R-:W-:Y:S06]  /*30190*/  STL.64 [R1+0x1860], R128 ;  /* 0x0018608001007387 */ /* 0x000fec0000100a00 */
[C---:B------:R-:W-:Y:S01]  /*301a0*/  HMMA.1688.F32.TF32 R76, R68.reuse, R22, R224 ;  /* 0x00000016444c723c */ /* 0x040fe200000810e0 */
[----:B------:R1:W-:Y:S07]  /*301b0*/  STL.64 [R1+0x1868], R130 ;  /* 0x0018688201007387 */ /* 0x0003ee0000100a00 */
[C---:B-1----:R-:W-:Y:S08]  /*301c0*/  HMMA.1688.F32.TF32 R128, R68.reuse, R18, R228 ;  /* 0x000000124480723c */ /* 0x042ff000000810e4 */
        /* <DEDUP_REMOVED lines=8> */
[----:B------:R1:W-:Y:S01]  /*30250*/  STL.64 [R1+0x1828], R70 ;  /* 0x0018284601007387 */ /* 0x0003e20000100a00 */
[C---:B--2---:R-:W-:Y:S03]  /*30260*/  HMMA.1688.F32.TF32 R88, R72.reuse, R34, R88 ;  /* 0x000000224858723c */ /* 0x044fe60000081058 */
[----:B------:R-:W-:Y:S04]  /*30270*/  LDS R76, [R252+0x42080] ;  /* 0x04208000fc4c7984 */ /* 0x000fe80000000800 */
[----:B------:R-:W-:Y:S01]  /*30280*/  LDS R78, [R252+0x43080] ;  /* 0x04308000fc4e7984 */ /* 0x000fe20000000800 */
[C---:B---3--:R-:W-:Y:S03]  /*30290*/  HMMA.1688.F32.TF32 R96, R72.reuse, R42, R96 ;  /* 0x0000002a4860723c */ /* 0x048fe60000081060 */
[----:B------:R-:W-:Y:S04]  /*302a0*/  LDS R77, [R0+0x42080] ;  /* 0x04208000004d7984 */ /* 0x000fe80000000800 */
[----:B------:R-:W2:Y:S01]  /*302b0*/  LDS R79, [R0+0x43080] ;  /* 0x04308000004f7984 */ /* 0x000ea20000000800 */
[C---:B----4-:R-:W-:Y:S08]  /*302c0*/  HMMA.1688.F32.TF32 R104, R72.reuse, R54, R104 ;  /* 0x000000364868723c */ /* 0x050ff00000081068 */
[C---:B------:R-:W-:Y:S08]  /*302d0*/  HMMA.1688.F32.TF32 R116, R72.reuse, R10, R116 ;  /* 0x0000000a4874723c */ /* 0x040ff00000081074 */
[C---:B-1----:R-:W-:Y:S08]  /*302e0*/  HMMA.1688.F32.TF32 R68, R72.reuse, R66, R124 ;  /* 0x000000424844723c */ /* 0x042ff0000008107c */
[C---:B------:R-:W-:Y:S11]  /*302f0*/  HMMA.1688.F32.TF32 R120, R72.reuse, R62, R120 ;  /* 0x0000003e4878723c */ /* 0x040ff60000081078 */
[----:B------:R-:W-:Y:S04]  /*30300*/  @!UPT UIADD3 URZ, URZ, URZ, URZ ;  /* 0x0000003f3f3ff290 */ /* 0x000fe8000fffe03f */
[----:B------:R-:W-:Y:S04]  /*30310*/  STL.64 [R1+0xf0], R68 ;  /* 0x0000f04401007387 */ /* 0x000fe80000100a00 */
[----:B------:R1:W-:Y:S02]  /*30320*/  STL.64 [R1+0xf8], R70 ;  /* 0x0000f84601007387 */ /* 0x0003e40000100a00 */
[C---:B-1----:R-:W-:Y:S02]  /*30330*/  HMMA.1688.F32.TF32 R68, R72.reuse, R6, R112 ;  /* 0x000000064844723c */ /* 0x042fe40000081070 */
[----:B------:R-:W-:Y:S04]  /*30340*/  STL.64 [R1+0xe0], R120 ;  /* 0x0000e07801007387 */ /* 0x000fe80000100a00 */
[----:B------:R-:W-:Y:S02]  /*30350*/  STL.64 [R1+0xe8], R122 ;  /* 0x0000e87a01007387 */ /* 0x000fe40000100a00 */
[C---:B------:R-:W-:Y:S02]  /*30360*/  HMMA.1688.F32.TF32 R108, R72.reuse, R58, R108 ;  /* 0x0000003a486c723c */ /* 0x040fe4000008106c */
[----:B------:R-:W-:Y:S04]  /*30370*/  STL.64 [R1+0xd0], R116 ;  /* 0x0000d07401007387 */ /* 0x000fe80000100a00 */
[----:B------:R-:W-:Y:S02]  /*30380*/  STL.64 [R1+0xd8], R118 ;  /* 0x0000d87601007387 */ /* 0x000fe40000100a00 */
[C---:B------:R-:W-:Y:S02]  /*30390*/  HMMA.1688.F32.TF32 R100, R72.reuse, R46, R100 ;  /* 0x0000002e4864723c */ /* 0x040fe40000081064 */
[----:B------:R-:W-:Y:S04]  /*303a0*/  LDS R116, [R252+0x42100] ;  /* 0x04210000fc747984 */ /* 0x000fe80000000800 */
[----:B------:R-:W-:Y:S04]  /*303b0*/  LDS R118, [R252+0x43100] ;  /* 0x04310000fc767984 */ /* 0x000fe80000000800 */
[----:B------:R-:W-:Y:S04]  /*303c0*/  STL.64 [R1+0xc0], R68 ;  /* 0x0000c04401007387 */ /* 0x000fe80000100a00 */
[----:B------:R1:W-:Y:S01]  /*303d0*/  STL.64 [R1+0xc8], R70 ;  /* 0x0000c84601007387 */ /* 0x0003e20000100a00 */
[C---:B------:R-:W-:Y:S03]  /*303e0*/  HMMA.1688.F32.TF32 R84, R72.reuse, R30, R84 ;  /* 0x0000001e4854723c */ /* 0x040fe60000081054 */
[----:B------:R-:W-:Y:S04]  /*303f0*/  LDS R117, [R0+0x42100] ;  /* 0x0421000000757984 */ /* 0x000fe80000000800 */
[----:B------:R-:W3:Y:S01]  /*30400*/  LDS R119, [R0+0x43100] ;  /* 0x0431000000777984 */ /* 0x000ee20000000800 */
[C---:B-1----:R-:W-:Y:S03]  /*30410*/  HMMA.1688.F32.TF32 R68, R72.reuse, R50, R236 ;  /* 0x000000324844723c */ /* 0x042fe600000810ec */
[----:B------:R-:W-:Y:S04]  /*30420*/  STL.64 [R1+0xb0], R108 ;  /* 0x0000b06c01007387 */ /* 0x000fe80000100a00 */
[----:B------:R-:W-:Y:S04]  /*30430*/  STL.64 [R1+0xb8], R110 ;  /* 0x0000b86e01007387 */ /* 0x000fe80000100a00 */
[----:B------:R-:W-:Y:S04]  /*30440*/  STL.64 [R1+0xa0], R104 ;  /* 0x0000a06801007387 */ /* 0x000fe80000100a00 */
[----:B------:R-:W-:Y:S08]  /*30450*/  STL.64 [R1+0xa8], R106 ;  /* 0x0000a86a01007387 */ /* 0x000ff00000100a00 */
[----:B------:R-:W-:Y:S04]  /*30460*/  STL.64 [R1+0x90], R68 ;  /* 0x0000904401007387 */ /* 0x000fe80000100a00 */
[----:B------:R1:W-:Y:S02]  /*30470*/  STL.64 [R1+0x98], R70 ;  /* 0x0000984601007387 */ /* 0x0003e40000100a00 */
[C---:B-1----:R-:W-:Y:S02]  /*30480*/  HMMA.1688.F32.TF32 R68, R72.reuse, R38, R92 ;  /* 0x000000264844723c */ /* 0x042fe4000008105c */
[----:B------:R-:W-:Y:S04]  /*30490*/  STL.64 [R1+0x80], R100 ;  /* 0x0000806401007387 */ /* 0x000fe80000100a00 */
[----:B------:R-:W-:Y:S04]  /*304a0*/  STL.64 [R1+0x88], R102 ;  /* 0x0000886601007387 */ /* 0x000fe80000100a00 */
[----:B------:R-:W-:Y:S04]  /*304b0*/  STL.64 [R1+0x70], R96 ;  /* 0x0000706001007387 */ /* 0x000fe80000100a00 */
[----:B------:R-:W-:Y:S09]  /*304c0*/  STL.64 [R1+0x78], R98 ;  /* 0x0000786201007387 */ /* 0x000ff20000100a00 */
[----:B------:R-:W-:Y:S04]  /*304d0*/  STL.64 [R1+0x60], R68 ;  /* 0x0000604401007387 */ /* 0x000fe80000100a00 */
[----:B------:R1:W-:Y:S02]  /*304e0*/  STL.64 [R1+0x68], R70 ;  /* 0x0000684601007387 */ /* 0x0003e40000100a00 */
[C---:B-1----:R-:W-:Y:S02]  /*304f0*/  HMMA.1688.F32.TF32 R68, R72.reuse, R26, R80 ;  /* 0x0000001a4844723c */ /* 0x042fe40000081050 */
[----:B------:R-:W-:Y:S04]  /*30500*/  STL.64 [R1+0x50], R88 ;  /* 0x0000505801007387 */ /* 0x000fe80000100a00 */
[----:B------:R-:W-:Y:S02]  /*30510*/  STL.64 [R1+0x58], R90 ;  /* 0x0000585a01007387 */ /* 0x000fe40000100a00 */
[C---:B------:R-:W-:Y:S02]  /*30520*/  HMMA.1688.F32.TF32 R80, R72.reuse, R22, R244 ;  /* 0x000000164850723c */ /* 0x040fe400000810f4 */
[----:B------:R-:W-:Y:S04]  /*30530*/  STL.64 [R1+0x40], R84 ;  /* 0x0000405401007387 */ /* 0x000fe80000100a00 */
[----:B------:R1:W-:Y:S09]  /*30540*/  STL.64 [R1+0x48], R86 ;  /* 0x0000485601007387 */ /* 0x0003f20000100a00 */
[----:B------:R-:W-:Y:S01]  /*30550*/  STL.64 [R1+0x30], R68 ;  /* 0x0000304401007387 */ /* 0x000fe20000100a00 */
[C---:B-1----:R-:W-:Y:S03]  /*30560*/  HMMA.1688.F32.TF32 R84, R72.reuse, R18, R248 ;  /* 0x000000124854723c */ /* 0x042fe600000810f8 */
[----:B------:R1:W-:Y:S05]  /*30570*/  STL.64 [R1+0x38], R70 ;  /* 0x0000384601007387 */ /* 0x0003ea0000100a00 */
[----:B-1----:R-:W-:Y:S01]  /*30580*/  HMMA.1688.F32.TF32 R68, R72, R14, R240 ;  /* 0x0000000e4844723c */ /* 0x002fe200000810f0 */
[----:B------:R1:W-:Y:S04]  /*30590*/  STL.64 [R1+0x20], R80 ;  /* 0x0000205001007387 */ /* 0x0003e80000100a00 */
[----:B------:R4:W-:Y:S04]  /*305a0*/  STL.64 [R1+0x28], R82 ;  /* 0x0000285201007387 */ /* 0x0009e80000100a00 */
[----:B-1----:R-:W2:Y:S06]  /*305b0*/  LDL.LU R80, [R1+0x1560] ;  /* 0x0015600001507983 */ /* 0x002eac0000300800 */
[----:B------:R1:W-:Y:S04]  /*305c0*/  STL.64 [R1+0x10], R84 ;  /* 0x0000105401007387 */ /* 0x0003e80000100a00 */
[----:B------:R1:W-:Y:S04]  /*305d0*/  STL.64 [R1+0x18], R86 ;  /* 0x0000185601007387 */ /* 0x0003e80000100a00 */
[----:B------:R-:W-:Y:S04]  /*305e0*/  STL.64 [R1], R68 ;  /* 0x0000004401007387 */ /* 0x000fe80000100a00 */
[----:B------:R1:W-:Y:S04]  /*305f0*/  STL.64 [R1+0x8], R70 ;  /* 0x0000084601007387 */ /* 0x0003e80000100a00 */
[----:B------:R-:W2:Y:S04]  /*30600*/  LDL.LU R81, [R1+0x1564] ;  /* 0x0015640001517983 */ /* 0x000ea80000300800 */
[----:B----4-:R-:W2:Y:S04]  /*30610*/  LDL.LU R82, [R1+0x1568] ;  /* 0x0015680001527983 */ /* 0x010ea80000300800 */
[----:B------:R-:W2:Y:S04]  /*30620*/  LDL.LU R83, [R1+0x156c] ;  /* 0x00156c0001537983 */ /* 0x000ea80000300800 */
[----:B------:R-:W4:Y:S04]  /*30630*/  LDL.LU R96, [R1+0x15a0] ;  /* 0x0015a00001607983 */ /* 0x000f280000300800 */
[----:B------:R-:W4:Y:S04]  /*30640*/  LDL.LU R97, [R1+0x15a4] ;  /* 0x0015a40001617983 */ /* 0x000f280000300800 */
[----:B------:R-:W4:Y:S04]  /*30650*/  LDL.LU R98, [R1+0x15a8] ;  /* 0x0015a80001627983 */ /* 0x000f280000300800 */
[----:B------:R-:W4:Y:S04]  /*30660*/  LDL.LU R99, [R1+0x15ac] ;  /* 0x0015ac0001637983 */ /* 0x000f280000300800 */
        /* <DEDUP_REMOVED lines=36> */
[----:B-1----:R-:W3:Y:S04]  /*308b0*/  LDL.LU R84, [R1+0x1570] ;  /* 0x0015700001547983 */ /* 0x002ee80000300800 */
        /* <DEDUP_REMOVED lines=11> */
[C---:B--2---:R-:W-:Y:S08]  /*30970*/  HMMA.1688.F32.TF32 R212, R76.reuse, R30, R80 ;  /* 0x0000001e4cd4723c */ /* 0x044ff00000081050 */
[C---:B----4-:R-:W-:Y:S08]  /*30980*/  HMMA.1688.F32.TF32 R228, R76.reuse, R46, R96 ;  /* 0x0000002e4ce4723c */ /* 0x050ff00000081060 */
[C---:B---3--:R-:W-:Y:S08]  /*30990*/  HMMA.1688.F32.TF32 R72, R76.reuse, R62, R112 ;  /* 0x0000003e4c48723c */ /* 0x048ff00000081070 */
[C---:B------:R-:W-:Y:S08]  /*309a0*/  HMMA.1688.F32.TF32 R120, R76.reuse, R66, R120 ;  /* 0x000000424c78723c */ /* 0x040ff00000081078 */
[C---:B------:R-:W-:Y:S11]  /*309b0*/  HMMA.1688.F32.TF32 R68, R76.reuse, R10, R108 ;  /* 0x0000000a4c44723c */ /* 0x040ff6000008106c */
[----:B------:R-:W-:Y:S04]  /*309c0*/  @!UPT UIADD3 URZ, URZ, URZ, URZ ;  /* 0x0000003f3f3ff290 */ /* 0x000fe8000fffe03f */
[----:B------:R-:W-:Y:S01]  /*309d0*/  STL.64 [R1+0x150], R120 ;  /* 0x0001507801007387 */ /* 0x000fe20000100a00 */
[C---:B------:R-:W-:Y:S03]  /*309e0*/  HMMA.1688.F32.TF32 R104, R76.reuse, R6, R104 ;  /* 0x000000064c68723c */ /* 0x040fe60000081068 */
[----:B------:R-:W-:Y:S04]  /*309f0*/  STL.64 [R1+0x158], R122 ;  /* 0x0001587a01007387 */ /* 0x000fe80000100a00 */
[----:B------:R-:W-:Y:S01]  /*30a00*/  STL.64 [R1+0x140], R72 ;  /* 0x0001404801007387 */ /* 0x000fe20000100a00 */
[C---:B------:R-:W-:Y:S03]  /*30a10*/  HMMA.1688.F32.TF32 R244, R76.reuse, R50, R244 ;  /* 0x000000324cf4723c */ /* 0x040fe600000810f4 */
[----:B------:R1:W-:Y:S04]  /*30a20*/  STL.64 [R1+0x148], R74 ;  /* 0x0001484a01007387 */ /* 0x0003e80000100a00 */
[----:B------:R-:W-:Y:S04]  /*30a30*/  STL.64 [R1+0x130], R68 ;  /* 0x0001304401007387 */ /* 0x000fe80000100a00 */
[----:B------:R2:W-:Y:S01]  /*30a40*/  STL.64 [R1+0x138], R70 ;  /* 0x0001384601007387 */ /* 0x0005e20000100a00 */
[C---:B-1----:R-:W-:Y:S08]  /*30a50*/  HMMA.1688.F32.TF32 R72, R76.reuse, R58, R236 ;  /* 0x0000003a4c48723c */ /* 0x042ff000000810ec */
[C---:B--2---:R-:W-:Y:S08]  /*30a60*/  HMMA.1688.F32.TF32 R68, R76.reuse, R54, R100 ;  /* 0x000000364c44723c */ /* 0x044ff00000081064 */
[C---:B------:R-:W-:Y:S08]  /*30a70*/  HMMA.1688.F32.TF32 R224, R76.reuse, R42, R92 ;  /* 0x0000002a4ce0723c */ /* 0x040ff0000008105c */
[C---:B------:R-:W-:Y:S08]  /*30a80*/  HMMA.1688.F32.TF32 R220, R76.reuse, R38, R88 ;  /* 0x000000264cdc723c */ /* 0x040ff00000081058 */
[C---:B------:R-:W-:Y:S01]  /*30a90*/  HMMA.1688.F32.TF32 R216, R76.reuse, R34, R84 ;  /* 0x000000224cd8723c */ /* 0x040fe20000081054 */
[----:B------:R-:W-:Y:S04]  /*30aa0*/  STL.64 [R1+0x120], R104 ;  /* 0x0001206801007387 */ /* 0x000fe80000100a00 */
[----:B------:R-:W-:Y:S04]  /*30ab0*/  STL.64 [R1+0x128], R106 ;  /* 0x0001286a01007387 */ /* 0x000fe80000100a00 */
[----:B------:R-:W-:Y:S01]  /*30ac0*/  STL.64 [R1+0x110], R72 ;  /* 0x0001104801007387 */ /* 0x000fe20000100a00 */
[C---:B------:R-:W-:Y:S03]  /*30ad0*/  HMMA.1688.F32.TF32 R208, R76.reuse, R26, R248 ;  /* 0x0000001a4cd0723c */ /* 0x040fe600000810f8 */
[----:B------:R-:W-:Y:S04]  /*30ae0*/  STL.64 [R1+0x118], R74 ;  /* 0x0001184a01007387 */ /* 0x000fe80000100a00 */
[----:B------:R-:W-:Y:S04]  /*30af0*/  STL.64 [R1+0x3280], R246 ;  /* 0x003280f601007387 */ /* 0x000fe80000100a00 */
[----:B------:R-:W-:Y:S04]  /*30b00*/  STL.64 [R1+0x100], R68 ;  /* 0x0001004401007387 */ /* 0x000fe80000100a00 */
[----:B------:R1:W-:Y:S04]  /*30b10*/  STL.64 [R1+0x108], R70 ;  /* 0x0001084601007387 */ /* 0x0003e80000100a00 */
[----:B------:R-:W-:Y:S04]  /*30b20*/  STL.64 [R1+0x3278], R244 ;  /* 0x003278f401007387 */ /* 0x000fe80000100a00 */
[----:B------:R-:W-:Y:S04]  /*30b30*/  STL.64 [R1+0x3290], R230 ;  /* 0x003290e601007387 */ /* 0x000fe80000100a00 */
[----:B------:R2:W-:Y:S04]  /*30b40*/  STL.64 [R1+0x3288], R228 ;  /* 0x003288e401007387 */ /* 0x0005e80000100a00 */
[----:B------:R-:W-:Y:S04]  /*30b50*/  STL.64 [R1+0x32a0], R226 ;  /* 0x0032a0e201007387 */ /* 0x000fe80000100a00 */
[----:B------:R3:W-:Y:S04]  /*30b60*/  STL.64 [R1+0x3298], R224 ;  /* 0x003298e001007387 */ /* 0x0007e80000100a00 */
[----:B------:R-:W-:Y:S04]  /*30b70*/  STL.64 [R1+0x32b0], R222 ;  /* 0x0032b0de01007387 */ /* 0x000fe80000100a00 */
[----:B------:R4:W-:Y:S04]  /*30b80*/  STL.64 [R1+0x32a8], R220 ;  /* 0x0032a8dc01007387 */ /* 0x0009e80000100a00 */
[----:B------:R-:W-:Y:S04]  /*30b90*/  STL.64 [R1+0x32c0], R218 ;  /* 0x0032c0da01007387 */ /* 0x000fe80000100a00 */
[----:B------:R-:W-:Y:S04]  /*30ba0*/  STL.64 [R1+0x32b8], R216 ;  /* 0x0032b8d801007387 */ /* 0x000fe80000100a00 */
[----:B------:R-:W-:Y:S04]  /*30bb0*/  STL.64 [R1+0x32d0], R214 ;  /* 0x0032d0d601007387 */ /* 0x000fe80000100a00 */
[----:B------:R1:W-:Y:S04]  /*30bc0*/  STL.64 [R1+0x32c8], R212 ;  /* 0x0032c8d401007387 */ /* 0x0003e80000100a00 */
[----:B------:R-:W-:Y:S04]  /*30bd0*/  STL.64 [R1+0x32e0], R210 ;  /* 0x0032e0d201007387 */ /* 0x000fe80000100a00 */
        /* <DEDUP_REMOVED lines=33> */
[C---:B-1----:R-:W-:Y:S03]  /*30df0*/  HMMA.1688.F32.TF32 R68, R76.reuse, R22, R240 ;  /* 0x000000164c44723c */ /* 0x042fe600000810f0 */
[----:B------:R-:W4:Y:S04]  /*30e00*/  LDL.LU R240, [R1+0x13b0] ;  /* 0x0013b00001f07983 */ /* 0x000f280000300800 */
[----:B------:R-:W4:Y:S04]  /*30e10*/  LDL.LU R241, [R1+0x13b4] ;  /* 0x0013b40001f17983 */ /* 0x000f280000300800 */
[----:B------:R-:W4:Y:S04]  /*30e20*/  LDL.LU R242, [R1+0x13b8] ;  /* 0x0013b80001f27983 */ /* 0x000f280000300800 */
[----:B------:R-:W4:Y:S08]  /*30e30*/  LDL.LU R243, [R1+0x13bc] ;  /* 0x0013bc0001f37983 */ /* 0x000f300000300800 */
[----:B------:R-:W-:Y:S04]  /*30e40*/  STL.64 [R1+0x32f0], R70 ;  /* 0x0032f04601007387 */ /* 0x000fe80000100a00 */
[----:B------:R1:W-:Y:S01]  /*30e50*/  STL.64 [R1+0x32e8], R68 ;  /* 0x0032e84401007387 */ /* 0x0003e20000100a00 */
[C---:B--2---:R-:W-:Y:S08]  /*30e60*/  HMMA.1688.F32.TF32 R72, R76.reuse, R18, R236 ;  /* 0x000000124c48723c */ /* 0x044ff000000810ec */
[----:B------:R-:W-:Y:S08]  /*30e70*/  HMMA.1688.F32.TF32 R76, R76, R14, R100 ;  /* 0x0000000e4c4c723c */ /* 0x000ff00000081064 */
[C---:B---3--:R-:W-:Y:S08]  /*30e80*/  HMMA.1688.F32.TF32 R132, R116.reuse, R6, R84 ;  /* 0x000000067484723c */ /* 0x048ff00000081054 */
[C---:B----4-:R-:W-:Y:S08]  /*30e90*/  HMMA.1688.F32.TF32 R120, R116.reuse, R66, R96 ;  /* 0x000000427478723c */ /* 0x050ff00000081060 */
[C---:B------:R-:W-:Y:S01]  /*30ea0*/  HMMA.1688.F32.TF32 R124, R116.reuse, R62, R92 ;  /* 0x0000003e747c723c */ /* 0x040fe2000008105c */
[----:B------:R-:W-:Y:S07]  /*30eb0*/  STL.64 [R1+0x3300], R74 ;  /* 0x0033004a01007387 */ /* 0x000fee0000100a00 */
[C---:B------:R-:W-:Y:S01]  /*30ec0*/  HMMA.1688.F32.TF32 R128, R116.reuse, R10, R88 ;  /* 0x0000000a7480723c */ /* 0x040fe20000081058 */
[----:B------:R-:W-:Y:S07]  /*30ed0*/  STL.64 [R1+0x32f8], R72 ;  /* 0x0032f84801007387 */ /* 0x000fee0000100a00 */
[C---:B------:R-:W-:Y:S01]  /*30ee0*/  HMMA.1688.F32.TF32 R136, R116.reuse, R58, R80 ;  /* 0x0000003a7488723c */ /* 0x040fe20000081050 */
[----:B------:R-:W-:Y:S07]  /*30ef0*/  STL.64 [R1+0x3310], R78 ;  /* 0x0033104e01007387 */ /* 0x000fee0000100a00 */
[C---:B------:R-:W-:Y:S01]  /*30f00*/  HMMA.1688.F32.TF32 R140, R116.reuse, R54, R248 ;  /* 0x00000036748c723c */ /* 0x040fe200000810f8 */
        /* <DEDUP_REMOVED lines=50> */
[----:B------:R-:W-:Y:S04]  /*31230*/  STL.64 [R1+0x3330], R82 ;  /* 0x0033305201007387 */ /* 0x000fe80000100a00 */
[----:B------:R-:W-:Y:S01]  /*31240*/  STL.64 [R1+0x3328], R80 ;  /* 0x0033285001007387 */ /* 0x000fe20000100a00 */
[C---:B----4-:R-:W-:Y:S03]  /*31250*/  HMMA.1688.F32.TF32 R84, R116.reuse, R46, R240 ;  /* 0x0000002e7454723c */ /* 0x050fe600000810f0 */
[----:B------:R-:W4:Y:S04]  /*31260*/  LDL.LU R240, [R1+0x1210] ;  /* 0x0012100001f07983 */ /* 0x000f280000300800 */
[----:B------:R-:W4:Y:S04]  /*31270*/  LDL.LU R241, [R1+0x1214] ;  /* 0x0012140001f17983 */ /* 0x000f280000300800 */
[----:B------:R-:W4:Y:S04]  /*31280*/  LDL.LU R242, [R1+0x1218] ;  /* 0x0012180001f27983 */ /* 0x000f280000300800 */
[----:B------:R-:W4:Y:S01]  /*31290*/  LDL.LU R243, [R1+0x121c] ;  /* 0x00121c0001f37983 */ /* 0x000f220000300800 */
[C---:B--2---:R-:W-:Y:S08]  /*312a0*/  HMMA.1688.F32.TF32 R88, R116.reuse, R42, R88 ;  /* 0x0000002a7458723c */ /* 0x044ff00000081058 */
[C---:B---3--:R-:W-:Y:S08]  /*312b0*/  HMMA.1688.F32.TF32 R104, R116.reuse, R26, R104 ;  /* 0x0000001a7468723c */ /* 0x048ff00000081068 */
        /* <DEDUP_REMOVED lines=24> */
[----:B------:R-:W-:Y:S04]  /*31440*/  LDS R236, [R252+0x42200] ;  /* 0x04220000fcec7984 */ /* 0x000fe80000000800 */
[----:B------:R-:W-:Y:S04]  /*31450*/  LDS R238, [R252+0x43200] ;  /* 0x04320000fcee7984 */ /* 0x000fe80000000800 */
[----:B------:R-:W-:Y:S04]  /*31460*/  LDS R237, [R0+0x42200] ;  /* 0x0422000000ed7984 */ /* 0x000fe80000000800 */
[----:B------:R-:W2:Y:S01]  /*31470*/  LDS R239, [R0+0x43200] ;  /* 0x0432000000ef7984 */ /* 0x000ea20000000800 */
[----:B----4-:R-:W-:Y:S03]  /*31480*/  HMMA.1688.F32.TF32 R184, R180, R66, R240 ;  /* 0x00000042b4b8723c */ /* 0x010fe600000810f0 */
        /* <DEDUP_REMOVED lines=28> */
[----:B-1----:R-:W2:Y:S04]  /*31650*/  LDL.LU R68, [R1+0xea0] ;  /* 0x000ea00001447983 */ /* 0x002ea80000300800 */
        /* <DEDUP_REMOVED lines=79> */
[C---:B--2---:R-:W-:Y:S03]  /*31b50*/  HMMA.1688.F32.TF32 R68, R236.reuse, R10, R68 ;  /* 0x0000000aec44723c */ /* 0x044fe60000081044 */
[----:B------:R-:W-:Y:S04]  /*31b60*/  STL.64 [R1+0x33d0], R186 ;  /* 0x0033d0ba01007387 */ /* 0x000fe80000100a00 */
[----:B------:R-:W-:Y:S01]  /*31b70*/  STL.64 [R1+0x33c8], R184 ;  /* 0x0033c8b801007387 */ /* 0x000fe20000100a00 */
[C---:B---3--:R-:W-:Y:S08]  /*31b80*/  HMMA.1688.F32.TF32 R76, R236.reuse, R66, R76 ;  /* 0x00000042ec4c723c */ /* 0x048ff0000008104c */
[C---:B----4-:R-:W-:Y:S11]  /*31b90*/  HMMA.1688.F32.TF32 R72, R236.reuse, R62, R72 ;  /* 0x0000003eec48723c */ /* 0x050ff60000081048 */
[----:B------:R-:W-:Y:S04]  /*31ba0*/  @!UPT UIADD3 URZ, URZ, URZ, URZ ;  /* 0x0000003f3f3ff290 */ /* 0x000fe8000fffe03f */
[----:B------:R-:W-:Y:S04]  /*31bb0*/  STL.64 [R1+0x160], R76 ;  /* 0x0001604c01007387 */ /* 0x000fe80000100a00 */
[----:B------:R1:W-:Y:S02]  /*31bc0*/  STL.64 [R1+0x168], R78 ;  /* 0x0001684e01007387 */ /* 0x0003e40000100a00 */
[C---:B-1----:R-:W-:Y:S02]  /*31bd0*/  HMMA.1688.F32.TF32 R76, R236.reuse, R6, R208 ;  /* 0x00000006ec4c723c */ /* 0x042fe400000810d0 */
[----:B------:R-:W-:Y:S04]  /*31be0*/  STL.64 [R1+0x170], R72 ;  /* 0x0001704801007387 */ /* 0x000fe80000100a00 */
[----:B------:R1:W-:Y:S04]  /*31bf0*/  STL.64 [R1+0x178], R74 ;  /* 0x0001784a01007387 */ /* 0x0003e80000100a00 */
[----:B------:R-:W-:Y:S04]  /*31c00*/  STL.64 [R1+0x180], R68 ;  /* 0x0001804401007387 */ /* 0x000fe80000100a00 */
[----:B------:R2:W-:Y:S01]  /*31c10*/  STL.64 [R1+0x188], R70 ;  /* 0x0001884601007387 */ /* 0x0005e20000100a00 */
[C---:B-1----:R-:W-:Y:S08]  /*31c20*/  HMMA.1688.F32.TF32 R72, R236.reuse, R58, R212 ;  /* 0x0000003aec48723c */ /* 0x042ff000000810d4 */
[C---:B--2---:R-:W-:Y:S01]  /*31c30*/  HMMA.1688.F32.TF32 R68, R236.reuse, R54, R216 ;  /* 0x00000036ec44723c */ /* 0x044fe200000810d8 */
[----:B------:R-:W-:Y:S04]  /*31c40*/  STL.64 [R1+0x190], R76 ;  /* 0x0001904c01007387 */ /* 0x000fe80000100a00 */
[----:B------:R1:W-:Y:S10]  /*31c50*/  STL.64 [R1+0x198], R78 ;  /* 0x0001984e01007387 */ /* 0x0003f40000100a00 */
        /* <DEDUP_REMOVED lines=10> */
[C---:B-1----:R-:W-:Y:S03]  /*31d00*/  HMMA.1688.F32.TF32 R76, R236.reuse, R38, R244 ;  /* 0x00000026ec4c723c */ /* 0x042fe600000810f4 */
[----:B------:R1:W-:Y:S04]  /*31d10*/  STL.64 [R1+0xac8], R74 ;  /* 0x000ac84a01007387 */ /* 0x0003e80000100a00 */
[----:B------:R-:W-:Y:S04]  /*31d20*/  STL.64 [R1+0xae0], R68 ;  /* 0x000ae04401007387 */ /* 0x000fe80000100a00 */
[----:B------:R2:W-:Y:S01]  /*31d30*/  STL.64 [R1+0xae8], R70 ;  /* 0x000ae84601007387 */ /* 0x0005e20000100a00 */
[C---:B-1----:R-:W-:Y:S08]  /*31d40*/  HMMA.1688.F32.TF32 R72, R236.reuse, R34, R248 ;  /* 0x00000022ec48723c */ /* 0x042ff000000810f8 */
[----:B--2---:R-:W-:Y:S03]  /*31d50*/  HMMA.1688.F32.TF32 R68, R236, R30, R240 ;  /* 0x0000001eec44723c */ /* 0x004fe600000810f0 */
[----:B------:R-:W-:Y:S04]  /*31d60*/  STL.64 [R1+0xb00], R76 ;  /* 0x000b004c01007387 */ /* 0x000fe80000100a00 */
[----:B------:R-:W-:Y:S04]  /*31d70*/  STL.64 [R1+0xb08], R78 ;  /* 0x000b084e01007387 */ /* 0x000fe80000100a00 */
[----:B------:R-:W2:Y:S04]  /*31d80*/  LDL.LU R244, [R1+0x3d0] ;  /* 0x0003d00001f47983 */ /* 0x000ea80000300800 */
[----:B------:R1:W-:Y:S04]  /*31d90*/  STL.64 [R1+0xb20], R72 ;  /* 0x000b204801007387 */ /* 0x0003e80000100a00 */
[----:B------:R3:W-:Y:S04]  /*31da0*/  STL.64 [R1+0xb28], R74 ;  /* 0x000b284a01007387 */ /* 0x0007e80000100a00 */
        /* <DEDUP_REMOVED lines=27> */
[----:B---3--:R-:W2:Y:S04]  /*31f60*/  LDL.LU R74, [R1+0x468] ;  /* 0x00046800014a7983 */ /* 0x008ea80000300800 */
[----:B------:R-:W2:Y:S04]  /*31f70*/  LDL.LU R75, [R1+0x46c] ;  /* 0x00046c00014b7983 */ /* 0x000ea80000300800 */
[----:B------:R-:W3:Y:S04]  /*31f80*/  LDL.LU R76, [R1+0x470] ;  /* 0x00047000014c7983 */ /* 0x000ee80000300800 */
[----:B------:R-:W3:Y:S04]  /*31f90*/  LDL.LU R77, [R1+0x474] ;  /* 0x00047400014d7983 */ /* 0x000ee80000300800 */
[----:B------:R-:W3:Y:S04]  /*31fa0*/  LDL.LU R78, [R1+0x478] ;  /* 0x00047800014e7983 */ /* 0x000ee80000300800 */
[----:B------:R-:W3:Y:S04]  /*31fb0*/  LDL.LU R79, [R1+0x47c] ;  /* 0x00047c00014f7983 */ /* 0x000ee80000300800 */
        /* <DEDUP_REMOVED lines=48> */
[----:B----4-:R-:W4:Y:S04]  /*322c0*/  LDL.LU R68, [R1+0x450] ;  /* 0x0004500001447983 */ /* 0x010f280000300800 */
        /* <DEDUP_REMOVED lines=25> */
[-C--:B------:R-:W-:Y:S01]  /*32460*/  HMMA.1688.F32.TF32 R180, R180, R14.reuse, R232 ;  /* 0x0000000eb4b4723c */ /* 0x080fe200000810e8 */
[----:B------:R-:W-:Y:S04]  /*32470*/  LDS R232, [R252+0x42280] ;  /* 0x04228000fce87984 */ /* 0x000fe80000000800 */
[----:B------:R-:W-:Y:S04]  /*32480*/  LDS R234, [R252+0x43280] ;  /* 0x04328000fcea7984 */ /* 0x000fe80000000800 */
[----:B------:R-:W-:Y:S04]  /*32490*/  LDS R233, [R0+0x42280] ;  /* 0x0422800000e97984 */ /* 0x000fe80000000800 */
[----:B------:R-:W1:Y:S01]  /*324a0*/  LDS R235, [R0+0x43280] ;  /* 0x0432800000eb7984 */ /* 0x000e620000000800 */
[C---:B--2---:R-:W-:Y:S08]  /*324b0*/  HMMA.1688.F32.TF32 R84, R236.reuse, R14, R84 ;  /* 0x0000000eec54723c */ /* 0x044ff00000081054 */
[C---:B---3--:R-:W-:Y:S08]  /*324c0*/  HMMA.1688.F32.TF32 R92, R236.reuse, R22, R92 ;  /* 0x00000016ec5c723c */ /* 0x048ff0000008105c */
[C---:B------:R-:W-:Y:S08]  /*324d0*/  HMMA.1688.F32.TF32 R96, R236.reuse, R26, R96 ;  /* 0x0000001aec60723c */ /* 0x040ff00000081060 */
[----:B------:R-:W-:Y:S01]  /*324e0*/  HMMA.1688.F32.TF32 R88, R236, R18, R88 ;  /* 0x00000012ec58723c */ /* 0x000fe20000081058 */
[----:B------:R-:W-:Y:S04]  /*324f0*/  LDS R236, [R252+0x42300] ;  /* 0x04230000fcec7984 */ /* 0x000fe80000000800 */
[----:B------:R-:W-:Y:S10]  /*32500*/  LDS R238, [R252+0x43300] ;  /* 0x04330000fcee7984 */ /* 0x000ff40000000800 */
        /* <DEDUP_REMOVED lines=9> */
[----:B------:R-:W2:Y:S01]  /*325a0*/  LDS R239, [R0+0x43300] ;  /* 0x0433000000ef7984 */ /* 0x000ea20000000800 */
[C---:B-1----:R-:W-:Y:S03]  /*325b0*/  HMMA.1688.F32.TF32 R84, R232.reuse, R66, R240 ;  /* 0x00000042e854723c */ /* 0x042fe600000810f0 */
[----:B------:R-:W-:Y:S04]  /*325c0*/  LDS R240, [R252+0x42380] ;  /* 0x04238000fcf07984 */ /* 0x000fe80000000800 */
[----:B------:R-:W-:Y:S01]  /*325d0*/  LDS R242, [R252+0x43380] ;  /* 0x04338000fcf27984 */ /* 0x000fe20000000800 */
[C---:B------:R-:W-:Y:S03]  /*325e0*/  HMMA.1688.F32.TF32 R88, R232.reuse, R62, R80 ;  /* 0x0000003ee858723c */ /* 0x040fe60000081050 */
[----:B------:R-:W-:Y:S04]  /*325f0*/  LDS R241, [R0+0x42380] ;  /* 0x0423800000f17984 */ /* 0x000fe80000000800 */
[----:B------:R-:W1:Y:S01]  /*32600*/  LDS R243, [R0+0x43380] ;  /* 0x0433800000f37984 */ /* 0x000e620000000800 */
[C---:B------:R-:W-:Y:S07]  /*32610*/  HMMA.1688.F32.TF32 R80, R232.reuse, R6, R136 ;  /* 0x00000006e850723c */ /* 0x040fee0000081088 */
[----:B------:R-:W-:Y:S04]  /*32620*/  STL.64 [R1+0xdc0], R84 ;  /* 0x000dc05401007387 */ /* 0x000fe80000100a00 */
[----:B------:R3:W-:Y:S02]  /*32630*/  STL.64 [R1+0xdc8], R86 ;  /* 0x000dc85601007387 */ /* 0x0007e40000100a00 */
[C---:B---3--:R-:W-:Y:S02]  /*32640*/  HMMA.1688.F32.TF32 R84, R232.reuse, R10, R140 ;  /* 0x0000000ae854723c */ /* 0x048fe4000008108c */
[----:B------:R-:W-:Y:S04]  /*32650*/  STL.64 [R1+0xdb0], R88 ;  /* 0x000db05801007387 */ /* 0x000fe80000100a00 */
[----:B------:R3:W-:Y:S02]  /*32660*/  STL.64 [R1+0xdb8], R90 ;  /* 0x000db85a01007387 */ /* 0x0007e40000100a00 */
[C---:B---3--:R-:W-:Y:S11]  /*32670*/  HMMA.1688.F32.TF32 R88, R232.reuse, R58, R132 ;  /* 0x0000003ae858723c */ /* 0x048ff60000081084 */
[----:B------:R-:W-:Y:S04]  /*32680*/  @!UPT UIADD3 URZ, URZ, URZ, URZ ;  /* 0x0000003f3f3ff290 */ /* 0x000fe8000fffe03f */
[----:B------:R-:W-:Y:S04]  /*32690*/  STL.64 [R1+0xda0], R84 ;  /* 0x000da05401007387 */ /* 0x000fe80000100a00 */
[----:B------:R3:W-:Y:S04]  /*326a0*/  STL.64 [R1+0xda8], R86 ;  /* 0x000da85601007387 */ /* 0x0007e80000100a00 */
[----:B------:R-:W-:Y:S04]  /*326b0*/  STL.64 [R1+0xd90], R80 ;  /* 0x000d905001007387 */ /* 0x000fe80000100a00 */
[----:B------:R1:W-:Y:S01]  /*326c0*/  STL.64 [R1+0xd98], R82 ;  /* 0x000d985201007387 */ /* 0x0003e20000100a00 */
[C---:B---3--:R-:W-:Y:S08]  /*326d0*/  HMMA.1688.F32.TF32 R84, R232.reuse, R54, R128 ;  /* 0x00000036e854723c */ /* 0x048ff00000081080 */
[C---:B-1----:R-:W-:Y:S01]  /*326e0*/  HMMA.1688.F32.TF32 R80, R232.reuse, R50, R124 ;  /* 0x00000032e850723c */ /* 0x042fe2000008107c */
        /* <DEDUP_REMOVED lines=8> */
[C---:B---3--:R-:W-:Y:S08]  /*32770*/  HMMA.1688.F32.TF32 R80, R232.reuse, R38, R72 ;  /* 0x00000026e850723c */ /* 0x048ff00000081048 */
[C---:B----4-:R-:W-:Y:S08]  /*32780*/  HMMA.1688.F32.TF32 R76, R232.reuse, R34, R68 ;  /* 0x00000022e84c723c */ /* 0x050ff00000081044 */
        /* <DEDUP_REMOVED lines=13> */
[----:B------:R-:W-:Y:S04]  /*32860*/  STL.64 [R1+0xd10], R68 ;  /* 0x000d104401007387 */ /* 0x000fe80000100a00 */
[----:B------:R1:W-:Y:S01]  /*32870*/  STL.64 [R1+0xd18], R70 ;  /* 0x000d184601007387 */ /* 0x0003e20000100a00 */
[C---:B---3--:R-:W-:Y:S08]  /*32880*/  HMMA.1688.F32.TF32 R72, R232.reuse, R18, R220 ;  /* 0x00000012e848723c */ /* 0x048ff000000810dc */
[----:B-1----:R-:W-:Y:S07]  /*32890*/  HMMA.1688.F32.TF32 R68, R232, R14, R224 ;  /* 0x0000000ee844723c */ /* 0x002fee00000810e0 */
[----:B------:R-:W-:Y:S04]  /*328a0*/  STL.64 [R1+0xd00], R76 ;  /* 0x000d004c01007387 */ /* 0x000fe80000100a00 */
[----:B------:R2:W-:Y:S04]  /*328b0*/  STL.64 [R1+0xd08], R78 ;  /* 0x000d084e01007387 */ /* 0x0005e80000100a00 */
[----:B------:R-:W-:Y:S04]  /*328c0*/  STL.64 [R1+0xcf0], R72 ;  /* 0x000cf04801007387 */ /* 0x000fe80000100a00 */
[----:B------:R1:W-:Y:S01]  /*328d0*/  STL.64 [R1+0xcf8], R74 ;  /* 0x000cf84a01007387 */ /* 0x0003e20000100a00 */
[C---:B--2---:R-:W-:Y:S03]  /*328e0*/  HMMA.1688.F32.TF32 R76, R236.reuse, R66, R228 ;  /* 0x00000042ec4c723c */ /* 0x044fe600000810e4 */
[----:B------:R-:W-:Y:S04]  /*328f0*/  STL.64 [R1+0xcd0], R68 ;  /* 0x000cd04401007387 */ /* 0x000fe80000100a00 */
[----:B------:R2:W-:Y:S01]  /*32900*/  STL.64 [R1+0xcd8], R70 ;  /* 0x000cd84601007387 */ /* 0x0005e20000100a00 */
[C---:B-1----:R-:W-:Y:S08]  /*32910*/  HMMA.1688.F32.TF32 R72, R236.reuse, R62, R244 ;  /* 0x0000003eec48723c */ /* 0x042ff000000810f4 */
[----:B--2---:R-:W-:Y:S01]  /*32920*/  HMMA.1688.F32.TF32 R68, R236, R10, R248 ;  /* 0x0000000aec44723c */ /* 0x004fe200000810f8 */
[----:B------:R-:W-:-:S06]  /*32930*/  MOV R244, R40 ;  /* 0x0000002800f47202 */ /* 0x000fcc0000000f00 */
[----:B------:R-:W-:Y:S04]  /*32940*/  STL.64 [R1+0xef0], R76 ;  /* 0x000ef04c01007387 */ /* 0x000fe80000100a00 */
[----:B------:R-:W-:Y:S04]  /*32950*/  STL.64 [R1+0xef8], R78 ;  /* 0x000ef84e01007387 */ /* 0x000fe80000100a00 */
[----:B------:R1:W-:Y:S01]  /*32960*/  STL.64 [R1+0xfe0], R72 ;  /* 0x000fe04801007387 */ /* 0x0003e20000100a00 */
[----:B------:R-:W-:-:S03]  /*32970*/  IMAD.MOV.U32 R245, RZ, RZ, R41 ;  /* 0x000000fffff57224 */ /* 0x000fc600078e0029 */
[----:B------:R2:W-:Y:S01]  /*32980*/  STL.64 [R1+0xfe8], R74 ;  /* 0x000fe84a01007387 */ /* 0x0005e20000100a00 */
[----:B------:R-:W-:-:S03]  /*32990*/  IMAD.MOV.U32 R246, RZ, RZ, R45 ;  /* 0x000000fffff67224 */ /* 0x000fc600078e002d */
[----:B------:R-:W3:Y:S01]  /*329a0*/  LDL.LU R40, [R1+0x3444] ;  /* 0x0034440001287983 */ /* 0x000ee20000300800 */
[----:B------:R-:W-:-:S03]  /*329b0*/  IMAD.MOV.U32 R247, RZ, RZ, R44 ;  /* 0x000000fffff77224 */ /* 0x000fc600078e002c */
[----:B------:R-:W-:Y:S01]  /*329c0*/  STL.64 [R1+0xfd0], R68 ;  /* 0x000fd04401007387 */ /* 0x000fe20000100a00 */
[----:B------:R-:W-:-:S03]  /*329d0*/  IMAD.MOV.U32 R228, RZ, RZ, R60 ;  /* 0x000000ffffe47224 */ /* 0x000fc600078e003c */
[----:B------:R-:W-:Y:S01]  /*329e0*/  STL.64 [R1+0xfd8], R70 ;  /* 0x000fd84601007387 */ /* 0x000fe20000100a00 */
[----:B------:R-:W-:-:S03]  /*329f0*/  IMAD.MOV.U32 R229, RZ, RZ, R61 ;  /* 0x000000ffffe57224 */ /* 0x000fc600078e003d */
[----:B------:R-:W4:Y:S04]  /*32a00*/  LDL.LU R41, [R1+0x3440] ;  /* 0x0034400001297983 */ /* 0x000f280000300800 */
[----:B------:R-:W2:Y:S04]  /*32a10*/  LDL.LU R45, [R1+0x343c] ;  /* 0x00343c00012d7983 */ /* 0x000ea80000300800 */
[----:B------:R-:W2:Y:S04]  /*32a20*/  LDL.LU R44, [R1+0x3438] ;  /* 0x00343800012c7983 */ /* 0x000ea80000300800 */
[----:B------:R-:W2:Y:S04]  /*32a30*/  LDL.LU R60, [R1+0x3434] ;  /* 0x00343400013c7983 */ /* 0x000ea80000300800 */
[----:B------:R-:W3:Y:S01]  /*32a40*/  LDL.LU R61, [R1+0x3430] ;  /* 0x00343000013d7983 */ /* 0x000ee20000300800 */
[----:B------:R-:W-:-:S02]  /*32a50*/  IMAD.MOV.U32 R230, RZ, RZ, R57 ;  /* 0x000000ffffe67224 */ /* 0x000fc400078e0039 */
[----:B------:R-:W-:Y:S01]  /*32a60*/  IMAD.MOV.U32 R231, RZ, RZ, R56 ;  /* 0x000000ffffe77224 */ /* 0x000fe200078e0038 */
[----:B------:R-:W4:Y:S01]  /*32a70*/  LDL.LU R57, [R1+0x342c] ;  /* 0x00342c0001397983 */ /* 0x000f220000300800 */
[----:B------:R-:W-:Y:S02]  /*32a80*/  IMAD.MOV.U32 R224, RZ, RZ, R49 ;  /* 0x000000ffffe07224 */ /* 0x000fe400078e0031 */
[----:B------:R-:W-:Y:S01]  /*32a90*/  IMAD.MOV.U32 R225, RZ, RZ, R48 ;  /* 0x000000ffffe17224 */ /* 0x000fe200078e0030 */
[----:B------:R-:W4:Y:S01]  /*32aa0*/  LDL.LU R56, [R1+0x3428] ;  /* 0x0034280001387983 */ /* 0x000f220000300800 */
[----:B------:R-:W-:-:S03]  /*32ab0*/  IMAD.MOV.U32 R226, RZ, RZ, R53 ;  /* 0x000000ffffe27224 */ /* 0x000fc600078e0035 */
[----:B------:R-:W4:Y:S01]  /*32ac0*/  LDL.LU R49, [R1+0x3424] ;  /* 0x0034240001317983 */ /* 0x000f220000300800 */
[----:B------:R-:W-:-:S03]  /*32ad0*/  IMAD.MOV.U32 R227, RZ, RZ, R52 ;  /* 0x000000ffffe37224 */ /* 0x000fc600078e0034 */
[----:B------:R-:W4:Y:S04]  /*32ae0*/  LDL.LU R48, [R1+0x3420] ;  /* 0x0034200001307983 */ /* 0x000f280000300800 */
[----:B------:R-:W4:Y:S04]  /*32af0*/  LDL.LU R53, [R1+0x341c] ;  /* 0x00341c0001357983 */ /* 0x000f280000300800 */
[----:B------:R-:W4:Y:S01]  /*32b00*/  LDL.LU R52, [R1+0x3418] ;  /* 0x0034180001347983 */ /* 0x000f220000300800 */
[----:B--2---:R-:W-:Y:S02]  /*32b10*/  IMAD.MOV.U32 R217, RZ, RZ, R60 ;  /* 0x000000ffffd97224 */ /* 0x004fe400078e003c */
[----:B---3--:R-:W-:-:S02]  /*32b20*/  IMAD.MOV.U32 R216, RZ, RZ, R61 ;  /* 0x000000ffffd87224 */ /* 0x008fc400078e003d */
[----:B------:R-:W2:Y:S04]  /*32b30*/  LDL.LU R61, [R1+0x3414] ;  /* 0x00341400013d7983 */ /* 0x000ea80000300800 */
[----:B------:R-:W3:Y:S01]  /*32b40*/  LDL.LU R60, [R1+0x3410] ;  /* 0x00341000013c7983 */ /* 0x000ee20000300800 */
[----:B------:R-:W-:Y:S01]  /*32b50*/  IMAD.MOV.U32 R218, RZ, RZ, R44 ;  /* 0x000000ffffda7224 */ /* 0x000fe200078e002c */
[----:B------:R-:W-:Y:S02]  /*32b60*/  MOV R219, R45 ;  /* 0x0000002d00db7202 */ /* 0x000fe40000000f00 */
[----:B------:R-:W3:Y:S01]  /*32b70*/  LDL.LU R44, [R1+0x340c] ;  /* 0x00340c00012c7983 */ /* 0x000ee20000300800 */
[----:B----4-:R-:W-:Y:S02]  /*32b80*/  IMAD.MOV.U32 R214, RZ, RZ, R56 ;  /* 0x000000ffffd67224 */ /* 0x010fe400078e0038 */
[----:B------:R-:W-:Y:S01]  /*32b90*/  IMAD.MOV.U32 R213, RZ, RZ, R49 ;  /* 0x000000ffffd57224 */ /* 0x000fe200078e0031 */
[----:B------:R-:W4:Y:S01]  /*32ba0*/  LDL.LU R45, [R1+0x3408] ;  /* 0x00340800012d7983 */ /* 0x000f220000300800 */
[----:B------:R-:W-:-:S03]  /*32bb0*/  IMAD.MOV.U32 R212, RZ, RZ, R48 ;  /* 0x000000ffffd47224 */ /* 0x000fc600078e0030 */
[----:B------:R-:W4:Y:S01]  /*32bc0*/  LDL.LU R48, [R1+0x3404] ;  /* 0x0034040001307983 */ /* 0x000f220000300800 */
[----:B------:R-:W-:-:S03]  /*32bd0*/  IMAD.MOV.U32 R215, RZ, RZ, R57 ;  /* 0x000000ffffd77224 */ /* 0x000fc600078e0039 */
[----:B------:R-:W4:Y:S04]  /*32be0*/  LDL.LU R49, [R1+0x3400] ;  /* 0x0034000001317983 */ /* 0x000f280000300800 */
[----:B------:R-:W1:Y:S04]  /*32bf0*/  LDL.LU R56, [R1+0x33fc] ;  /* 0x0033fc0001387983 */ /* 0x000e680000300800 */
[----:B------:R-:W4:Y:S01]  /*32c00*/  LDL.LU R57, [R1+0x33f8] ;  /* 0x0033f80001397983 */ /* 0x000f220000300800 */
[----:B--2---:R-:W-:Y:S02]  /*32c10*/  IMAD.MOV.U32 R209, RZ, RZ, R61 ;  /* 0x000000ffffd17224 */ /* 0x004fe400078e003d */
[----:B---3--:R-:W-:-:S02]  /*32c20*/  IMAD.MOV.U32 R208, RZ, RZ, R60 ;  /* 0x000000ffffd07224 */ /* 0x008fc400078e003c */
[----:B------:R-:W2:Y:S04]  /*32c30*/  LDL.LU R60, [R1+0x33f4] ;  /* 0x0033f400013c7983 */ /* 0x000ea80000300800 */
[----:B------:R-:W3:Y:S01]  /*32c40*/  LDL.LU R61, [R1+0x33f0] ;  /* 0x0033f000013d7983 */ /* 0x000ee20000300800 */
[----:B------:R-:W-:Y:S02]  /*32c50*/  IMAD.MOV.U32 R210, RZ, RZ, R52 ;  /* 0x000000ffffd27224 */ /* 0x000fe400078e0034 */
[----:B------:R-:W-:Y:S01]  /*32c60*/  IMAD.MOV.U32 R211, RZ, RZ, R53 ;  /* 0x000000ffffd37224 */ /* 0x000fe200078e0035 */
[----:B------:R-:W3:Y:S04]  /*32c70*/  LDL.LU R52, [R1+0x33ec] ;  /* 0x0033ec0001347983 */ /* 0x000ee80000300800 */
[----:B------:R-:W3:Y:S01]  /*32c80*/  LDL.LU R53, [R1+0x33e8] ;  /* 0x0033e80001357983 */ /* 0x000ee20000300800 */
[----:B-1----:R-:W-:-:S03]  /*32c90*/  IMAD.MOV.U32 R72, RZ, RZ, R56 ;  /* 0x000000ffff487224 */ /* 0x002fc600078e0038 */
[----:B------:R-:W3:Y:S01]  /*32ca0*/  LDL.LU R56, [R1+0x33e4] ;  /* 0x0033e40001387983 */ /* 0x000ee20000300800 */
[----:B----4-:R-:W-:-:S03]  /*32cb0*/  IMAD.MOV.U32 R73, RZ, RZ, R57 ;  /* 0x000000ffff497224 */ /* 0x010fc600078e0039 */
[----:B------:R-:W4:Y:S01]  /*32cc0*/  LDL.LU R57, [R1+0x33e0] ;  /* 0x0033e00001397983 */ /* 0x000f220000300800 */
[----:B--2---:R-:W-:-:S03]  /*32cd0*/  IMAD.MOV.U32 R74, RZ, RZ, R60 ;  /* 0x000000ffff4a7224 */ /* 0x004fc600078e003c */
[----:B------:R-:W2:Y:S01]  /*32ce0*/  LDL.LU R60, [R1+0x33dc] ;  /* 0x0033dc00013c7983 */ /* 0x000ea20000300800 */
[----:B---3--:R-:W-:-:S03]  /*32cf0*/  IMAD.MOV.U32 R75, RZ, RZ, R61 ;  /* 0x000000ffff4b7224 */ /* 0x008fc600078e003d */
        /* <DEDUP_REMOVED lines=71> */
[----:B---3--:R-:W-:Y:S01]  /*33170*/  MOV R120, R61 ;  /* 0x0000003d00787202 */ /* 0x008fe20000000f00 */
[C---:B--2---:R-:W-:Y:S08]  /*33180*/  HMMA.1688.F32.TF32 R96, R236.reuse, R34, R96 ;  /* 0x00000022ec60723c */ /* 0x044ff00000081060 */
[C---:B----4-:R-:W-:Y:S08]  /*33190*/  HMMA.1688.F32.TF32 R232, R236.reuse, R38, R232 ;  /* 0x00000026ece8723c */ /* 0x050ff000000810e8 */
        /* <DEDUP_REMOVED lines=19> */
[----:B------:R-:W2:Y:S04]  /*332d0*/  LDL R61, [R1+0x1928] ;  /* 0x00192800013d7983 */ /* 0x000ea80000100800 */
        /* <DEDUP_REMOVED lines=14> */
[----:B------:R-:W-:Y:S04]  /*333c0*/  STL.64 [R1+0xf50], R96 ;  /* 0x000f506001007387 */ /* 0x000fe80000100a00 */
[----:B------:R1:W-:Y:S02]  /*333d0*/  STL.64 [R1+0xf58], R98 ;  /* 0x000f586201007387 */ /* 0x0003e40000100a00 */
[C---:B-1----:R-:W-:Y:S08]  /*333e0*/  HMMA.1688.F32.TF32 R232, R236.reuse, R30, R92 ;  /* 0x0000001eece8723c */ /* 0x042ff0000008105c */
[C---:B------:R-:W-:Y:S08]  /*333f0*/  HMMA.1688.F32.TF32 R96, R236.reuse, R26, R88 ;  /* 0x0000001aec60723c */ /* 0x040ff00000081058 */
[C---:B------:R-:W-:Y:S08]  /*33400*/  HMMA.1688.F32.TF32 R92, R236.reuse, R22, R84 ;  /* 0x00000016ec5c723c */ /* 0x040ff00000081054 */
[C---:B------:R-:W-:Y:S01]  /*33410*/  HMMA.1688.F32.TF32 R88, R236.reuse, R18, R80 ;  /* 0x00000012ec58723c */ /* 0x040fe20000081050 */
[----:B------:R-:W-:Y:S04]  /*33420*/  STL.64 [R1+0xf40], R232 ;  /* 0x000f40e801007387 */ /* 0x000fe80000100a00 */
[----:B------:R-:W-:Y:S04]  /*33430*/  STL.64 [R1+0xf48], R234 ;  /* 0x000f48ea01007387 */ /* 0x000fe80000100a00 */
[----:B------:R-:W-:Y:S01]  /*33440*/  STL.64 [R1+0xf30], R96 ;  /* 0x000f306001007387 */ /* 0x000fe20000100a00 */
[----:B------:R-:W-:Y:S03]  /*33450*/  HMMA.1688.F32.TF32 R84, R236, R14, R140 ;  /* 0x0000000eec54723c */ /* 0x000fe6000008108c */
[----:B------:R-:W-:Y:S04]  /*33460*/  STL.64 [R1+0xf38], R98 ;  /* 0x000f386201007387 */ /* 0x000fe80000100a00 */
[----:B------:R-:W-:Y:S01]  /*33470*/  STL.64 [R1+0xf20], R92 ;  /* 0x000f205c01007387 */ /* 0x000fe20000100a00 */
[----:B------:R-:W-:Y:S03]  /*33480*/  HMMA.1688.F32.TF32 R80, R240, R66, R136 ;  /* 0x00000042f050723c */ /* 0x000fe60000081088 */
[----:B------:R-:W-:Y:S04]  /*33490*/  STL.64 [R1+0xf28], R94 ;  /* 0x000f285e01007387 */ /* 0x000fe80000100a00 */
[----:B------:R-:W-:Y:S04]  /*334a0*/  STL.64 [R1+0xf10], R88 ;  /* 0x000f105801007387 */ /* 0x000fe80000100a00 */
[----:B------:R1:W-:Y:S01]  /*334b0*/  STL.64 [R1+0xf18], R90 ;  /* 0x000f185a01007387 */ /* 0x0003e20000100a00 */
[----:B------:R-:W-:-:S02]  /*334c0*/  IMAD.MOV.U32 R121, RZ, RZ, R60 ;  /* 0x000000ffff797224 */ /* 0x000fc400078e003c */
[----:B------:R-:W-:Y:S02]  /*334d0*/  IMAD.MOV.U32 R122, RZ, RZ, R57 ;  /* 0x000000ffff7a7224 */ /* 0x000fe400078e0039 */
[----:B------:R-:W-:Y:S02]  /*334e0*/  IMAD.MOV.U32 R222, RZ, RZ, R37 ;  /* 0x000000ffffde7224 */ /* 0x000fe400078e0025 */
[----:B------:R-:W-:Y:S02]  /*334f0*/  IMAD.MOV.U32 R223, RZ, RZ, R36 ;  /* 0x000000ffffdf7224 */ /* 0x000fe400078e0024 */
[----:B------:R-:W-:Y:S02]  /*33500*/  IMAD.MOV.U32 R248, RZ, RZ, R33 ;  /* 0x000000fffff87224 */ /* 0x000fe400078e0021 */
[----:B------:R-:W-:Y:S01]  /*33510*/  IMAD.MOV.U32 R249, RZ, RZ, R32 ;  /* 0x000000fffff97224 */ /* 0x000fe200078e0020 */
[C---:B-1----:R-:W-:Y:S01]  /*33520*/  HMMA.1688.F32.TF32 R88, R240.reuse, R62, R132 ;  /* 0x0000003ef058723c */ /* 0x042fe20000081084 */
[----:B------:R-:W-:Y:S04]  /*33530*/  STL.64 [R1+0xee0], R84 ;  /* 0x000ee05401007387 */ /* 0x000fe80000100a00 */
[----:B------:R1:W-:Y:S04]  /*33540*/  STL.64 [R1+0xee8], R86 ;  /* 0x000ee85601007387 */ /* 0x0003e80000100a00 */
[----:B------:R-:W-:Y:S04]  /*33550*/  STL.64 [R1+0x11d0], R80 ;  /* 0x0011d05001007387 */ /* 0x000fe80000100a00 */
[----:B------:R1:W-:Y:S02]  /*33560*/  STL.64 [R1+0x11d8], R82 ;  /* 0x0011d85201007387 */ /* 0x0003e40000100a00 */
[C---:B-1----:R-:W-:Y:S01]  /*33570*/  HMMA.1688.F32.TF32 R84, R240.reuse, R10, R128 ;  /* 0x0000000af054723c */ /* 0x042fe20000081080 */
[----:B------:R-:W-:Y:S01]  /*33580*/  IMAD.MOV.U32 R123, RZ, RZ, R56 ;  /* 0x000000ffff7b7224 */ /* 0x000fe200078e0038 */
[----:B------:R-:W-:Y:S01]  /*33590*/  MOV R251, R28 ;  /* 0x0000001c00fb7202 */ /* 0x000fe20000000f00 */
[----:B------:R-:W-:Y:S01]  /*335a0*/  IMAD.MOV.U32 R78, RZ, RZ, R53 ;  /* 0x000000ffff4e7224 */ /* 0x000fe200078e0035 */
[----:B------:R-:W-:Y:S04]  /*335b0*/  LDS R232, [R2+0x44000] ;  /* 0x0440000002e87984 */ /* 0x000fe80000000800 */
[----:B------:R-:W-:Y:S04]  /*335c0*/  STL.64 [R1+0x11c0], R88 ;  /* 0x0011c05801007387 */ /* 0x000fe80000100a00 */
[----:B------:R-:W-:Y:S04]  /*335d0*/  STL.64 [R1+0x11c8], R90 ;  /* 0x0011c85a01007387 */ /* 0x000fe80000100a00 */
[----:B------:R-:W2:Y:S01]  /*335e0*/  LDL R10, [R1+0x2558] ;  /* 0x00255800010a7983 */ /* 0x000ea20000100800 */
[----:B------:R-:W-:Y:S01]  /*335f0*/  IMAD.MOV.U32 R79, RZ, RZ, R52 ;  /* 0x000000ffff4f7224 */ /* 0x000fe200078e0034 */
[----:B------:R-:W-:Y:S01]  /*33600*/  HMMA.1688.F32.TF32 R80, R240, R6, R124 ;  /* 0x00000006f050723c */ /* 0x000fe2000008107c */
[----:B------:R-:W-:Y:S01]  /*33610*/  IMAD.MOV.U32 R68, RZ, RZ, R49 ;  /* 0x000000ffff447224 */ /* 0x000fe200078e0031 */
[----:B------:R-:W-:Y:S01]  /*33620*/  LDS R234, [R2+0x45000] ;  /* 0x0450000002ea7984 */ /* 0x000fe20000000800 */
[----:B------:R-:W-:-:S02]  /*33630*/  IMAD.MOV.U32 R69, RZ, RZ, R48 ;  /* 0x000000ffff457224 */ /* 0x000fc400078e0030 */
[----:B------:R-:W-:Y:S01]  /*33640*/  IMAD.MOV.U32 R70, RZ, RZ, R45 ;  /* 0x000000ffff467224 */ /* 0x000fe200078e002d */
[----:B------:R-:W-:Y:S01]  /*33650*/  LDS R233, [R3+0x44000] ;  /* 0x0440000003e97984 */ /* 0x000fe20000000800 */
[----:B------:R-:W-:Y:S01]  /*33660*/  IMAD.MOV.U32 R71, RZ, RZ, R44 ;  /* 0x000000ffff477224 */ /* 0x000fe200078e002c */
[C---:B------:R-:W-:Y:S01]  /*33670*/  HMMA.1688.F32.TF32 R56, R240.reuse, R58, R120 ;  /* 0x0000003af038723c */ /* 0x040fe20000081078 */
[----:B------:R-:W-:Y:S01]  /*33680*/  IMAD.MOV.U32 R220, RZ, RZ, R41 ;  /* 0x000000ffffdc7224 */ /* 0x000fe200078e0029 */
[----:B------:R-:W-:Y:S01]  /*33690*/  LDS R235, [R3+0x45000] ;  /* 0x0450000003eb7984 */ /* 0x000fe20000000800 */
[----:B------:R-:W-:Y:S02]  /*336a0*/  IMAD.MOV.U32 R221, RZ, RZ, R40 ;  /* 0x000000ffffdd7224 */ /* 0x000fe400078e0028 */
[----:B------:R-:W-:Y:S01]  /*336b0*/  IMAD.MOV.U32 R250, RZ, RZ, R29 ;  /* 0x000000fffffa7224 */ /* 0x000fe200078e001d */
[----:B------:R-:W-:Y:S02]  /*336c0*/  LDS R67, [R0+0x45000] ;  /* 0x0450000000437984 */ /* 0x000fe40000000800 */
        /* <DEDUP_REMOVED lines=23> */
[----:B------:R-:W-:Y:S01]  /*33840*/  STL.64 [R1+0x1130], R32 ;  /* 0x0011302001007387 */ /* 0x000fe20000100a00 */
[C---:B------:R-:W-:Y:S03]  /*33850*/  HMMA.1688.F32.TF32 R236, R240.reuse, R14, R248 ;  /* 0x0000000ef0ec723c */ /* 0x040fe600000810f8 */
[----:B------:R3:W-:Y:S05]  /*33860*/  STL.64 [R1+0x1138], R34 ;  /* 0x0011382201007387 */ /* 0x0007ea0000100a00 */
[C---:B-1----:R-:W-:Y:S01]  /*33870*/  HMMA.1688.F32.TF32 R36, R240.reuse, R26, R224 ;  /* 0x0000001af024723c */ /* 0x042fe200000810e0 */
[----:B------:R-:W-:Y:S04]  /*33880*/  STL.64 [R1+0x1120], R28 ;  /* 0x0011201c01007387 */ /* 0x000fe80000100a00 */
[----:B------:R1:W-:Y:S03]  /*33890*/  STL.64 [R1+0x1128], R30 ;  /* 0x0011281e01007387 */ /* 0x0003e60000100a00 */
[C---:B---3--:R-:W-:Y:S08]  /*338a0*/  HMMA.1688.F32.TF32 R32, R240.reuse, R22, R228 ;  /* 0x00000016f020723c */ /* 0x048ff000000810e4 */
[----:B-1----:R-:W-:Y:S01]  /*338b0*/  HMMA.1688.F32.TF32 R28, R240, R18, R244 ;  /* 0x00000012f01c723c */ /* 0x002fe200000810f4 */
[----:B------:R-:W-:-:S02]  /*338c0*/  IMAD.MOV.U32 R228, RZ, RZ, R9 ;  /* 0x000000ffffe47224 */ /* 0x000fc400078e0009 */
[----:B------:R-:W-:Y:S02]  /*338d0*/  IMAD.MOV.U32 R229, RZ, RZ, R8 ;  /* 0x000000ffffe57224 */ /* 0x000fe400078e0008 */
[----:B------:R-:W-:Y:S02]  /*338e0*/  IMAD.MOV.U32 R230, RZ, RZ, R5 ;  /* 0x000000ffffe67224 */ /* 0x000fe400078e0005 */
[----:B------:R-:W-:Y:S01]  /*338f0*/  IMAD.MOV.U32 R231, RZ, RZ, R4 ;  /* 0x000000ffffe77224 */ /* 0x000fe200078e0004 */
[----:B------:R-:W-:Y:S04]  /*33900*/  STL.64 [R1+0x1020], R36 ;  /* 0x0010202401007387 */ /* 0x000fe80000100a00 */
[----:B------:R-:W-:Y:S04]  /*33910*/  STL.64 [R1+0x1028], R38 ;  /* 0x0010282601007387 */ /* 0x000fe80000100a00 */
[----:B------:R-:W-:Y:S04]  /*33920*/  STL.64 [R1+0x1000], R32 ;  /* 0x0010002001007387 */ /* 0x000fe80000100a00 */
[----:B------:R-:W-:Y:S04]  /*33930*/  STL.64 [R1+0x1008], R34 ;  /* 0x0010082201007387 */ /* 0x000fe80000100a00 */
[----:B------:R-:W-:Y:S01]  /*33940*/  STL [R1+0x3154], R236 ;  /* 0x003154ec01007387 */ /* 0x000fe20000100800 */
[----:B------:R-:W-:-:S03]  /*33950*/  IMAD.MOV.U32 R220, RZ, RZ, R25 ;  /* 0x000000ffffdc7224 */ /* 0x000fc600078e0019 */
[----:B------:R-:W-:Y:S01]  /*33960*/  STL.64 [R1+0xff0], R28 ;  /* 0x000ff01c01007387 */ /* 0x000fe20000100a00 */
[----:B------:R-:W-:-:S03]  /*33970*/  IMAD.MOV.U32 R221, RZ, RZ, R24 ;  /* 0x000000ffffdd7224 */ /* 0x000fc600078e0018 */
[----:B------:R-:W-:Y:S01]  /*33980*/  STL.64 [R1+0xff8], R30 ;  /* 0x000ff81e01007387 */ /* 0x000fe20000100a00 */
[----:B------:R-:W-:Y:S02]  /*33990*/  IMAD.MOV.U32 R222, RZ, RZ, R21 ;  /* 0x000000ffffde7224 */ /* 0x000fe400078e0015 */
[----:B------:R-:W-:Y:S02]  /*339a0*/  IMAD.MOV.U32 R223, RZ, RZ, R20 ;  /* 0x000000ffffdf7224 */ /* 0x000fe400078e0014 */
[----:B------:R-:W-:Y:S02]  /*339b0*/  IMAD.MOV.U32 R244, RZ, RZ, R17 ;  /* 0x000000fffff47224 */ /* 0x000fe400078e0011 */
[----:B------:R-:W-:Y:S02]  /*339c0*/  IMAD.MOV.U32 R245, RZ, RZ, R16 ;  /* 0x000000fffff57224 */ /* 0x000fe400078e0010 */
[----:B------:R-:W-:Y:S02]  /*339d0*/  IMAD.MOV.U32 R246, RZ, RZ, R13 ;  /* 0x000000fffff67224 */ /* 0x000fe400078e000d */
[----:B------:R-:W-:Y:S01]  /*339e0*/  IMAD.MOV.U32 R247, RZ, RZ, R12 ;  /* 0x000000fffff77224 */ /* 0x000fe200078e000c */
[----:B------:R-:W-:Y:S04]  /*339f0*/  STL [R1+0x3150], R237 ;  /* 0x003150ed01007387 */ /* 0x000fe80000100800 */
[----:B------:R-:W-:Y:S04]  /*33a00*/  STL [R1+0x314c], R238 ;  /* 0x00314cee01007387 */ /* 0x000fe80000100800 */
[----:B------:R-:W-:Y:S01]  /*33a10*/  STL [R1+0x3148], R239 ;  /* 0x003148ef01007387 */ /* 0x000fe20000100800 */
[----:B--2---:R-:W-:-:S05]  /*33a20*/  IMAD R66, R61, 0x20000, R10 ;  /* 0x000200003d427824 */ /* 0x004fca00078e020a */
[----:B------:R-:W1:Y:S04]  /*33a30*/  LDSM.16.M88.4 R60, [R66] ;  /* 0x00000000423c783b */ /* 0x000e680000000200 */
[----:B------:R-:W2:Y:S04]  /*33a40*/  LDSM.16.M88.4 R56, [R66+0x2000] ;  /* 0x002000004238783b */ /* 0x000ea80000000200 */
[----:B------:R-:W3:Y:S04]  /*33a50*/  LDSM.16.M88.4 R8, [R66+0x4000] ;  /* 0x004000004208783b */ /* 0x000ee80000000200 */
[----:B------:R-:W1:Y:S04]  /*33a60*/  LDSM.16.M88.4 R4, [R66+0x6000] ;  /* 0x006000004204783b */ /* 0x000e680000000200 */
[----:B------:R-:W1:Y:S04]  /*33a70*/  LDSM.16.M88.4 R52, [R66+0x8000] ;  /* 0x008000004234783b */ /* 0x000e680000000200 */
[----:B------:R-:W1:Y:S04]  /*33a80*/  LDSM.16.M88.4 R48, [R66+0xa000] ;  /* 0x00a000004230783b */ /* 0x000e680000000200 */
[----:B------:R-:W1:Y:S04]  /*33a90*/  LDSM.16.M88.4 R44, [R66+0xc000] ;  /* 0x00c00000422c783b */ /* 0x000e680000000200 */
[----:B------:R-:W2:Y:S04]  /*33aa0*/  LDSM.16.M88.4 R40, [R66+0xe000] ;  /* 0x00e000004228783b */ /* 0x000ea80000000200 */
[----:B------:R-:W2:Y:S04]  /*33ab0*/  LDSM.16.M88.4 R36, [R66+0x10000] ;  /* 0x010000004224783b */ /* 0x000ea80000000200 */
[----:B------:R-:W3:Y:S04]  /*33ac0*/  LDSM.16.M88.4 R32, [R66+0x12000] ;  /* 0x012000004220783b */ /* 0x000ee80000000200 */
[----:B------:R-:W3:Y:S04]  /*33ad0*/  LDSM.16.M88.4 R28, [R66+0x14000] ;  /* 0x01400000421c783b */ /* 0x000ee80000000200 */
[----:B------:R-:W4:Y:S04]  /*33ae0*/  LDSM.16.M88.4 R24, [R66+0x16000] ;  /* 0x016000004218783b */ /* 0x000f280000000200 */
[----:B------:R-:W4:Y:S04]  /*33af0*/  LDSM.16.M88.4 R20, [R66+0x18000] ;  /* 0x018000004214783b */ /* 0x000f280000000200 */
[----:B------:R-:W4:Y:S04]  /*33b00*/  LDSM.16.M88.4 R16, [R66+0x1a000] ;  /* 0x01a000004210783b */ /* 0x000f280000000200 */
[----:B------:R-:W4:Y:S04]  /*33b10*/  LDSM.16.M88.4 R12, [R66+0x1c000] ;  /* 0x01c00000420c783b */ /* 0x000f280000000200 */
[----:B------:R-:W-:Y:S04]  /*33b20*/  STL [R1+0x828], R66 ;  /* 0x0008284201007387 */ /* 0x000fe80000100800 */
[----:B-1----:R-:W-:Y:S04]  /*33b30*/  STL [R1+0x3144], R62 ;  /* 0x0031443e01007387 */ /* 0x002fe80000100800 */
[----:B------:R-:W-:Y:S04]  /*33b40*/  STL [R1+0x3140], R63 ;  /* 0x0031403f01007387 */ /* 0x000fe80000100800 */
[----:B--2---:R-:W-:Y:S04]  /*33b50*/  STL [R1+0x313c], R58 ;  /* 0x00313c3a01007387 */ /* 0x004fe80000100800 */
[----:B------:R-:W-:Y:S04]  /*33b60*/  STL [R1+0x3138], R59 ;  /* 0x0031383b01007387 */ /* 0x000fe80000100800 */
[----:B---3--:R-:W-:Y:S04]  /*33b70*/  STL [R1+0x315c], R10 ;  /* 0x00315c0a01007387 */ /* 0x008fe80000100800 */
[----:B------:R-:W-:Y:S04]  /*33b80*/  STL [R1+0x3158], R11 ;  /* 0x0031580b01007387 */ /* 0x000fe80000100800 */
[----:B------:R-:W-:Y:S04]  /*33b90*/  STL [R1+0x3164], R6 ;  /* 0x0031640601007387 */ /* 0x000fe80000100800 */
[----:B------:R-:W-:Y:S04]  /*33ba0*/  STL [R1+0x3160], R7 ;  /* 0x0031600701007387 */ /* 0x000fe80000100800 */
[----:B------:R-:W-:Y:S04]  /*33bb0*/  STL [R1+0x316c], R54 ;  /* 0x00316c3601007387 */ /* 0x000fe80000100800 */
[----:B------:R-:W-:Y:S04]  /*33bc0*/  STL [R1+0x3168], R55 ;  /* 0x0031683701007387 */ /* 0x000fe80000100800 */
[----:B------:R-:W1:Y:S04]  /*33bd0*/  LDSM.16.M88.4 R248, [R66+0x1e000] ;  /* 0x01e0000042f8783b */ /* 0x000e680000000200 */
        /* <DEDUP_REMOVED lines=12> */
[----:B----4-:R-:W-:Y:S04]  /*33ca0*/  STL [R1+0x31a4], R26 ;  /* 0x0031a41a01007387 */ /* 0x010fe80000100800 */
[----:B------:R-:W-:Y:S04]  /*33cb0*/  STL [R1+0x31a0], R27 ;  /* 0x0031a01b01007387 */ /* 0x000fe80000100800 */
[----:B------:R-:W-:Y:S04]  /*33cc0*/  STL [R1+0x31ac], R22 ;  /* 0x0031ac1601007387 */ /* 0x000fe80000100800 */
[----:B------:R-:W-:Y:S01]  /*33cd0*/  STL [R1+0x31a8], R23 ;  /* 0x0031a81701007387 */ /* 0x000fe20000100800 */
[C---:B------:R-:W-:Y:S03]  /*33ce0*/  HMMA.1688.F32.TF32 R68, R232.reuse, R60, R228 ;  /* 0x0000003ce844723c */ /* 0x040fe600000810e4 */
[----:B------:R-:W-:Y:S04]  /*33cf0*/  STL [R1+0x31b4], R18 ;  /* 0x0031b41201007387 */ /* 0x000fe80000100800 */
[----:B------:R-:W-:Y:S04]  /*33d00*/  STL [R1+0x31b0], R19 ;  /* 0x0031b01301007387 */ /* 0x000fe80000100800 */
[----:B------:R-:W-:Y:S04]  /*33d10*/  STL [R1+0x31bc], R14 ;  /* 0x0031bc0e01007387 */ /* 0x000fe80000100800 */
[----:B------:R-:W-:Y:S04]  /*33d20*/  STL [R1+0x31b8], R15 ;  /* 0x0031b80f01007387 */ /* 0x000fe80000100800 */
[----:B------:R-:W2:Y:S04]  /*33d30*/  LDL.LU R224, [R1+0x5c0] ;  /* 0x0005c00001e07983 */ /* 0x000ea80000300800 */
[----:B------:R-:W2:Y:S04]  /*33d40*/  LDL.LU R225, [R1+0x5c4] ;  /* 0x0005c40001e17983 */ /* 0x000ea80000300800 */
[----:B-1----:R-:W-:Y:S04]  /*33d50*/  STL [R1+0x31c4], R250 ;  /* 0x0031c4fa01007387 */ /* 0x002fe80000100800 */
[----:B------:R-:W-:Y:S04]  /*33d60*/  STL [R1+0x31c0], R251 ;  /* 0x0031c0fb01007387 */ /* 0x000fe80000100800 */
[----:B------:R-:W3:Y:S04]  /*33d70*/  LDL.LU R228, [R1+0x5b0] ;  /* 0x0005b00001e47983 */ /* 0x000ee80000300800 */
[----:B------:R-:W-:Y:S04]  /*33d80*/  STL.64 [R1+0xf00], R68 ;  /* 0x000f004401007387 */ /* 0x000fe80000100a00 */
[----:B------:R1:W-:Y:S04]  /*33d90*/  STL.64 [R1+0xf08], R70 ;  /* 0x000f084601007387 */ /* 0x0003e80000100a00 */
[----:B------:R-:W3:Y:S04]  /*33da0*/  LDL.LU R229, [R1+0x5b4] ;  /* 0x0005b40001e57983 */ /* 0x000ee80000300800 */
[----:B------:R-:W3:Y:S04]  /*33db0*/  LDL.LU R230, [R1+0x5b8] ;  /* 0x0005b80001e67983 */ /* 0x000ee80000300800 */
[----:B------:R-:W3:Y:S01]  /*33dc0*/  LDL.LU R231, [R1+0x5bc] ;  /* 0x0005bc0001e77983 */ /* 0x000ee20000300800 */
[----:B-1----:R-:W-:Y:S03]  /*33dd0*/  HMMA.1688.F32.TF32 R68, R232, R56, R244 ;  /* 0x00000038e844723c */ /* 0x002fe600000810f4 */
[----:B------:R-:W4:Y:S04]  /*33de0*/  LDL.LU R244, [R1+0x5a0] ;  /* 0x0005a00001f47983 */ /* 0x000f280000300800 */
[----:B------:R-:W4:Y:S04]  /*33df0*/  LDL.LU R245, [R1+0x5a4] ;  /* 0x0005a40001f57983 */ /* 0x000f280000300800 */
[----:B------:R-:W4:Y:S04]  /*33e00*/  LDL.LU R246, [R1+0x5a8] ;  /* 0x0005a80001f67983 */ /* 0x000f280000300800 */
[----:B------:R-:W4:Y:S01]  /*33e10*/  LDL.LU R247, [R1+0x5ac] ;  /* 0x0005ac0001f77983 */ /* 0x000f220000300800 */
[----:B------:R-:W-:Y:S01]  /*33e20*/  IMAD.MOV.U32 R226, RZ, RZ, R65 ;  /* 0x000000ffffe27224 */ /* 0x000fe200078e0041 */
[----:B------:R-:W-:-:S02]  /*33e30*/  MOV R227, R64 ;  /* 0x0000004000e37202 */ /* 0x000fc40000000f00 */
[----:B------:R-:W-:Y:S04]  /*33e40*/  LDS R64, [R252+0x44000] ;  /* 0x04400000fc407984 */ /* 0x000fe80000000800 */
[----:B------:R-:W-:Y:S01]  /*33e50*/  LDS R66, [R252+0x45000] ;  /* 0x04500000fc427984 */ /* 0x000fe20000000800 */
[----:B------:R-:W-:Y:S02]  /*33e60*/  IMAD.MOV.U32 R34, RZ, RZ, R68 ;  /* 0x000000ffff227224 */ /* 0x000fe400078e0044 */
[----:B------:R-:W-:Y:S01]  /*33e70*/  IMAD.MOV.U32 R35, RZ, RZ, R69 ;  /* 0x000000ffff237224 */ /* 0x000fe200078e0045 */
[----:B------:R-:W1:Y:S01]  /*33e80*/  LDS R65, [R0+0x44000] ;  /* 0x0440000000417984 */ /* 0x000e620000000800 */
[----:B------:R-:W-:Y:S02]  /*33e90*/  IMAD.MOV.U32 R38, RZ, RZ, R70 ;  /* 0x000000ffff267224 */ /* 0x000fe400078e0046 */
[----:B------:R-:W-:-:S02]  /*33ea0*/  IMAD.MOV.U32 R39, RZ, RZ, R71 ;  /* 0x000000ffff277224 */ /* 0x000fc400078e0047 */
[C---:B------:R-:W-:Y:S11]  /*33eb0*/  HMMA.1688.F32.TF32 R68, R232.reuse, R8, R220 ;  /* 0x00000008e844723c */ /* 0x040ff600000810dc */
[----:B------:R-:W-:Y:S11]  /*33ec0*/  @!UPT UIADD3 URZ, URZ, URZ, URZ ;  /* 0x0000003f3f3ff290 */ /* 0x000ff6000fffe03f */
[----:B------:R-:W-:Y:S02]  /*33ed0*/  @!UPT UIADD3 URZ, URZ, URZ, URZ ;  /* 0x0000003f3f3ff290 */ /* 0x000fe4000fffe03f */
[----:B------:R-:W-:Y:S02]  /*33ee0*/  IMAD.MOV.U32 R42, RZ, RZ, R68 ;  /* 0x000000ffff2a7224 */ /* 0x000fe400078e0044 */
[----:B------:R-:W-:Y:S02]  /*33ef0*/  IMAD.MOV.U32 R43, RZ, RZ, R69 ;  /* 0x000000ffff2b7224 */ /* 0x000fe400078e0045 */
[----:B------:R-:W-:Y:S02]  /*33f00*/  IMAD.MOV.U32 R46, RZ, RZ, R70 ;  /* 0x000000ffff2e7224 */ /* 0x000fe400078e0046 */
[----:B------:R-:W-:Y:S01]  /*33f10*/  IMAD.MOV.U32 R47, RZ, RZ, R71 ;  /* 0x000000ffff2f7224 */ /* 0x000fe200078e0047 */
[----:B------:R1:W-:Y:S04]  /*33f20*/  STL [R1+0x31d4], R39 ;  /* 0x0031d42701007387 */ /* 0x0003e80000100800 */
[----:B------:R1:W-:Y:S04]  /*33f30*/  STL [R1+0x31d0], R38 ;  /* 0x0031d02601007387 */ /* 0x0003e80000100800 */
[----:B------:R1:W-:Y:S04]  /*33f40*/  STL [R1+0x31cc], R35 ;  /* 0x0031cc2301007387 */ /* 0x0003e80000100800 */
[----:B------:R1:W-:Y:S04]  /*33f50*/  STL [R1+0x31c8], R34 ;  /* 0x0031c82201007387 */ /* 0x0003e80000100800 */
[----:B------:R1:W-:Y:S04]  /*33f60*/  STL [R1+0x31e4], R47 ;  /* 0x0031e42f01007387 */ /* 0x0003e80000100800 */
[----:B------:R1:W-:Y:S04]  /*33f70*/  STL [R1+0x31e0], R46 ;  /* 0x0031e02e01007387 */ /* 0x0003e80000100800 */
[----:B------:R1:W-:Y:S04]  /*33f80*/  STL [R1+0x31dc], R43 ;  /* 0x0031dc2b01007387 */ /* 0x0003e80000100800 */
[----:B------:R1:W-:Y:S01]  /*33f90*/  STL [R1+0x31d8], R42 ;  /* 0x0031d82a01007387 */ /* 0x0003e20000100800 */
[C---:B--2---:R-:W-:Y:S11]  /*33fa0*/  HMMA.1688.F32.TF32 R68, R232.reuse, R4, R224 ;  /* 0x00000004e844723c */ /* 0x044ff600000810e0 */
[----:B------:R-:W-:Y:S11]  /*33fb0*/  @!UPT UIADD3 URZ, URZ, URZ, URZ ;  /* 0x0000003f3f3ff290 */ /* 0x000ff6000fffe03f */
[----:B------:R-:W-:Y:S02]  /*33fc0*/  @!UPT UIADD3 URZ, URZ, URZ, URZ ;  /* 0x0000003f3f3ff290 */ /* 0x000fe4000fffe03f */
[----:B------:R-:W-:Y:S02]  /*33fd0*/  IMAD.MOV.U32 R50, RZ, RZ, R68 ;  /* 0x000000ffff327224 */ /* 0x000fe400078e0044 */
[----:B------:R-:W-:Y:S02]  /*33fe0*/  IMAD.MOV.U32 R51, RZ, RZ, R69 ;  /* 0x000000ffff337224 */ /* 0x000fe400078e0045 */
[----:B------:R-:W-:Y:S02]  /*33ff0*/  IMAD.MOV.U32 R54, RZ, RZ, R70 ;  /* 0x000000ffff367224 */ /* 0x000fe400078e0046 */
[----:B------:R-:W-:Y:S02]  /*34000*/  IMAD.MOV.U32 R55, RZ, RZ, R71 ;  /* 0x000000ffff377224 */ /* 0x000fe400078e0047 */
[----:B---3--:R-:W-:Y:S03]  /*34010*/  HMMA.1688.F32.TF32 R68, R232, R52, R228 ;  /* 0x00000034e844723c */ /* 0x008fe600000810e4 */
[----:B------:R2:W-:Y:S04]  /*34020*/  STL [R1+0x31f4], R55 ;  /* 0x0031f43701007387 */ /* 0x0005e80000100800 */
[----:B------:R3:W-:Y:S04]  /*34030*/  STL [R1+0x31f0], R54 ;  /* 0x0031f03601007387 */ /* 0x0007e80000100800 */
[----:B------:R1:W-:Y:S04]  /*34040*/  STL [R1+0x31ec], R51 ;  /* 0x0031ec3301007387 */ /* 0x0003e80000100800 */
[----:B------:R1:W-:Y:S04]  /*34050*/  STL [R1+0x31e8], R50 ;  /* 0x0031e83201007387 */ /* 0x0003e80000100800 */
[----:B------:R-:W2:Y:S04]  /*34060*/  LDL.LU R208, [R1+0x590] ;  /* 0x0005900001d07983 */ /* 0x000ea80000300800 */
[----:B------:R-:W2:Y:S04]  /*34070*/  LDL.LU R209, [R1+0x594] ;  /* 0x0005940001d17983 */ /* 0x000ea80000300800 */
[----:B------:R-:W2:Y:S04]  /*34080*/  LDL.LU R210, [R1+0x598] ;  /* 0x0005980001d27983 */ /* 0x000ea80000300800 */
[----:B------:R-:W2:Y:S01]  /*34090*/  LDL.LU R211, [R1+0x59c] ;  /* 0x00059c0001d37983 */ /* 0x000ea20000300800 */
[----:B------:R-:W-:Y:S01]  /*340a0*/  IMAD.MOV.U32 R31, RZ, RZ, R71 ;  /* 0x000000ffff1f7224 */ /* 0x000fe200078e0047 */
[----:B------:R-:W-:Y:S01]  /*340b0*/  MOV R30, R70 ;  /* 0x00000046001e7202 */ /* 0x000fe20000000f00 */
[----:B------:R-:W-:-:S02]  /*340c0*/  IMAD.MOV.U32 R27, RZ, RZ, R69 ;  /* 0x000000ffff1b7224 */ /* 0x000fc400078e0045 */
[----:B------:R-:W-:Y:S01]  /*340d0*/  IMAD.MOV.U32 R26, RZ, RZ, R68 ;  /* 0x000000ffff1a7224 */ /* 0x000fe200078e0044 */
[----:B------:R1:W-:Y:S04]  /*340e0*/  STL [R1+0x3204], R31 ;  /* 0x0032041f01007387 */ /* 0x0003e80000100800 */
[----:B------:R1:W-:Y:S04]  /*340f0*/  STL [R1+0x3200], R30 ;  /* 0x0032001e01007387 */ /* 0x0003e80000100800 */
[----:B------:R1:W-:Y:S04]  /*34100*/  STL [R1+0x31fc], R27 ;  /* 0x0031fc1b01007387 */ /* 0x0003e80000100800 */
[----:B------:R1:W-:Y:S04]  /*34110*/  STL [R1+0x31f8], R26 ;  /* 0x0031f81a01007387 */ /* 0x0003e80000100800 */
[----:B------:R-:W3:Y:S04]  /*34120*/  LDL.LU R212, [R1+0x580] ;  /* 0x0005800001d47983 */ /* 0x000ee80000300800 */
[----:B------:R-:W3:Y:S04]  /*34130*/  LDL.LU R213, [R1+0x584] ;  /* 0x0005840001d57983 */ /* 0x000ee80000300800 */
[----:B------:R-:W3:Y:S04]  /*34140*/  LDL.LU R214, [R1+0x588] ;  /* 0x0005880001d67983 */ /* 0x000ee80000300800 */
[----:B------:R-:W3:Y:S01]  /*34150*/  LDL.LU R215, [R1+0x58c] ;  /* 0x00058c0001d77983 */ /* 0x000ee20000300800 */
[----:B----4-:R-:W-:Y:S03]  /*34160*/  HMMA.1688.F32.TF32 R68, R232, R48, R244 ;  /* 0x00000030e844723c */ /* 0x010fe600000810f4 */
        /* <DEDUP_REMOVED lines=23> */
[----:B------:R-:W-:-:S05]  /*342e0*/  IMAD.MOV.U32 R23, RZ, RZ, R71 ;  /* 0x000000ffff177224 */ /* 0x000fca00078e0047 */
        /* <DEDUP_REMOVED lines=11> */
[C---:B---3--:R-:W-:Y:S11]  /*343a0*/  HMMA.1688.F32.TF32 R68, R232.reuse, R40, R212 ;  /* 0x00000028e844723c */ /* 0x048ff600000810d4 */
[----:B------:R-:W-:Y:S11]  /*343b0*/  @!UPT UIADD3 URZ, URZ, URZ, URZ ;  /* 0x0000003f3f3ff290 */ /* 0x000ff6000fffe03f */
[----:B------:R-:W-:Y:S02]  /*343c0*/  @!UPT UIADD3 URZ, URZ, URZ, URZ ;  /* 0x0000003f3f3ff290 */ /* 0x000fe4000fffe03f */
[----:B------:R-:W-:Y:S02]  /*343d0*/  IMAD.MOV.U32 R6, RZ, RZ, R68 ;  /* 0x000000ffff067224 */ /* 0x000fe400078e0044 */
[----:B------:R-:W-:Y:S02]  /*343e0*/  IMAD.MOV.U32 R7, RZ, RZ, R69 ;  /* 0x000000ffff077224 */ /* 0x000fe400078e0045 */
[----:B------:R-:W-:Y:S02]  /*343f0*/  IMAD.MOV.U32 R10, RZ, RZ, R70 ;  /* 0x000000ffff0a7224 */ /* 0x000fe400078e0046 */
[----:B------:R-:W-:Y:S02]  /*34400*/  IMAD.MOV.U32 R11, RZ, RZ, R71 ;  /* 0x000000ffff0b7224 */ /* 0x000fe400078e0047 */
[C---:B----4-:R-:W-:Y:S11]  /*34410*/  HMMA.1688.F32.TF32 R68, R232.reuse, R36, R216 ;  /* 0x00000024e844723c */ /* 0x050ff600000810d8 */
[----:B------:R-:W-:Y:S11]  /*34420*/  @!UPT UIADD3 URZ, URZ, URZ, URZ ;  /* 0x0000003f3f3ff290 */ /* 0x000ff6000fffe03f */
[----:B------:R-:W-:Y:S02]  /*34430*/  @!UPT UIADD3 URZ, URZ, URZ, URZ ;  /* 0x0000003f3f3ff290 */ /* 0x000fe4000fffe03f */
[----:B-1----:R-:W-:Y:S01]  /*34440*/  IMAD.MOV.U32 R39, RZ, RZ, R68 ;  /* 0x000000ffff277224 */ /* 0x002fe200078e0044 */
[----:B------:R-:W-:Y:S01]  /*34450*/  MOV R38, R69 ;  /* 0x0000004500267202 */ /* 0x000fe20000000f00 */
[----:B------:R-:W-:Y:S02]  /*34460*/  IMAD.MOV.U32 R35, RZ, RZ, R70 ;  /* 0x000000ffff237224 */ /* 0x000fe400078e0046 */
[----:B------:R-:W-:Y:S02]  /*34470*/  IMAD.MOV.U32 R34, RZ, RZ, R71 ;  /* 0x000000ffff227224 */ /* 0x000fe400078e0047 */
[C---:B------:R-:W-:Y:S11]  /*34480*/  HMMA.1688.F32.TF32 R68, R232.reuse, R32, R220 ;  /* 0x00000020e844723c */ /* 0x040ff600000810dc */
[----:B------:R-:W-:Y:S11]  /*34490*/  @!UPT UIADD3 URZ, URZ, URZ, URZ ;  /* 0x0000003f3f3ff290 */ /* 0x000ff6000fffe03f */
[----:B------:R-:W-:Y:S02]  /*344a0*/  @!UPT UIADD3 URZ, URZ, URZ, URZ ;  /* 0x0000003f3f3ff290 */ /* 0x000fe4000fffe03f */
[----:B------:R-:W-:Y:S02]  /*344b0*/  IMAD.MOV.U32 R47, RZ, RZ, R68 ;  /* 0x000000ffff2f7224 */ /* 0x000fe400078e0044 */
[----:B------:R-:W-:Y:S02]  /*344c0*/  IMAD.MOV.U32 R46, RZ, RZ, R69 ;  /* 0x000000ffff2e7224 */ /* 0x000fe400078e0045 */
[----:B------:R-:W-:Y:S02]  /*344d0*/  IMAD.MOV.U32 R43, RZ, RZ, R70 ;  /* 0x000000ffff2b7224 */ /* 0x000fe400078e0046 */
[----:B------:R-:W-:Y:S02]  /*344e0*/  IMAD.MOV.U32 R42, RZ, RZ, R71 ;  /* 0x000000ffff2a7224 */ /* 0x000fe400078e0047 */
[C---:B------:R-:W-:Y:S01]  /*344f0*/  HMMA.1688.F32.TF32 R68, R232.reuse, R28, R224 ;  /* 0x0000001ce844723c */ /* 0x040fe200000810e0 */
[----:B------:R1:W-:Y:S11]  /*34500*/  STL [R1+0x3224], R15 ;  /* 0x0032240f01007387 */ /* 0x0003f60000100800 */
[----:B------:R-:W-:Y:S11]  /*34510*/  @!UPT UIADD3 URZ, URZ, URZ, URZ ;  /* 0x0000003f3f3ff290 */ /* 0x000ff6000fffe03f */
[----:B------:R-:W-:Y:S01]  /*34520*/  @!UPT UIADD3 URZ, URZ, URZ, URZ ;  /* 0x0000003f3f3ff290 */ /* 0x000fe2000fffe03f */
[----:B------:R-:W-:Y:S02]  /*34530*/  IMAD.MOV.U32 R55, RZ, RZ, R68 ;  /* 0x000000ffff377224 */ /* 0x000fe400078e0044 */
[----:B------:R-:W-:Y:S02]  /*34540*/  IMAD.MOV.U32 R54, RZ, RZ, R69 ;  /* 0x000000ffff367224 */ /* 0x000fe400078e0045 */
[----:B------:R-:W-:Y:S02]  /*34550*/  IMAD.MOV.U32 R51, RZ, RZ, R70 ;  /* 0x000000ffff337224 */ /* 0x000fe400078e0046 */
[----:B------:R-:W-:Y:S02]  /*34560*/  IMAD.MOV.U32 R50, RZ, RZ, R71 ;  /* 0x000000ffff327224 */ /* 0x000fe400078e0047 */
[C---:B------:R-:W-:Y:S01]  /*34570*/  HMMA.1688.F32.TF32 R68, R232.reuse, R24, R228 ;  /* 0x00000018e844723c */ /* 0x040fe200000810e4 */
[----:B------:R2:W-:Y:S04]  /*34580*/  STL [R1+0x3220], R14 ;  /* 0x0032200e01007387 */ /* 0x0005e80000100800 */
[----:B------:R3:W-:Y:S04]  /*34590*/  STL [R1+0x321c], R251 ;  /* 0x00321cfb01007387 */ /* 0x0007e80000100800 */
[----:B------:R4:W-:Y:S11]  /*345a0*/  STL [R1+0x3218], R250 ;  /* 0x003218fa01007387 */ /* 0x0009f60000100800 */
[----:B------:R-:W-:Y:S04]  /*345b0*/  @!UPT UIADD3 URZ, URZ, URZ, URZ ;  /* 0x0000003f3f3ff290 */ /* 0x000fe8000fffe03f */
[----:B------:R-:W-:Y:S02]  /*345c0*/  IMAD.MOV.U32 R236, RZ, RZ, R68 ;  /* 0x000000ffffec7224 */ /* 0x000fe400078e0044 */
[----:B------:R-:W-:Y:S02]  /*345d0*/  IMAD.MOV.U32 R237, RZ, RZ, R69 ;  /* 0x000000ffffed7224 */ /* 0x000fe400078e0045 */
[----:B------:R-:W-:Y:S02]  /*345e0*/  IMAD.MOV.U32 R238, RZ, RZ, R70 ;  /* 0x000000ffffee7224 */ /* 0x000fe400078e0046 */
[----:B------:R-:W-:Y:S02]  /*345f0*/  IMAD.MOV.U32 R239, RZ, RZ, R71 ;  /* 0x000000ffffef7224 */ /* 0x000fe400078e0047 */
[----:B------:R-:W-:Y:S01]  /*34600*/  HMMA.1688.F32.TF32 R68, R232, R20, R244 ;  /* 0x00000014e844723c */ /* 0x000fe200000810f4 */
[----:B------:R-:W2:Y:S04]  /*34610*/  LDL.LU R244, [R1] ;  /* 0x0000000001f47983 */ /* 0x000ea80000300800 */
        /* <DEDUP_REMOVED lines=18> */
[----:B------:R-:W2:Y:S01]  /*34740*/  LDL.LU R215, [R1+0x5c] ;  /* 0x00005c0001d77983 */ /* 0x000ea20000300800 */
[----:B------:R-:W-:-:S03]  /*34750*/  MOV R31, R68 ;  /* 0x00000044001f7202 */ /* 0x000fc60000000f00 */
[----:B------:R-:W2:Y:S01]  /*34760*/  LDL.LU R208, [R1+0x60] ;  /* 0x0000600001d07983 */ /* 0x000ea20000300800 */
[----:B------:R-:W-:-:S03]  /*34770*/  IMAD.MOV.U32 R30, RZ, RZ, R69 ;  /* 0x000000ffff1e7224 */ /* 0x000fc600078e0045 */
[----:B------:R-:W2:Y:S01]  /*34780*/  LDL.LU R209, [R1+0x64] ;  /* 0x0000640001d17983 */ /* 0x000ea20000300800 */
[----:B------:R-:W-:-:S03]  /*34790*/  IMAD.MOV.U32 R27, RZ, RZ, R70 ;  /* 0x000000ffff1b7224 */ /* 0x000fc600078e0046 */
[----:B------:R-:W2:Y:S01]  /*347a0*/  LDL.LU R210, [R1+0x68] ;  /* 0x0000680001d27983 */ /* 0x000ea20000300800 */
[----:B------:R-:W-:-:S03]  /*347b0*/  IMAD.MOV.U32 R26, RZ, RZ, R71 ;  /* 0x000000ffff1a7224 */ /* 0x000fc600078e0047 */
        /* <DEDUP_REMOVED lines=55> */
[C---:B----4-:R-:W-:Y:S11]  /*34b30*/  HMMA.1688.F32.TF32 R84, R232.reuse, R12, R84 ;  /* 0x0000000ce854723c */ /* 0x050ff60000081054 */
[----:B------:R-:W-:Y:S05]  /*34b40*/  @!UPT UIADD3 URZ, URZ, URZ, URZ ;  /* 0x0000003f3f3ff290 */ /* 0x000fea000fffe03f */
[----:B------:R-:W-:Y:S02]  /*34b50*/  IMAD.MOV.U32 R23, RZ, RZ, R88 ;  /* 0x000000ffff177224 */ /* 0x000fe400078e0058 */
[----:B------:R-:W-:Y:S02]  /*34b60*/  IMAD.MOV.U32 R22, RZ, RZ, R89 ;  /* 0x000000ffff167224 */ /* 0x000fe400078e0059 */
[----:B------:R-:W-:Y:S01]  /*34b70*/  IMAD.MOV.U32 R19, RZ, RZ, R90 ;  /* 0x000000ffff137224 */ /* 0x000fe200078e005a */
[----:B------:R-:W-:Y:S01]  /*34b80*/  HMMA.1688.F32.TF32 R80, R232, R248, R80 ;  /* 0x000000f8e850723c */ /* 0x000fe20000081050 */
[----:B------:R-:W-:Y:S01]  /*34b90*/  IMAD.MOV.U32 R18, RZ, RZ, R91 ;  /* 0x000000ffff127224 */ /* 0x000fe200078e005b */
[----:B------:R-:W-:Y:S01]  /*34ba0*/  LDS R232, [R2+0x44080] ;  /* 0x0440800002e87984 */ /* 0x000fe20000000800 */
[----:B-1----:R-:W-:Y:S02]  /*34bb0*/  IMAD.MOV.U32 R15, RZ, RZ, R84 ;  /* 0x000000ffff0f7224 */ /* 0x002fe400078e0054 */
[----:B------:R-:W-:Y:S01]  /*34bc0*/  IMAD.MOV.U32 R14, RZ, RZ, R85 ;  /* 0x000000ffff0e7224 */ /* 0x000fe200078e0055 */
[----:B------:R-:W-:Y:S01]  /*34bd0*/  LDS R234, [R2+0x45080] ;  /* 0x0450800002ea7984 */ /* 0x000fe20000000800 */
[----:B------:R-:W-:-:S02]  /*34be0*/  IMAD.MOV.U32 R251, RZ, RZ, R86 ;  /* 0x000000fffffb7224 */ /* 0x000fc400078e0056 */
[----:B------:R-:W-:Y:S01]  /*34bf0*/  IMAD.MOV.U32 R250, RZ, RZ, R87 ;  /* 0x000000fffffa7224 */ /* 0x000fe200078e0057 */
[C---:B------:R-:W-:Y:S01]  /*34c00*/  HMMA.1688.F32.TF32 R76, R64.reuse, R44, R76 ;  /* 0x0000002c404c723c */ /* 0x040fe2000008104c */
[----:B------:R-:W-:Y:S04]  /*34c10*/  LDS R233, [R3+0x44080] ;  /* 0x0440800003e97984 */ /* 0x000fe80000000800 */
[----:B------:R-:W1:Y:S03]  /*34c20*/  LDS R235, [R3+0x45080] ;  /* 0x0450800003eb7984 */ /* 0x000e660000000800 */
[----:B------:R-:W-:Y:S06]  /*34c30*/  HMMA.1688.F32.TF32 R84, R64, R56, R136 ;  /* 0x000000384054723c */ /* 0x000fec0000081088 */
[----:B------:R-:W-:Y:S01]  /*34c40*/  IMAD.MOV.U32 R62, RZ, RZ, R80 ;  /* 0x000000ffff3e7224 */ /* 0x000fe200078e0050 */
[----:B------:R-:W-:Y:S01]  /*34c50*/  MOV R59, R83 ;  /* 0x00000053003b7202 */ /* 0x000fe20000000f00 */
[----:B------:R-:W-:-:S02]  /*34c60*/  IMAD.MOV.U32 R63, RZ, RZ, R81 ;  /* 0x000000ffff3f7224 */ /* 0x000fc400078e0051 */
[----:B------:R-:W-:Y:S01]  /*34c70*/  IMAD.MOV.U32 R58, RZ, RZ, R82 ;  /* 0x000000ffff3a7224 */ /* 0x000fe200078e0052 */
[C---:B------:R-:W-:Y:S08]  /*34c80*/  HMMA.1688.F32.TF32 R88, R64.reuse, R60, R140 ;  /* 0x0000003c4058723c */ /* 0x040ff0000008108c */
[C---:B------:R-:W-:Y:S11]  /*34c90*/  HMMA.1688.F32.TF32 R80, R64.reuse, R8, R132 ;  /* 0x000000084050723c */ /* 0x040ff60000081084 */
[----:B------:R-:W-:Y:S04]  /*34ca0*/  @!UPT UIADD3 URZ, URZ, URZ, URZ ;  /* 0x0000003f3f3ff290 */ /* 0x000fe8000fffe03f */
[----:B------:R-:W-:Y:S04]  /*34cb0*/  STL.64 [R1+0xde0], R88 ;  /* 0x000de05801007387 */ /* 0x000fe80000100a00 */
[----:B------:R2:W-:Y:S04]  /*34cc0*/  STL.64 [R1+0xde8], R90 ;  /* 0x000de85a01007387 */ /* 0x0005e80000100a00 */
[----:B------:R-:W-:Y:S04]  /*34cd0*/  STL.64 [R1+0xdd0], R84 ;  /* 0x000dd05401007387 */ /* 0x000fe80000100a00 */
[----:B------:R3:W-:Y:S01]  /*34ce0*/  STL.64 [R1+0xdd8], R86 ;  /* 0x000dd85601007387 */ /* 0x0007e20000100a00 */
[C---:B--2---:R-:W-:Y:S03]  /*34cf0*/  HMMA.1688.F32.TF32 R88, R64.reuse, R4, R128 ;  /* 0x000000044058723c */ /* 0x044fe60000081080 */
[----:B------:R-:W-:Y:S04]  /*34d00*/  STL.64 [R1+0xce0], R80 ;  /* 0x000ce05001007387 */ /* 0x000fe80000100a00 */
[----:B------:R2:W-:Y:S01]  /*34d10*/  STL.64 [R1+0xce8], R82 ;  /* 0x000ce85201007387 */ /* 0x0005e20000100a00 */
[C---:B---3--:R-:W-:Y:S08]  /*34d20*/  HMMA.1688.F32.TF32 R84, R64.reuse, R52, R124 ;  /* 0x000000344054723c */ /* 0x048ff0000008107c */
[C---:B--2---:R-:W-:Y:S08]  /*34d30*/  HMMA.1688.F32.TF32 R80, R64.reuse, R48, R120 ;  /* 0x000000304050723c */ /* 0x044ff00000081078 */
        /* <DEDUP_REMOVED lines=15> */
[C---:B--2---:R-:W-:Y:S07]  /*34e30*/  HMMA.1688.F32.TF32 R68, R64.reuse, R24, R216 ;  /* 0x000000184044723c */ /* 0x044fee00000810d8 */
        /* <DEDUP_REMOVED lines=9> */
[----:B------:R-:W-:Y:S01]  /*34ed0*/  HMMA.1688.F32.TF32 R64, R64, R248, R244 ;  /* 0x000000f84040723c */ /* 0x000fe200000810f4 */
[----:B------:R-:W-:Y:S04]  /*34ee0*/  STL.64 [R1+0xc30], R76 ;  /* 0x000c304c01007387 */ /* 0x000fe80000100a00 */
[----:B------:R-:W-:Y:S04]  /*34ef0*/  STL.64 [R1+0xc38], R78 ;  /* 0x000c384e01007387 */ /* 0x000fe80000100a00 */
[----:B------:R-:W-:Y:S04]  /*34f00*/  STL.64 [R1+0xc20], R72 ;  /* 0x000c204801007387 */ /* 0x000fe80000100a00 */
[----:B------:R-:W-:Y:S04]  /*34f10*/  STL.64 [R1+0xc28], R74 ;  /* 0x000c284a01007387 */ /* 0x000fe80000100a00 */
[----:B------:R-:W2:Y:S04]  /*34f20*/  LDL.LU R124, [R1+0x110] ;  /* 0x00011000017c7983 */ /* 0x000ea80000300800 */
[----:B------:R3:W-:Y:S04]  /*34f30*/  STL.64 [R1+0xc10], R68 ;  /* 0x000c104401007387 */ /* 0x0007e80000100a00 */
[----:B------:R4:W-:Y:S04]  /*34f40*/  STL.64 [R1+0xc18], R70 ;  /* 0x000c184601007387 */ /* 0x0009e80000100a00 */
[----:B------:R-:W-:Y:S04]  /*34f50*/  STL.64 [R1+0xc00], R64 ;  /* 0x000c004001007387 */ /* 0x000fe80000100a00 */
[----:B------:R-:W-:Y:S04]  /*34f60*/  STL.64 [R1+0xc08], R66 ;  /* 0x000c084201007387 */ /* 0x000fe80000100a00 */
        /* <DEDUP_REMOVED lines=15> */
[----:B------:R-:W1:Y:S04]  /*35060*/  LDL.LU R224, [R1+0x610] ;  /* 0x0006100001e07983 */ /* 0x000e680000300800 */
[----:B------:R-:W1:Y:S04]  /*35070*/  LDL.LU R225, [R1+0x614] ;  /* 0x0006140001e17983 */ /* 0x000e680000300800 */
[----:B------:R-:W1:Y:S04]  /*35080*/  LDL.LU R226, [R1+0x618] ;  /* 0x0006180001e27983 */ /* 0x000e680000300800 */
[----:B------:R-:W1:Y:S04]  /*35090*/  LDL.LU R227, [R1+0x61c] ;  /* 0x00061c0001e37983 */ /* 0x000e680000300800 */
        /* <DEDUP_REMOVED lines=12> */
[----:B---3--:R-:W3:Y:S04]  /*35160*/  LDL.LU R68, [R1+0x660] ;  /* 0x0006600001447983 */ /* 0x008ee80000300800 */
[----:B------:R-:W3:Y:S04]  /*35170*/  LDL.LU R69, [R1+0x664] ;  /* 0x0006640001457983 */ /* 0x000ee80000300800 */
[----:B----4-:R-:W3:Y:S04]  /*35180*/  LDL.LU R70, [R1+0x668] ;  /* 0x0006680001467983 */ /* 0x010ee80000300800 */
        /* <DEDUP_REMOVED lines=53> */
[----:B------:R-:W-:Y:S04]  /*354e0*/  LDS R64, [R252+0x44080] ;  /* 0x04408000fc407984 */ /* 0x000fe80000000800 */
[----:B------:R-:W-:Y:S04]  /*354f0*/  LDS R66, [R252+0x45080] ;  /* 0x04508000fc427984 */ /* 0x000fe80000000800 */
[----:B------:R-:W-:Y:S04]  /*35500*/  LDS R65, [R0+0x44080] ;  /* 0x0440800000417984 */ /* 0x000fe80000000800 */
[----:B------:R-:W2:Y:S01]  /*35510*/  LDS R67, [R0+0x45080] ;  /* 0x0450800000437984 */ /* 0x000ea20000000800 */
[C---:B-1----:R-:W-:Y:S08]  /*35520*/  HMMA.1688.F32.TF32 R224, R232.reuse, R16, R224 ;  /* 0x00000010e8e0723c */ /* 0x042ff000000810e0 */
[C---:B--2---:R-:W-:Y:S08]  /*35530*/  HMMA.1688.F32.TF32 R220, R232.reuse, R20, R220 ;  /* 0x00000014e8dc723c */ /* 0x044ff000000810dc */
[C---:B------:R-:W-:Y:S08]  /*35540*/  HMMA.1688.F32.TF32 R216, R232.reuse, R24, R216 ;  /* 0x00000018e8d8723c */ /* 0x040ff000000810d8 */
[C---:B------:R-:W-:Y:S08]  /*35550*/  HMMA.1688.F32.TF32 R208, R232.reuse, R32, R208 ;  /* 0x00000020e8d0723c */ /* 0x040ff000000810d0 */
[C---:B---3--:R-:W-:Y:S08]  /*35560*/  HMMA.1688.F32.TF32 R68, R232.reuse, R36, R68 ;  /* 0x00000024e844723c */ /* 0x048ff00000081044 */
[C---:B----4-:R-:W-:Y:S08]  /*35570*/  HMMA.1688.F32.TF32 R72, R232.reuse, R40, R72 ;  /* 0x00000028e848723c */ /* 0x050ff00000081048 */
        /* <DEDUP_REMOVED lines=72> */
[----:B------:R-:W2:Y:S01]  /*35a00*/  LDL.LU.64 R244, [R1+0x3278] ;  /* 0x0032780001f47983 */ /* 0x000ea20000300a00 */
[C---:B------:R-:W-:Y:S08]  /*35a10*/  HMMA.1688.F32.TF32 R240, R64.reuse, R60, R240 ;  /* 0x0000003c40f0723c */ /* 0x040ff000000810f0 */
[C---:B------:R-:W-:Y:S08]  /*35a20*/  HMMA.1688.F32.TF32 R136, R64.reuse, R56, R136 ;  /* 0x000000384088723c */ /* 0x040ff00000081088 */
[C---:B------:R-:W-:Y:S08]  /*35a30*/  HMMA.1688.F32.TF32 R132, R64.reuse, R8, R132 ;  /* 0x000000084084723c */ /* 0x040ff00000081084 */
[C---:B------:R-:W-:Y:S08]  /*35a40*/  HMMA.1688.F32.TF32 R128, R64.reuse, R4, R128 ;  /* 0x000000044080723c */ /* 0x040ff00000081080 */
[C---:B------:R-:W-:Y:S01]  /*35a50*/  HMMA.1688.F32.TF32 R124, R64.reuse, R52, R124 ;  /* 0x00000034407c723c */ /* 0x040fe2000008107c */
        /* <DEDUP_REMOVED lines=8> */
[----:B-1----:R-:W3:Y:S04]  /*35ae0*/  LDL.LU R240, [R1+0x770] ;  /* 0x0007700001f07983 */ /* 0x002ee80000300800 */
[----:B------:R-:W-:Y:S04]  /*35af0*/  STL.64 [R1+0xa10], R128 ;  /* 0x000a108001007387 */ /* 0x000fe80000100a00 */
[----:B------:R-:W-:Y:S04]  /*35b00*/  STL.64 [R1+0xa18], R130 ;  /* 0x000a188201007387 */ /* 0x000fe80000100a00 */
[----:B------:R-:W-:Y:S04]  /*35b10*/  STL.64 [R1+0xa00], R124 ;  /* 0x000a007c01007387 */ /* 0x000fe80000100a00 */
[----:B------:R1:W-:Y:S04]  /*35b20*/  STL.64 [R1+0xa08], R126 ;  /* 0x000a087e01007387 */ /* 0x0003e80000100a00 */
[----:B------:R-:W3:Y:S04]  /*35b30*/  LDL.LU R241, [R1+0x774] ;  /* 0x0007740001f17983 */ /* 0x000ee80000300800 */
[----:B------:R-:W3:Y:S01]  /*35b40*/  LDL.LU R242, [R1+0x778] ;  /* 0x0007780001f27983 */ /* 0x000ee20000300800 */
[C---:B-1----:R-:W-:Y:S03]  /*35b50*/  HMMA.1688.F32.TF32 R124, R64.reuse, R48, R120 ;  /* 0x00000030407c723c */ /* 0x042fe60000081078 */
[----:B------:R-:W3:Y:S04]  /*35b60*/  LDL.LU R243, [R1+0x77c] ;  /* 0x00077c0001f37983 */ /* 0x000ee80000300800 */
[----:B------:R-:W-:Y:S04]  /*35b70*/  LDS R232, [R2+0x44100] ;  /* 0x0441000002e87984 */ /* 0x000fe80000000800 */
[----:B------:R-:W-:Y:S04]  /*35b80*/  LDS R234, [R2+0x45100] ;  /* 0x0451000002ea7984 */ /* 0x000fe80000000800 */
[----:B------:R-:W-:Y:S04]  /*35b90*/  LDS R233, [R3+0x44100] ;  /* 0x0441000003e97984 */ /* 0x000fe80000000800 */
[----:B------:R-:W1:Y:S01]  /*35ba0*/  LDS R235, [R3+0x45100] ;  /* 0x0451000003eb7984 */ /* 0x000e620000000800 */
[C---:B--2---:R-:W-:Y:S03]  /*35bb0*/  HMMA.1688.F32.TF32 R120, R64.reuse, R44, R244 ;  /* 0x0000002c4078723c */ /* 0x044fe600000810f4 */
[----:B------:R-:W2:Y:S04]  /*35bc0*/  LDL.LU R244, [R1+0x780] ;  /* 0x0007800001f47983 */ /* 0x000ea80000300800 */
[----:B------:R-:W-:Y:S04]  /*35bd0*/  STL.64 [R1+0x9f0], R124 ;  /* 0x0009f07c01007387 */ /* 0x000fe80000100a00 */
[----:B------:R-:W-:Y:S11]  /*35be0*/  STL.64 [R1+0x9f8], R126 ;  /* 0x0009f87e01007387 */ /* 0x000ff60000100a00 */
[----:B------:R-:W-:Y:S01]  /*35bf0*/  @!UPT UIADD3 URZ, URZ, URZ, URZ ;  /* 0x0000003f3f3ff290 */ /* 0x000fe2000fffe03f */
[----:B------:R-:W-:Y:S04]  /*35c00*/  STL.64 [R1+0x9e0], R120 ;  /* 0x0009e07801007387 */ /* 0x000fe80000100a00 */
[----:B------:R1:W-:Y:S04]  /*35c10*/  STL.64 [R1+0x9e8], R122 ;  /* 0x0009e87a01007387 */ /* 0x0003e80000100a00 */
[----:B------:R-:W2:Y:S04]  /*35c20*/  LDL.LU R245, [R1+0x784] ;  /* 0x0007840001f57983 */ /* 0x000ea80000300800 */
[----:B------:R-:W2:Y:S01]  /*35c30*/  LDL.LU R246, [R1+0x788] ;  /* 0x0007880001f67983 */ /* 0x000ea20000300800 */
[C---:B-1----:R-:W-:Y:S03]  /*35c40*/  HMMA.1688.F32.TF32 R120, R64.reuse, R40, R228 ;  /* 0x000000284078723c */ /* 0x042fe600000810e4 */
[----:B------:R-:W2:Y:S04]  /*35c50*/  LDL.LU R247, [R1+0x78c] ;  /* 0x00078c0001f77983 */ /* 0x000ea80000300800 */
[----:B------:R-:W2:Y:S11]  /*35c60*/  LDL.LU R228, [R1+0x790] ;  /* 0x0007900001e47983 */ /* 0x000eb60000300800 */
[----:B------:R-:W-:Y:S05]  /*35c70*/  @!UPT UIADD3 URZ, URZ, URZ, URZ ;  /* 0x0000003f3f3ff290 */ /* 0x000fea000fffe03f */
        /* <DEDUP_REMOVED lines=14> */
[----:B------:R-:W2:Y:S01]  /*35d60*/  LDL.LU R220, [R1+0x7b0] ;  /* 0x0007b00001dc7983 */ /* 0x000ea20000300800 */
[C---:B------:R-:W-:Y:S11]  /*35d70*/  HMMA.1688.F32.TF32 R124, R64.reuse, R24, R212 ;  /* 0x00000018407c723c */ /* 0x040ff600000810d4 */
[----:B------:R-:W-:Y:S04]  /*35d80*/  @!UPT UIADD3 URZ, URZ, URZ, URZ ;  /* 0x0000003f3f3ff290 */ /* 0x000fe8000fffe03f */
        /* <DEDUP_REMOVED lines=8> */
[----:B------:R1:W-:Y:S04]  /*35e10*/  STL.64 [R1+0x9a0], R120 ;  /* 0x0009a07801007387 */ /* 0x0003e80000100a00 */
[----:B------:R1:W-:Y:S04]  /*35e20*/  STL.64 [R1+0x9a8], R122 ;  /* 0x0009a87a01007387 */ /* 0x0003e80000100a00 */
[----:B------:R-:W2:Y:S04]  /*35e30*/  LDL.LU R217, [R1+0x7d4] ;  /* 0x0007d40001d97983 */ /* 0x000ea80000300800 */
[----:B------:R-:W2:Y:S04]  /*35e40*/  LDL.LU R218, [R1+0x7d8] ;  /* 0x0007d80001da7983 */ /* 0x000ea80000300800 */
[----:B------:R-:W2:Y:S04]  /*35e50*/  LDL.LU R219, [R1+0x7dc] ;  /* 0x0007dc0001db7983 */ /* 0x000ea80000300800 */
[----:B-1----:R-:W2:Y:S04]  /*35e60*/  LDL.LU R120, [R1+0x8a0] ;  /* 0x0008a00001787983 */ /* 0x002ea80000300800 */
[----:B------:R1:W-:Y:S04]  /*35e70*/  STL.64 [R1+0x990], R124 ;  /* 0x0009907c01007387 */ /* 0x0003e80000100a00 */
[----:B------:R1:W-:Y:S04]  /*35e80*/  STL.64 [R1+0x998], R126 ;  /* 0x0009987e01007387 */ /* 0x0003e80000100a00 */
[----:B------:R-:W2:Y:S04]  /*35e90*/  LDL.LU R121, [R1+0x8a4] ;  /* 0x0008a40001797983 */ /* 0x000ea80000300800 */
[----:B------:R-:W2:Y:S04]  /*35ea0*/  LDL.LU R122, [R1+0x8a8] ;  /* 0x0008a800017a7983 */ /* 0x000ea80000300800 */
[----:B------:R-:W2:Y:S04]  /*35eb0*/  LDL.LU R123, [R1+0x8ac] ;  /* 0x0008ac00017b7983 */ /* 0x000ea80000300800 */
[----:B-1----:R-:W3:Y:S04]  /*35ec0*/  LDL.LU R124, [R1+0x730] ;  /* 0x00073000017c7983 */ /* 0x002ee80000300800 */
        /* <DEDUP_REMOVED lines=16> */
[----:B------:R-:W4:Y:S04]  /*35fd0*/  LDL.LU R212, [R1+0x7f0] ;  /* 0x0007f00001d47983 */ /* 0x000f280000300800 */
[----:B------:R-:W4:Y:S01]  /*35fe0*/  LDL.LU R213, [R1+0x7f4] ;  /* 0x0007f40001d57983 */ /* 0x000f220000300800 */
[C---:B------:R-:W-:Y:S03]  /*35ff0*/  HMMA.1688.F32.TF32 R68, R64.reuse, R16, R68 ;  /* 0x000000104044723c */ /* 0x040fe60000081044 */
[----:B------:R-:W4:Y:S04]  /*36000*/  LDL.LU R214, [R1+0x7f8] ;  /* 0x0007f80001d67983 */ /* 0x000f280000300800 */
[----:B------:R-:W4:Y:S08]  /*36010*/  LDL.LU R215, [R1+0x7fc] ;  /* 0x0007fc0001d77983 */ /* 0x000f300000300800 */
[----:B------:R1:W-:Y:S04]  /*36020*/  STL.64 [R1+0x980], R208 ;  /* 0x000980d001007387 */ /* 0x0003e80000100a00 */
[----:B------:R1:W-:Y:S04]  /*36030*/  STL.64 [R1+0x988], R210 ;  /* 0x000988d201007387 */ /* 0x0003e80000100a00 */
[----:B-1----:R-:W4:Y:S04]  /*36040*/  LDL.LU R208, [R1+0x810] ;  /* 0x0008100001d07983 */ /* 0x002f280000300800 */
[----:B------:R-:W4:Y:S04]  /*36050*/  LDL.LU R209, [R1+0x814] ;  /* 0x0008140001d17983 */ /* 0x000f280000300800 */
[----:B------:R-:W4:Y:S04]  /*36060*/  LDL.LU R210, [R1+0x818] ;  /* 0x0008180001d27983 */ /* 0x000f280000300800 */
[----:B------:R-:W4:Y:S04]  /*36070*/  LDL.LU R211, [R1+0x81c] ;  /* 0x00081c0001d37983 */ /* 0x000f280000300800 */
[----:B------:R-:W-:Y:S04]  /*36080*/  STL.64 [R1+0x970], R68 ;  /* 0x0009704401007387 */ /* 0x000fe80000100a00 */
[----:B------:R1:W-:Y:S02]  /*36090*/  STL.64 [R1+0x978], R70 ;  /* 0x0009784601007387 */ /* 0x0003e40000100a00 */
[C---:B-1----:R-:W-:Y:S02]  /*360a0*/  HMMA.1688.F32.TF32 R68, R64.reuse, R12, R72 ;  /* 0x0000000c4044723c */ /* 0x042fe40000081048 */
[----:B------:R-:W4:Y:S11]  /*360b0*/  LDL.LU R72, [R1+0x840] ;  /* 0x0008400001487983 */ /* 0x000f360000300800 */
[----:B------:R-:W-:Y:S10]  /*360c0*/  @!UPT UIADD3 URZ, URZ, URZ, URZ ;  /* 0x0000003f3f3ff290 */ /* 0x000ff4000fffe03f */
[----:B------:R-:W-:Y:S04]  /*360d0*/  STL.64 [R1+0x960], R68 ;  /* 0x0009604401007387 */ /* 0x000fe80000100a00 */
[----:B------:R1:W-:Y:S04]  /*360e0*/  STL.64 [R1+0x968], R70 ;  /* 0x0009684601007387 */ /* 0x0003e80000100a00 */
[----:B------:R-:W4:Y:S04]  /*360f0*/  LDL.LU R73, [R1+0x844] ;  /* 0x0008440001497983 */ /* 0x000f280000300800 */
[----:B------:R-:W4:Y:S01]  /*36100*/  LDL.LU R74, [R1+0x848] ;  /* 0x00084800014a7983 */ /* 0x000f220000300800 */
[----:B-1----:R-:W-:Y:S03]  /*36110*/  HMMA.1688.F32.TF32 R68, R64, R248, R76 ;  /* 0x000000f84044723c */ /* 0x002fe6000008104c */
[----:B------:R-:W4:Y:S04]  /*36120*/  LDL.LU R75, [R1+0x84c] ;  /* 0x00084c00014b7983 */ /* 0x000f280000300800 */
[----:B------:R-:W4:Y:S11]  /*36130*/  LDL.LU R64, [R1+0x890] ;  /* 0x0008900001407983 */ /* 0x000f360000300800 */
[----:B------:R-:W-:Y:S05]  /*36140*/  @!UPT UIADD3 URZ, URZ, URZ, URZ ;  /* 0x0000003f3f3ff290 */ /* 0x000fea000fffe03f */
[----:B------:R-:W-:Y:S04]  /*36150*/  STL.64 [R1+0x860], R68 ;  /* 0x0008604401007387 */ /* 0x000fe80000100a00 */
[----:B------:R-:W-:Y:S04]  /*36160*/  STL.64 [R1+0x868], R70 ;  /* 0x0008684601007387 */ /* 0x000fe80000100a00 */
        /* <DEDUP_REMOVED lines=10> */
[----:B------:R-:W1:Y:S01]  /*36210*/  LDS R71, [R0+0x45100] ;  /* 0x0451000000477984 */ /* 0x000e620000000800 */
[C---:B--2---:R-:W-:Y:S08]  /*36220*/  HMMA.1688.F32.TF32 R120, R232.reuse, R52, R120 ;  /* 0x00000034e878723c */ /* 0x044ff00000081078 */
[C---:B---3--:R-:W-:Y:S08]  /*36230*/  HMMA.1688.F32.TF32 R124, R232.reuse, R4, R124 ;  /* 0x00000004e87c723c */ /* 0x048ff0000008107c */
[C---:B----4-:R-:W-:Y:S08]  /*36240*/  HMMA.1688.F32.TF32 R132, R232.reuse, R56, R132 ;  /* 0x00000038e884723c */ /* 0x050ff00000081084 */
        /* <DEDUP_REMOVED lines=21> */
[----:B-1----:R-:W3:Y:S04]  /*363a0*/  LDL.LU.64 R122, [R1+0x3230] ;  /* 0x00323000017a7983 */ /* 0x002ee80000300a00 */
[----:B------:R-:W3:Y:S01]  /*363b0*/  LDL.LU.64 R120, [R1+0x3228] ;  /* 0x0032280001787983 */ /* 0x000ee20000300a00 */
[C---:B------:R-:W-:Y:S08]  /*363c0*/  HMMA.1688.F32.TF32 R64, R232.reuse, R48, R64 ;  /* 0x00000030e840723c */ /* 0x040ff00000081040 */
[C---:B------:R-:W-:Y:S11]  /*363d0*/  HMMA.1688.F32.TF32 R76, R232.reuse, R44, R76 ;  /* 0x0000002ce84c723c */ /* 0x040ff6000008104c */
[----:B------:R-:W-:Y:S04]  /*363e0*/  @!UPT UIADD3 URZ, URZ, URZ, URZ ;  /* 0x0000003f3f3ff290 */ /* 0x000fe8000fffe03f */
[----:B------:R-:W-:Y:S04]  /*363f0*/  STL.64 [R1+0x900], R64 ;  /* 0x0009004001007387 */ /* 0x000fe80000100a00 */
[----:B------:R1:W-:Y:S02]  /*36400*/  STL.64 [R1+0x908], R66 ;  /* 0x0009084201007387 */ /* 0x0003e40000100a00 */
[C---:B-1----:R-:W-:Y:S02]  /*36410*/  HMMA.1688.F32.TF32 R64, R232.reuse, R40, R72 ;  /* 0x00000028e840723c */ /* 0x042fe40000081048 */
[----:B------:R-:W-:Y:S04]  /*36420*/  STL.64 [R1+0x8f0], R76 ;  /* 0x0008f04c01007387 */ /* 0x000fe80000100a00 */
[----:B------:R1:W-:Y:S02]  /*36430*/  STL.64 [R1+0x8f8], R78 ;  /* 0x0008f84e01007387 */ /* 0x0003e40000100a00 */
[C---:B------:R-:W-:Y:S08]  /*36440*/  HMMA.1688.F32.TF32 R72, R232.reuse, R32, R212 ;  /* 0x00000020e848723c */ /* 0x040ff000000810d4 */
[C---:B-1----:R-:W-:Y:S07]  /*36450*/  HMMA.1688.F32.TF32 R76, R232.reuse, R36, R208 ;  /* 0x00000024e84c723c */ /* 0x042fee00000810d0 */
[----:B------:R-:W-:Y:S04]  /*36460*/  STL.64 [R1+0x8e0], R64 ;  /* 0x0008e04001007387 */ /* 0x000fe80000100a00 */
[----:B------:R1:W-:Y:S02]  /*36470*/  STL.64 [R1+0x8e8], R66 ;  /* 0x0008e84201007387 */ /* 0x0003e40000100a00 */
[C---:B-1----:R-:W-:Y:S10]  /*36480*/  HMMA.1688.F32.TF32 R64, R232.reuse, R28, R216 ;  /* 0x0000001ce840723c */ /* 0x042ff400000810d8 */
[----:B------:R-:W-:Y:S04]  /*36490*/  STL.64 [R1+0x8d0], R76 ;  /* 0x0008d04c01007387 */ /* 0x000fe80000100a00 */
[----:B------:R1:W-:Y:S04]  /*364a0*/  STL.64 [R1+0x8d8], R78 ;  /* 0x0008d84e01007387 */ /* 0x0003e80000100a00 */
[----:B------:R-:W-:Y:S04]  /*364b0*/  STL.64 [R1+0x8c0], R72 ;  /* 0x0008c04801007387 */ /* 0x000fe80000100a00 */
[----:B------:R1:W-:Y:S02]  /*364c0*/  STL.64 [R1+0x8c8], R74 ;  /* 0x0008c84a01007387 */ /* 0x0003e40000100a00 */
[C---:B-1----:R-:W-:Y:S08]  /*364d0*/  HMMA.1688.F32.TF32 R76, R232.reuse, R24, R220 ;  /* 0x00000018e84c723c */ /* 0x042ff000000810dc */
[C---:B------:R-:W-:Y:S01]  /*364e0*/  HMMA.1688.F32.TF32 R72, R232.reuse, R20, R224 ;  /* 0x00000014e848723c */ /* 0x040fe200000810e0 */
[----:B------:R-:W-:Y:S04]  /*364f0*/  STL.64 [R1+0x8b0], R64 ;  /* 0x0008b04001007387 */ /* 0x000fe80000100a00 */
[----:B------:R1:W-:Y:S10]  /*36500*/  STL.64 [R1+0x8b8], R66 ;  /* 0x0008b84201007387 */ /* 0x0003f40000100a00 */
[----:B------:R-:W-:Y:S01]  /*36510*/  STL.64 [R1+0x8a0], R76 ;  /* 0x0008a04c01007387 */ /* 0x000fe20000100a00 */
[C---:B-1----:R-:W-:Y:S03]  /*36520*/  HMMA.1688.F32.TF32 R64, R232.reuse, R16, R228 ;  /* 0x00000010e840723c */ /* 0x042fe600000810e4 */
[----:B------:R1:W-:Y:S04]  /*36530*/  STL.64 [R1+0x8a8], R78 ;  /* 0x0008a84e01007387 */ /* 0x0003e80000100a00 */
[----:B------:R-:W-:Y:S04]  /*36540*/  STL.64 [R1+0x890], R72 ;  /* 0x0008904801007387 */ /* 0x000fe80000100a00 */
[----:B------:R1:W-:Y:S02]  /*36550*/  STL.64 [R1+0x898], R74 ;  /* 0x0008984a01007387 */ /* 0x0003e40000100a00 */
[C---:B-1----:R-:W-:Y:S08]  /*36560*/  HMMA.1688.F32.TF32 R76, R232.reuse, R12, R244 ;  /* 0x0000000ce84c723c */ /* 0x042ff000000810f4 */
[----:B------:R-:W-:Y:S02]  /*36570*/  HMMA.1688.F32.TF32 R72, R232, R248, R240 ;  /* 0x000000f8e848723c */ /* 0x000fe400000810f0 */
[----:B------:R-:W-:Y:S04]  /*36580*/  STL.64 [R1+0x880], R64 ;  /* 0x0008804001007387 */ /* 0x000fe80000100a00 */
[----:B------:R-:W-:Y:S02]  /*36590*/  STL.64 [R1+0x888], R66 ;  /* 0x0008884201007387 */ /* 0x000fe40000100a00 */
[C---:B------:R-:W-:Y:S02]  /*365a0*/  HMMA.1688.F32.TF32 R240, R68.reuse, R48, R140 ;  /* 0x0000003044f0723c */ /* 0x040fe4000008108c */
[----:B------:R-:W-:Y:S04]  /*365b0*/  LDS R64, [R2+0x44180] ;  /* 0x0441800002407984 */ /* 0x000fe80000000800 */
[----:B------:R-:W-:Y:S04]  /*365c0*/  LDS R66, [R2+0x45180] ;  /* 0x0451800002427984 */ /* 0x000fe80000000800 */
[----:B------:R-:W-:Y:S04]  /*365d0*/  STL.64 [R1+0x870], R76 ;  /* 0x0008704c01007387 */ /* 0x000fe80000100a00 */
[----:B------:R-:W-:Y:S04]  /*365e0*/  STL.64 [R1+0x878], R78 ;  /* 0x0008784e01007387 */ /* 0x000fe80000100a00 */
[----:B------:R-:W-:Y:S04]  /*365f0*/  STL.64 [R1+0x850], R72 ;  /* 0x0008504801007387 */ /* 0x000fe80000100a00 */
[----:B------:R2:W-:Y:S01]  /*36600*/  STL.64 [R1+0x858], R74 ;  /* 0x0008584a01007387 */ /* 0x0005e20000100a00 */
[C---:B------:R-:W-:Y:S03]  /*36610*/  HMMA.1688.F32.TF32 R84, R68.reuse, R40, R84 ;  /* 0x000000284454723c */ /* 0x040fe60000081054 */
[----:B------:R-:W-:Y:S04]  /*36620*/  LDS R65, [R3+0x44180] ;  /* 0x0441800003417984 */ /* 0x000fe80000000800 */
[----:B------:R-:W1:Y:S01]  /*36630*/  LDS R67, [R3+0x45180] ;  /* 0x0451800003437984 */ /* 0x000e620000000800 */
[C---:B--2---:R-:W-:Y:S08]  /*36640*/  HMMA.1688.F32.TF32 R72, R68.reuse, R56, R124 ;  /* 0x000000384448723c */ /* 0x044ff0000008107c */
[C---:B---3--:R-:W-:Y:S08]  /*36650*/  HMMA.1688.F32.TF32 R76, R68.reuse, R60, R120 ;  /* 0x0000003c444c723c */ /* 0x048ff00000081078 */
[C---:B----4-:R-:W-:Y:S11]  /*36660*/  HMMA.1688.F32.TF32 R120, R68.reuse, R8, R128 ;  /* 0x000000084478723c */ /* 0x050ff60000081080 */
[----:B------:R-:W-:Y:S04]  /*36670*/  @!UPT UIADD3 URZ, URZ, URZ, URZ ;  /* 0x0000003f3f3ff290 */ /* 0x000fe8000fffe03f */
[----:B------:R-:W-:Y:S04]  /*36680*/  STL.64 [R1+0x840], R76 ;  /* 0x0008404c01007387 */ /* 0x000fe80000100a00 */
[----:B------:R2:W-:Y:S04]  /*36690*/  STL.64 [R1+0x848], R78 ;  /* 0x0008484e01007387 */ /* 0x0005e80000100a00 */
[----:B------:R-:W-:Y:S04]  /*366a0*/  STL.64 [R1+0x830], R72 ;  /* 0x0008304801007387 */ /* 0x000fe80000100a00 */
[----:B------:R3:W-:Y:S01]  /*366b0*/  STL.64 [R1+0x838], R74 ;  /* 0x0008384a01007387 */ /* 0x0007e20000100a00 */
[C---:B--2---:R-:W-:Y:S08]  /*366c0*/  HMMA.1688.F32.TF32 R76, R68.reuse, R4, R132 ;  /* 0x00000004444c723c */ /* 0x044ff00000081084 */
[C---:B---3--:R-:W-:Y:S01]  /*366d0*/  HMMA.1688.F32.TF32 R72, R68.reuse, R52, R136 ;  /* 0x000000344448723c */ /* 0x048fe20000081088 */
[----:B------:R-:W-:Y:S04]  /*366e0*/  STL.64 [R1+0x810], R120 ;  /* 0x0008107801007387 */ /* 0x000fe80000100a00 */
[----:B------:R-:W-:Y:S04]  /*366f0*/  STL.64 [R1+0x818], R122 ;  /* 0x0008187a01007387 */ /* 0x000fe80000100a00 */
[----:B------:R-:W2:Y:S06]  /*36700*/  LDL.LU R228, [R1+0x1030] ;  /* 0x0010300001e47983 */ /* 0x000eac0000300800 */
[----:B------:R-:W-:Y:S04]  /*36710*/  STL.64 [R1+0x800], R76 ;  /* 0x0008004c01007387 */ /* 0x000fe80000100a00 */
[----:B------:R-:W-:Y:S04]  /*36720*/  STL.64 [R1+0x808], R78 ;  /* 0x0008084e01007387 */ /* 0x000fe80000100a00 */
        /* <DEDUP_REMOVED lines=63> */
[----:B------:R4:W-:Y:S04]  /*36b20*/  STL.64 [R1+0x7e8], R242 ;  /* 0x0007e8f201007387 */ /* 0x0009e80000100a00 */
[----:B------:R-:W3:Y:S04]  /*36b30*/  LDL.LU R141, [R1+0x1114] ;  /* 0x00111400018d7983 */ /* 0x000ee80000300800 */
[----:B------:R-:W3:Y:S04]  /*36b40*/  LDL.LU R142, [R1+0x1118] ;  /* 0x00111800018e7983 */ /* 0x000ee80000300800 */
[----:B------:R-:W3:Y:S01]  /*36b50*/  LDL.LU R143, [R1+0x111c] ;  /* 0x00111c00018f7983 */ /* 0x000ee20000300800 */
[C---:B----4-:R-:W-:Y:S08]  /*36b60*/  HMMA.1688.F32.TF32 R240, R68.reuse, R44, R80 ;  /* 0x0000002c44f0723c */ /* 0x050ff00000081050 */
[C---:B------:R-:W-:Y:S08]  /*36b70*/  HMMA.1688.F32.TF32 R80, R68.reuse, R36, R88 ;  /* 0x000000244450723c */ /* 0x040ff00000081058 */
[C---:B------:R-:W-:Y:S07]  /*36b80*/  HMMA.1688.F32.TF32 R88, R68.reuse, R32, R92 ;  /* 0x000000204458723c */ /* 0x040fee000008105c */
[----:B------:R-:W-:Y:S04]  /*36b90*/  STL.64 [R1+0x7d0], R240 ;  /* 0x0007d0f001007387 */ /* 0x000fe80000100a00 */
[----:B------:R-:W-:Y:S04]  /*36ba0*/  STL.64 [R1+0x7d8], R242 ;  /* 0x0007d8f201007387 */ /* 0x000fe80000100a00 */
[----:B------:R-:W-:Y:S04]  /*36bb0*/  STL.64 [R1+0x7c0], R84 ;  /* 0x0007c05401007387 */ /* 0x000fe80000100a00 */
[----:B------:R4:W-:Y:S04]  /*36bc0*/  STL.64 [R1+0x7c8], R86 ;  /* 0x0007c85601007387 */ /* 0x0009e80000100a00 */
[----:B------:R-:W-:Y:S04]  /*36bd0*/  STL.64 [R1+0x7b0], R80 ;  /* 0x0007b05001007387 */ /* 0x000fe80000100a00 */
[----:B------:R4:W-:Y:S02]  /*36be0*/  STL.64 [R1+0x7b8], R82 ;  /* 0x0007b85201007387 */ /* 0x0009e40000100a00 */
[C---:B----4-:R-:W-:Y:S02]  /*36bf0*/  HMMA.1688.F32.TF32 R84, R68.reuse, R28, R96 ;  /* 0x0000001c4454723c */ /* 0x050fe40000081060 */
[----:B------:R-:W-:Y:S04]  /*36c00*/  LDS R240, [R252+0x44180] ;  /* 0x04418000fcf07984 */ /* 0x000fe80000000800 */
[----:B------:R-:W-:Y:S02]  /*36c10*/  LDS R242, [R252+0x45180] ;  /* 0x04518000fcf27984 */ /* 0x000fe40000000800 */
[C---:B------:R-:W-:Y:S02]  /*36c20*/  HMMA.1688.F32.TF32 R80, R68.reuse, R24, R100 ;  /* 0x000000184450723c */ /* 0x040fe40000081064 */
[----:B------:R-:W-:Y:S04]  /*36c30*/  STL.64 [R1+0x7a0], R88 ;  /* 0x0007a05801007387 */ /* 0x000fe80000100a00 */
[----:B------:R4:W-:Y:S04]  /*36c40*/  STL.64 [R1+0x7a8], R90 ;  /* 0x0007a85a01007387 */ /* 0x0009e80000100a00 */
[----:B------:R-:W-:Y:S04]  /*36c50*/  LDS R241, [R0+0x44180] ;  /* 0x0441800000f17984 */ /* 0x000fe80000000800 */
[----:B------:R-:W1:Y:S01]  /*36c60*/  LDS R243, [R0+0x45180] ;  /* 0x0451800000f37984 */ /* 0x000e620000000800 */
[C---:B----4-:R-:W-:Y:S03]  /*36c70*/  HMMA.1688.F32.TF32 R88, R68.reuse, R20, R104 ;  /* 0x000000144458723c */ /* 0x050fe60000081068 */
[----:B------:R-:W-:Y:S04]  /*36c80*/  STL.64 [R1+0x790], R84 ;  /* 0x0007905401007387 */ /* 0x000fe80000100a00 */
[----:B------:R4:W-:Y:S04]  /*36c90*/  STL.64 [R1+0x798], R86 ;  /* 0x0007985601007387 */ /* 0x0009e80000100a00 */
[----:B------:R-:W-:Y:S04]  /*36ca0*/  STL.64 [R1+0x780], R80 ;  /* 0x0007805001007387 */ /* 0x000fe80000100a00 */
[----:B------:R4:W-:Y:S02]  /*36cb0*/  STL.64 [R1+0x788], R82 ;  /* 0x0007885201007387 */ /* 0x0009e40000100a00 */
[C---:B----4-:R-:W-:Y:S08]  /*36cc0*/  HMMA.1688.F32.TF32 R84, R68.reuse, R16, R108 ;  /* 0x000000104454723c */ /* 0x050ff0000008106c */
        /* <DEDUP_REMOVED lines=9> */
[----:B------:R1:W-:Y:S02]  /*36d60*/  STL.64 [R1+0x638], R70 ;  /* 0x0006384601007387 */ /* 0x0003e40000100a00 */
[C---:B-1----:R-:W-:Y:S08]  /*36d70*/  HMMA.1688.F32.TF32 R68, R64.reuse, R8, R132 ;  /* 0x000000084044723c */ /* 0x042ff00000081084 */
[C---:B--2---:R-:W-:Y:S08]  /*36d80*/  HMMA.1688.F32.TF32 R80, R64.reuse, R56, R136 ;  /* 0x000000384050723c */ /* 0x044ff00000081088 */
[C---:B---3--:R-:W-:Y:S11]  /*36d90*/  HMMA.1688.F32.TF32 R84, R64.reuse, R60, R140 ;  /* 0x0000003c4054723c */ /* 0x048ff6000008108c */
[----:B------:R-:W-:Y:S11]  /*36da0*/  @!UPT UIADD3 URZ, URZ, URZ, URZ ;  /* 0x0000003f3f3ff290 */ /* 0x000ff6000fffe03f */
[----:B------:R-:W-:Y:S01]  /*36db0*/  @!UPT UIADD3 URZ, URZ, URZ, URZ ;  /* 0x0000003f3f3ff290 */ /* 0x000fe2000fffe03f */
[----:B------:R-:W-:Y:S04]  /*36dc0*/  STL.64 [R1+0x740], R84 ;  /* 0x0007405401007387 */ /* 0x000fe80000100a00 */
[----:B------:R1:W-:Y:S04]  /*36dd0*/  STL.64 [R1+0x748], R86 ;  /* 0x0007485601007387 */ /* 0x0003e80000100a00 */
[----:B------:R-:W-:Y:S04]  /*36de0*/  STL.64 [R1+0x730], R80 ;  /* 0x0007305001007387 */ /* 0x000fe80000100a00 */
[----:B------:R2:W-:Y:S01]  /*36df0*/  STL.64 [R1+0x738], R82 ;  /* 0x0007385201007387 */ /* 0x0005e20000100a00 */
[C---:B-1----:R-:W-:Y:S03]  /*36e00*/  HMMA.1688.F32.TF32 R84, R64.reuse, R4, R128 ;  /* 0x000000044054723c */ /* 0x042fe60000081080 */
[----:B------:R-:W-:Y:S04]  /*36e10*/  STL.64 [R1+0x720], R68 ;  /* 0x0007204401007387 */ /* 0x000fe80000100a00 */
[----:B------:R1:W-:Y:S01]  /*36e20*/  STL.64 [R1+0x728], R70 ;  /* 0x0007284601007387 */ /* 0x0003e20000100a00 */
[C---:B--2---:R-:W-:Y:S08]  /*36e30*/  HMMA.1688.F32.TF32 R80, R64.reuse, R52, R124 ;  /* 0x000000344050723c */ /* 0x044ff0000008107c */
[C---:B-1----:R-:W-:Y:S07]  /*36e40*/  HMMA.1688.F32.TF32 R68, R64.reuse, R48, R120 ;  /* 0x000000304044723c */ /* 0x042fee0000081078 */
        /* <DEDUP_REMOVED lines=9> */
[----:B------:R-:W-:Y:S01]  /*36ee0*/  STL.64 [R1+0x6e0], R84 ;  /* 0x0006e05401007387 */ /* 0x000fe20000100a00 */
[C---:B------:R-:W-:Y:S03]  /*36ef0*/  HMMA.1688.F32.TF32 R76, R64.reuse, R32, R208 ;  /* 0x00000020404c723c */ /* 0x040fe600000810d0 */
[----:B------:R-:W-:Y:S04]  /*36f00*/  STL.64 [R1+0x6e8], R86 ;  /* 0x0006e85601007387 */ /* 0x000fe80000100a00 */
[----:B------:R-:W-:Y:S01]  /*36f10*/  STL.64 [R1+0x6d0], R80 ;  /* 0x0006d05001007387 */ /* 0x000fe20000100a00 */
[C---:B------:R-:W-:Y:S03]  /*36f20*/  HMMA.1688.F32.TF32 R72, R64.reuse, R28, R212 ;  /* 0x0000001c4048723c */ /* 0x040fe600000810d4 */
[----:B------:R-:W-:Y:S04]  /*36f30*/  STL.64 [R1+0x6d8], R82 ;  /* 0x0006d85201007387 */ /* 0x000fe80000100a00 */
        /* <DEDUP_REMOVED lines=8> */
[----:B------:R-:W-:Y:S01]  /*36fc0*/  STL.64 [R1+0x690], R68 ;  /* 0x0006904401007387 */ /* 0x000fe20000100a00 */
[C---:B--2---:R-:W-:Y:S03]  /*36fd0*/  HMMA.1688.F32.TF32 R72, R64.reuse, R16, R224 ;  /* 0x000000104048723c */ /* 0x044fe600000810e0 */
[----:B------:R1:W-:Y:S05]  /*36fe0*/  STL.64 [R1+0x698], R70 ;  /* 0x0006984601007387 */ /* 0x0003ea0000100a00 */
[C---:B-1----:R-:W-:Y:S08]  /*36ff0*/  HMMA.1688.F32.TF32 R68, R64.reuse, R12, R228 ;  /* 0x0000000c4044723c */ /* 0x042ff000000810e4 */
[----:B------:R-:W-:Y:S01]  /*37000*/  HMMA.1688.F32.TF32 R64, R64, R248, R244 ;  /* 0x000000f84040723c */ /* 0x000fe200000810f4 */
        /* <DEDUP_REMOVED lines=12> */
[----:B------:R-:W-:Y:S04]  /*370d0*/  LDS R245, [R3+0x44200] ;  /* 0x0442000003f57984 */ /* 0x000fe80000000800 */
[----:B------:R-:W1:Y:S01]  /*370e0*/  LDS R247, [R3+0x45200] ;  /* 0x0452000003f77984 */ /* 0x000e620000000800 */
[C---:B------:R-:W-:Y:S07]  /*370f0*/  HMMA.1688.F32.TF32 R72, R240.reuse, R8, R192 ;  /* 0x00000008f048723c */ /* 0x040fee00000810c0 */
[----:B------:R-:W-:Y:S04]  /*37100*/  STL.64 [R1+0x640], R68 ;  /* 0x0006404401007387 */ /* 0x000fe80000100a00 */
[----:B------:R2:W-:Y:S04]  /*37110*/  STL.64 [R1+0x648], R70 ;  /* 0x0006484601007387 */ /* 0x0005e80000100a00 */
[----:B------:R-:W-:Y:S04]  /*37120*/  STL.64 [R1+0x620], R64 ;  /* 0x0006204001007387 */ /* 0x000fe80000100a00 */
[----:B------:R3:W-:Y:S01]  /*37130*/  STL.64 [R1+0x628], R66 ;  /* 0x0006284201007387 */ /* 0x0007e20000100a00 */
[C---:B--2---:R-:W-:Y:S08]  /*37140*/  HMMA.1688.F32.TF32 R68, R240.reuse, R4, R196 ;  /* 0x00000004f044723c */ /* 0x044ff000000810c4 */
[C---:B---3--:R-:W-:Y:S01]  /*37150*/  HMMA.1688.F32.TF32 R64, R240.reuse, R52, R200 ;  /* 0x00000034f040723c */ /* 0x048fe200000810c8 */
[----:B------:R-:W-:Y:S04]  /*37160*/  STL.64 [R1+0x610], R72 ;  /* 0x0006104801007387 */ /* 0x000fe80000100a00 */
[----:B------:R2:W-:Y:S10]  /*37170*/  STL.64 [R1+0x618], R74 ;  /* 0x0006184a01007387 */ /* 0x0005f40000100a00 */
[----:B------:R-:W-:Y:S01]  /*37180*/  STL.64 [R1+0x600], R68 ;  /* 0x0006004401007387 */ /* 0x000fe20000100a00 */
[C---:B--2---:R-:W-:Y:S03]  /*37190*/  HMMA.1688.F32.TF32 R72, R240.reuse, R48, R204 ;  /* 0x00000030f048723c */ /* 0x044fe600000810cc */
[----:B------:R2:W-:Y:S04]  /*371a0*/  STL.64 [R1+0x608], R70 ;  /* 0x0006084601007387 */ /* 0x0005e80000100a00 */
[----:B------:R-:W-:Y:S04]  /*371b0*/  STL.64 [R1+0x5f0], R64 ;  /* 0x0005f04001007387 */ /* 0x000fe80000100a00 */
[----:B------:R3:W-:Y:S01]  /*371c0*/  STL.64 [R1+0x5f8], R66 ;  /* 0x0005f84201007387 */ /* 0x0007e20000100a00 */
[C---:B--2---:R-:W-:Y:S08]  /*371d0*/  HMMA.1688.F32.TF32 R68, R240.reuse, R44, R144 ;  /* 0x0000002cf044723c */ /* 0x044ff00000081090 */
[C---:B---3--:R-:W-:Y:S03]  /*371e0*/  HMMA.1688.F32.TF32 R64, R240.reuse, R40, R148 ;  /* 0x00000028f040723c */ /* 0x048fe60000081094 */
[----:B------:R2:W-:Y:S04]  /*371f0*/  STL.64 [R1+0x5e0], R72 ;  /* 0x0005e04801007387 */ /* 0x0005e80000100a00 */
[----:B------:R3:W-:Y:S04]  /*37200*/  STL.64 [R1+0x5e8], R74 ;  /* 0x0005e84a01007387 */ /* 0x0007e80000100a00 */
[----:B------:R-:W4:Y:S04]  /*37210*/  LDL.LU R224, [R1+0x1240] ;  /* 0x0012400001e07983 */ /* 0x000f280000300800 */
[----:B------:R-:W-:Y:S04]  /*37220*/  STL.64 [R1+0x5d0], R68 ;  /* 0x0005d04401007387 */ /* 0x000fe80000100a00 */
[----:B------:R-:W-:Y:S04]  /*37230*/  STL.64 [R1+0x5d8], R70 ;  /* 0x0005d84601007387 */ /* 0x000fe80000100a00 */
[----:B------:R-:W-:Y:S04]  /*37240*/  STL.64 [R1+0x5c0], R64 ;  /* 0x0005c04001007387 */ /* 0x000fe80000100a00 */
[----:B------:R1:W-:Y:S04]  /*37250*/  STL.64 [R1+0x5c8], R66 ;  /* 0x0005c84201007387 */ /* 0x0003e80000100a00 */
        /* <DEDUP_REMOVED lines=15> */
[----:B--2---:R-:W2:Y:S04]  /*37350*/  LDL.LU R72, [R1+0x1290] ;  /* 0x0012900001487983 */ /* 0x004ea80000300800 */
        /* <DEDUP_REMOVED lines=43> */
[C---:B-1----:R-:W-:Y:S08]  /*37610*/  HMMA.1688.F32.TF32 R64, R240.reuse, R36, R152 ;  /* 0x00000024f040723c */ /* 0x042ff00000081098 */
[C---:B------:R-:W-:Y:S08]  /*37620*/  HMMA.1688.F32.TF32 R80, R240.reuse, R32, R156 ;  /* 0x00000020f050723c */ /* 0x040ff0000008109c */
[C---:B------:R-:W-:Y:S07]  /*37630*/  HMMA.1688.F32.TF32 R68, R240.reuse, R28, R160 ;  /* 0x0000001cf044723c */ /* 0x040fee00000810a0 */
[----:B------:R-:W-:Y:S04]  /*37640*/  STL.64 [R1+0x5b0], R64 ;  /* 0x0005b04001007387 */ /* 0x000fe80000100a00 */
[----:B------:R1:W-:Y:S02]  /*37650*/  STL.64 [R1+0x5b8], R66 ;  /* 0x0005b84201007387 */ /* 0x0003e40000100a00 */
[C---:B-1----:R-:W-:Y:S02]  /*37660*/  HMMA.1688.F32.TF32 R64, R240.reuse, R24, R164 ;  /* 0x00000018f040723c */ /* 0x042fe400000810a4 */
[----:B------:R-:W-:Y:S04]  /*37670*/  STL.64 [R1+0x5a0], R80 ;  /* 0x0005a05001007387 */ /* 0x000fe80000100a00 */
[----:B------:R1:W-:Y:S04]  /*37680*/  STL.64 [R1+0x5a8], R82 ;  /* 0x0005a85201007387 */ /* 0x0003e80000100a00 */
[----:B------:R-:W-:Y:S04]  /*37690*/  STL.64 [R1+0x590], R68 ;  /* 0x0005904401007387 */ /* 0x000fe80000100a00 */
[----:B------:R1:W-:Y:S02]  /*376a0*/  STL.64 [R1+0x598], R70 ;  /* 0x0005984601007387 */ /* 0x0003e40000100a00 */
[C---:B-1----:R-:W-:Y:S07]  /*376b0*/  HMMA.1688.F32.TF32 R80, R240.reuse, R20, R168 ;  /* 0x00000014f050723c */ /* 0x042fee00000810a8 */
[----:B------:R-:W-:Y:S01]  /*376c0*/  STL.64 [R1+0x580], R64 ;  /* 0x0005804001007387 */ /* 0x000fe20000100a00 */
[C---:B------:R-:W-:Y:S03]  /*376d0*/  HMMA.1688.F32.TF32 R68, R240.reuse, R16, R172 ;  /* 0x00000010f044723c */ /* 0x040fe600000810ac */
[----:B------:R1:W-:Y:S04]  /*376e0*/  STL.64 [R1+0x588], R66 ;  /* 0x0005884201007387 */ /* 0x0003e80000100a00 */
[----:B------:R-:W-:Y:S04]  /*376f0*/  LDS R172, [R2+0x44380] ;  /* 0x0443800002ac7984 */ /* 0x000fe80000000800 */
[----:B------:R-:W-:Y:S01]  /*37700*/  LDS R174, [R2+0x45380] ;  /* 0x0453800002ae7984 */ /* 0x000fe20000000800 */
[C---:B-1----:R-:W-:Y:S03]  /*37710*/  HMMA.1688.F32.TF32 R64, R240.reuse, R12, R176 ;  /* 0x0000000cf040723c */ /* 0x042fe600000810b0 */
[----:B------:R-:W-:Y:S04]  /*37720*/  LDS R173, [R3+0x44380] ;  /* 0x0443800003ad7984 */ /* 0x000fe80000000800 */
[----:B------:R-:W-:Y:S01]  /*37730*/  LDS R175, [R3+0x45380] ;  /* 0x0453800003af7984 */ /* 0x000fe20000000800 */
[----:B------:R-:W-:Y:S03]  /*37740*/  HMMA.1688.F32.TF32 R240, R240, R248, R180 ;  /* 0x000000f8f0f0723c */ /* 0x000fe600000810b4 */
[----:B------:R-:W-:Y:S04]  /*37750*/  STL.64 [R1+0x510], R80 ;  /* 0x0005105001007387 */ /* 0x000fe80000100a00 */
[----:B------:R2:W-:Y:S04]  /*37760*/  STL.64 [R1+0x518], R82 ;  /* 0x0005185201007387 */ /* 0x0005e80000100a00 */
[----:B------:R-:W-:Y:S04]  /*37770*/  STL.64 [R1+0x200], R68 ;  /* 0x0002004401007387 */ /* 0x000fe80000100a00 */
[----:B------:R-:W-:Y:S04]  /*37780*/  STL.64 [R1+0x208], R70 ;  /* 0x0002084601007387 */ /* 0x000fe80000100a00 */
[----:B------:R-:W-:Y:S04]  /*37790*/  LDS R68, [R252+0x44200] ;  /* 0x04420000fc447984 */ /* 0x000fe80000000800 */
[----:B------:R-:W-:Y:S04]  /*377a0*/  LDS R70, [R252+0x45200] ;  /* 0x04520000fc467984 */ /* 0x000fe80000000800 */
[----:B------:R-:W-:Y:S04]  /*377b0*/  STL [R1+0x3120], R240 ;  /* 0x003120f001007387 */ /* 0x000fe80000100800 */
[----:B------:R-:W-:Y:S04]  /*377c0*/  STL.64 [R1+0xf0], R64 ;  /* 0x0000f04001007387 */ /* 0x000fe80000100a00 */
[----:B------:R4:W-:Y:S04]  /*377d0*/  STL.64 [R1+0xf8], R66 ;  /* 0x0000f84201007387 */ /* 0x0009e80000100a00 */
[----:B------:R-:W-:Y:S04]  /*377e0*/  STL [R1+0x311c], R241 ;  /* 0x00311cf101007387 */ /* 0x000fe80000100800 */
[----:B------:R-:W-:Y:S04]  /*377f0*/  STL [R1+0x3118], R242 ;  /* 0x003118f201007387 */ /* 0x000fe80000100800 */
[----:B------:R-:W-:Y:S04]  /*37800*/  STL [R1+0x3114], R243 ;  /* 0x003114f301007387 */ /* 0x000fe80000100800 */
        /* <DEDUP_REMOVED lines=24> */
[C---:B------:R-:W-:Y:S08]  /*37990*/  HMMA.1688.F32.TF32 R76, R244.reuse, R32, R208 ;  /* 0x00000020f44c723c */ /* 0x040ff000000810d0 */
[C---:B------:R-:W-:Y:S01]  /*379a0*/  HMMA.1688.F32.TF32 R72, R244.reuse, R28, R212 ;  /* 0x0000001cf448723c */ /* 0x040fe200000810d4 */
        /* <DEDUP_REMOVED lines=14> */
[----:B------:R-:W-:Y:S04]  /*37a90*/  STL.64 [R1+0x38], R66 ;  /* 0x0000384201007387 */ /* 0x000fe80000100a00 */
[----:B------:R-:W-:Y:S04]  /*37aa0*/  STL.64 [R1+0x20], R76 ;  /* 0x0000204c01007387 */ /* 0x000fe80000100a00 */
[----:B------:R-:W-:Y:S04]  /*37ab0*/  STL.64 [R1+0x28], R78 ;  /* 0x0000284e01007387 */ /* 0x000fe80000100a00 */
[----:B------:R2:W-:Y:S04]  /*37ac0*/  STL.64 [R1+0x10], R72 ;  /* 0x0000104801007387 */ /* 0x0005e80000100a00 */
        /* <DEDUP_REMOVED lines=24> */
[----:B------:R-:W2:Y:S01]  /*37c50*/  LDL.LU R123, [R1+0xaac] ;  /* 0x000aac00017b7983 */ /* 0x000ea20000300800 */
[----:B------:R-:W-:Y:S03]  /*37c60*/  HMMA.1688.F32.TF32 R64, R244, R12, R228 ;  /* 0x0000000cf440723c */ /* 0x000fe600000810e4 */
        /* <DEDUP_REMOVED lines=16> */
[----:B------:R-:W1:Y:S04]  /*37d70*/  LDL.LU R140, [R1+0x170] ;  /* 0x00017000018c7983 */ /* 0x000e680000300800 */
[----:B------:R-:W1:Y:S04]  /*37d80*/  LDL.LU R141, [R1+0x174] ;  /* 0x00017400018d7983 */ /* 0x000e680000300800 */
[----:B------:R-:W1:Y:S04]  /*37d90*/  LDL.LU R142, [R1+0x178] ;  /* 0x00017800018e7983 */ /* 0x000e680000300800 */
[----:B------:R-:W1:Y:S04]  /*37da0*/  LDL.LU R143, [R1+0x17c] ;  /* 0x00017c00018f7983 */ /* 0x000e680000300800 */
        /* <DEDUP_REMOVED lines=17> */
[----:B------:R-:W-:Y:S01]  /*37ec0*/  IMAD.MOV.U32 R243, RZ, RZ, R67 ;  /* 0x000000fffff37224 */ /* 0x000fe200078e0043 */
[----:B------:R-:W-:Y:S01]  /*37ed0*/  LDS R66, [R2+0x45280] ;  /* 0x0452800002427984 */ /* 0x000fe20000000800 */
[----:B------:R-:W-:Y:S02]  /*37ee0*/  IMAD.MOV.U32 R240, RZ, RZ, R64 ;  /* 0x000000fffff07224 */ /* 0x000fe400078e0040 */
[----:B------:R-:W-:Y:S01]  /*37ef0*/  IMAD.MOV.U32 R241, RZ, RZ, R65 ;  /* 0x000000fffff17224 */ /* 0x000fe200078e0041 */
[----:B------:R-:W-:Y:S04]  /*37f00*/  STL.64 [R1+0x3130], R242 ;  /* 0x003130f201007387 */ /* 0x000fe80000100a00 */
[----:B------:R-:W-:Y:S04]  /*37f10*/  STL.64 [R1+0x3128], R240 ;  /* 0x003128f001007387 */ /* 0x000fe80000100a00 */
[----:B------:R-:W4:Y:S04]  /*37f20*/  LDL.LU R224, [R1+0xbb0] ;  /* 0x000bb00001e07983 */ /* 0x000f280000300800 */
[----:B------:R-:W4:Y:S04]  /*37f30*/  LDL.LU R225, [R1+0xbb4] ;  /* 0x000bb40001e17983 */ /* 0x000f280000300800 */
[----:B------:R-:W4:Y:S04]  /*37f40*/  LDL.LU R226, [R1+0xbb8] ;  /* 0x000bb80001e27983 */ /* 0x000f280000300800 */
[----:B------:R-:W4:Y:S04]  /*37f50*/  LDL.LU R227, [R1+0xbbc] ;  /* 0x000bbc0001e37983 */ /* 0x000f280000300800 */
[----:B------:R-:W-:Y:S04]  /*37f60*/  LDS R64, [R2+0x44280] ;  /* 0x0442800002407984 */ /* 0x000fe80000000800 */
[----:B------:R-:W-:Y:S04]  /*37f70*/  LDS R65, [R3+0x44280] ;  /* 0x0442800003417984 */ /* 0x000fe80000000800 */
[----:B------:R-:W1:Y:S01]  /*37f80*/  LDS R67, [R3+0x45280] ;  /* 0x0452800003437984 */ /* 0x000e620000000800 */
[----:B--2---:R-:W-:Y:S03]  /*37f90*/  HMMA.1688.F32.TF32 R244, R244, R248, R228 ;  /* 0x000000f8f4f4723c */ /* 0x004fe600000810e4 */
[----:B------:R-:W2:Y:S04]  /*37fa0*/  LDL.LU R228, [R1+0xba0] ;  /* 0x000ba00001e47983 */ /* 0x000ea80000300800 */
[----:B------:R-:W2:Y:S04]  /*37fb0*/  LDL.LU R229, [R1+0xba4] ;  /* 0x000ba40001e57983 */ /* 0x000ea80000300800 */
[----:B------:R-:W2:Y:S04]  /*37fc0*/  LDL.LU R230, [R1+0xba8] ;  /* 0x000ba80001e67983 */ /* 0x000ea80000300800 */
[----:B------:R-:W2:Y:S08]  /*37fd0*/  LDL.LU R231, [R1+0xbac] ;  /* 0x000bac0001e77983 */ /* 0x000eb00000300800 */
[----:B------:R-:W-:Y:S04]  /*37fe0*/  STL [R1+0x30e4], R244 ;  /* 0x0030e4f401007387 */ /* 0x000fe80000100800 */
[----:B------:R-:W-:Y:S01]  /*37ff0*/  STL [R1+0x30e0], R245 ;  /* 0x0030e0f501007387 */ /* 0x000fe20000100800 */
[C---:B-1----:R-:W-:Y:S08]  /*38000*/  HMMA.1688.F32.TF32 R84, R68.reuse, R56, R140 ;  /* 0x000000384454723c */ /* 0x042ff0000008108c */
[C---:B---3--:R-:W-:Y:S08]  /*38010*/  HMMA.1688.F32.TF32 R88, R68.reuse, R60, R80 ;  /* 0x0000003c4458723c */ /* 0x048ff00000081050 */
[C---:B------:R-:W-:Y:S01]  /*38020*/  HMMA.1688.F32.TF32 R80, R68.reuse, R8, R136 ;  /* 0x000000084450723c */ /* 0x040fe20000081088 */
[----:B------:R-:W-:Y:S04]  /*38030*/  STL [R1+0x30dc], R246 ;  /* 0x0030dcf601007387 */ /* 0x000fe80000100800 */
[----:B------:R-:W-:Y:S10]  /*38040*/  STL [R1+0x30d8], R247 ;  /* 0x0030d8f701007387 */ /* 0x000ff40000100800 */
[----:B------:R-:W-:Y:S04]  /*38050*/  STL.64 [R1+0x1f0], R88 ;  /* 0x0001f05801007387 */ /* 0x000fe80000100a00 */
[----:B------:R4:W-:Y:S04]  /*38060*/  STL.64 [R1+0x1f8], R90 ;  /* 0x0001f85a01007387 */ /* 0x0009e80000100a00 */
[----:B------:R-:W-:Y:S04]  /*38070*/  STL.64 [R1+0x1e0], R84 ;  /* 0x0001e05401007387 */ /* 0x000fe80000100a00 */
[----:B------:R1:W-:Y:S01]  /*38080*/  STL.64 [R1+0x1e8], R86 ;  /* 0x0001e85601007387 */ /* 0x0003e20000100a00 */
[C---:B----4-:R-:W-:Y:S03]  /*38090*/  HMMA.1688.F32.TF32 R88, R68.reuse, R4, R132 ;  /* 0x000000044458723c */ /* 0x050fe60000081084 */
[----:B------:R-:W-:Y:S04]  /*380a0*/  STL.64 [R1+0x1d0], R80 ;  /* 0x0001d05001007387 */ /* 0x000fe80000100a00 */
[----:B------:R3:W-:Y:S01]  /*380b0*/  STL.64 [R1+0x1d8], R82 ;  /* 0x0001d85201007387 */ /* 0x0007e20000100a00 */
[C---:B-1----:R-:W-:Y:S08]  /*380c0*/  HMMA.1688.F32.TF32 R84, R68.reuse, R52, R128 ;  /* 0x000000344454723c */ /* 0x042ff00000081080 */
[C---:B---3--:R-:W-:Y:S07]  /*380d0*/  HMMA.1688.F32.TF32 R80, R68.reuse, R48, R124 ;  /* 0x000000304450723c */ /* 0x048fee000008107c */
        /* <DEDUP_REMOVED lines=8> */
[C---:B-1----:R-:W-:Y:S08]  /*38160*/  HMMA.1688.F32.TF32 R80, R68.reuse, R36, R76 ;  /* 0x000000244450723c */ /* 0x042ff0000008104c */
        /* <DEDUP_REMOVED lines=16> */
[----:B------:R-:W-:Y:S04]  /*38270*/  STL.64 [R1+0x148], R82 ;  /* 0x0001485201007387 */ /* 0x000fe80000100a00 */
[----:B------:R-:W-:Y:S04]  /*38280*/  STL.64 [R1+0x130], R76 ;  /* 0x0001304c01007387 */ /* 0x000fe80000100a00 */
[----:B------:R-:W-:Y:S04]  /*38290*/  STL.64 [R1+0x138], R78 ;  /* 0x0001384e01007387 */ /* 0x000fe80000100a00 */
[----:B------:R1:W-:Y:S01]  /*382a0*/  STL [R1+0x12c], R75 ;  /* 0x00012c4b01007387 */ /* 0x0003e20000100800 */
[----:B------:R-:W-:-:S02]  /*382b0*/  IMAD.MOV.U32 R245, RZ, RZ, R72 ;  /* 0x000000fffff57224 */ /* 0x000fc400078e0048 */
[----:B------:R-:W-:Y:S02]  /*382c0*/  IMAD.MOV.U32 R246, RZ, RZ, R73 ;  /* 0x000000fffff67224 */ /* 0x000fe400078e0049 */
[----:B------:R-:W-:Y:S02]  /*382d0*/  IMAD.MOV.U32 R247, RZ, RZ, R74 ;  /* 0x000000fffff77224 */ /* 0x000fe400078e004a */
[C---:B-1----:R-:W-:Y:S03]  /*382e0*/  HMMA.1688.F32.TF32 R72, R68.reuse, R12, R224 ;  /* 0x0000000c4448723c */ /* 0x042fe600000810e0 */
[----:B------:R-:W-:Y:S04]  /*382f0*/  STL [R1+0x30f0], R247 ;  /* 0x0030f0f701007387 */ /* 0x000fe80000100800 */
[----:B------:R-:W-:Y:S04]  /*38300*/  STL [R1+0x30ec], R246 ;  /* 0x0030ecf601007387 */ /* 0x000fe80000100800 */
[----:B------:R-:W-:Y:S11]  /*38310*/  STL [R1+0x30e8], R245 ;  /* 0x0030e8f501007387 */ /* 0x000ff60000100800 */
[----:B------:R-:W-:Y:S02]  /*38320*/  @!UPT UIADD3 URZ, URZ, URZ, URZ ;  /* 0x0000003f3f3ff290 */ /* 0x000fe4000fffe03f */
[----:B------:R-:W-:Y:S01]  /*38330*/  IMAD.MOV.U32 R244, RZ, RZ, R75 ;  /* 0x000000fffff47224 */ /* 0x000fe200078e004b */
[----:B------:R1:W-:Y:S04]  /*38340*/  STL.64 [R1+0x110], R72 ;  /* 0x0001104801007387 */ /* 0x0003e80000100a00 */
[----:B------:R3:W-:Y:S04]  /*38350*/  STL [R1+0x118], R74 ;  /* 0x0001184a01007387 */ /* 0x0007e80000100800 */
[----:B------:R-:W-:Y:S01]  /*38360*/  STL [R1+0x30f4], R244 ;  /* 0x0030f4f401007387 */ /* 0x000fe20000100800 */
[----:B--2---:R-:W-:Y:S11]  /*38370*/  HMMA.1688.F32.TF32 R68, R68, R248, R228 ;  /* 0x000000f84444723c */ /* 0x004ff600000810e4 */
[----:B------:R-:W-:Y:S11]  /*38380*/  @!UPT UIADD3 URZ, URZ, URZ, URZ ;  /* 0x0000003f3f3ff290 */ /* 0x000ff6000fffe03f */
[----:B------:R-:W-:Y:S01]  /*38390*/  @!UPT UIADD3 URZ, URZ, URZ, URZ ;  /* 0x0000003f3f3ff290 */ /* 0x000fe2000fffe03f */
[----:B------:R-:W-:Y:S04]  /*383a0*/  STL [R1+0x100], R68 ;  /* 0x0001004401007387 */ /* 0x000fe80000100800 */
        /* <DEDUP_REMOVED lines=55> */
[----:B------:R-:W-:-:S03]  /*38720*/  IMAD.MOV.U32 R245, RZ, RZ, R71 ;  /* 0x000000fffff57224 */ /* 0x000fc600078e0047 */
[----:B------:R-:W-:Y:S04]  /*38730*/  STL [R1+0x3100], R247 ;  /* 0x003100f701007387 */ /* 0x000fe80000100800 */
[----:B------:R1:W-:Y:S04]  /*38740*/  STL [R1+0x30fc], R246 ;  /* 0x0030fcf601007387 */ /* 0x0003e80000100800 */
[----:B------:R1:W-:Y:S04]  /*38750*/  STL [R1+0x30f8], R245 ;  /* 0x0030f8f501007387 */ /* 0x0003e80000100800 */
[----:B------:R-:W-:Y:S04]  /*38760*/  LDS R70, [R252+0x45280] ;  /* 0x04528000fc467984 */ /* 0x000fe80000000800 */
[----:B------:R-:W-:Y:S04]  /*38770*/  LDS R69, [R0+0x44280] ;  /* 0x0442800000457984 */ /* 0x000fe80000000800 */
[----:B------:R-:W1:Y:S01]  /*38780*/  LDS R71, [R0+0x45280] ;  /* 0x0452800000477984 */ /* 0x000e620000000800 */
[C---:B---3--:R-:W-:Y:S08]  /*38790*/  HMMA.1688.F32.TF32 R80, R64.reuse, R56, R128 ;  /* 0x000000384050723c */ /* 0x048ff00000081080 */
[----:B--2---:R-:W-:Y:S11]  /*387a0*/  HMMA.1688.F32.TF32 R84, R64, R60, R132 ;  /* 0x0000003c4054723c */ /* 0x004ff60000081084 */
[----:B------:R-:W-:Y:S05]  /*387b0*/  @!UPT UIADD3 URZ, URZ, URZ, URZ ;  /* 0x0000003f3f3ff290 */ /* 0x000fea000fffe03f */
[----:B-1----:R-:W-:Y:S02]  /*387c0*/  IMAD.MOV.U32 R246, RZ, RZ, R80 ;  /* 0x000000fffff67224 */ /* 0x002fe400078e0050 */
[----:B------:R-:W-:Y:S02]  /*387d0*/  IMAD.MOV.U32 R245, RZ, RZ, R81 ;  /* 0x000000fffff57224 */ /* 0x000fe400078e0051 */
[----:B------:R-:W-:-:S03]  /*387e0*/  IMAD.MOV.U32 R244, RZ, RZ, R83 ;  /* 0x000000fffff47224 */ /* 0x000fc600078e0053 */
[----:B------:R-:W-:Y:S04]  /*387f0*/  STL.64 [R1+0x500], R84 ;  /* 0x0005005401007387 */ /* 0x000fe80000100a00 */
[----:B------:R-:W-:Y:S04]  /*38800*/  STL.64 [R1+0x508], R86 ;  /* 0x0005085601007387 */ /* 0x000fe80000100a00 */
[----:B------:R4:W-:Y:S02]  /*38810*/  STL [R1+0x4f8], R82 ;  /* 0x0004f85201007387 */ /* 0x0009e40000100800 */
[----:B----4-:R-:W-:Y:S02]  /*38820*/  HMMA.1688.F32.TF32 R80, R64, R8, R124 ;  /* 0x000000084050723c */ /* 0x010fe4000008107c */
[----:B------:R-:W-:Y:S04]  /*38830*/  STL [R1+0x310c], R244 ;  /* 0x00310cf401007387 */ /* 0x000fe80000100800 */
[----:B------:R-:W-:Y:S04]  /*38840*/  STL [R1+0x3108], R246 ;  /* 0x003108f601007387 */ /* 0x000fe80000100800 */
[----:B------:R-:W-:Y:S11]  /*38850*/  STL [R1+0x3104], R245 ;  /* 0x003104f501007387 */ /* 0x000ff60000100800 */
[----:B------:R-:W-:Y:S02]  /*38860*/  @!UPT UIADD3 URZ, URZ, URZ, URZ ;  /* 0x0000003f3f3ff290 */ /* 0x000fe4000fffe03f */
[----:B------:R-:W-:Y:S01]  /*38870*/  STL.64 [R1+0x4e0], R80 ;  /* 0x0004e05001007387 */ /* 0x000fe20000100a00 */
[----:B------:R-:W-:-:S03]  /*38880*/  MOV R247, R83 ;  /* 0x0000005300f77202 */ /* 0x000fc60000000f00 */
[----:B------:R1:W-:Y:S02]  /*38890*/  STL [R1+0x4e8], R82 ;  /* 0x0004e85201007387 */ /* 0x0003e40000100800 */
[C---:B-1----:R-:W-:Y:S02]  /*388a0*/  HMMA.1688.F32.TF32 R80, R64.reuse, R4, R120 ;  /* 0x000000044050723c */ /* 0x042fe40000081078 */
[----:B------:R-:W-:Y:S06]  /*388b0*/  STL [R1+0x3110], R247 ;  /* 0x003110f701007387 */ /* 0x000fec0000100800 */
[C---:B------:R-:W-:Y:S08]  /*388c0*/  HMMA.1688.F32.TF32 R76, R64.reuse, R48, R76 ;  /* 0x00000030404c723c */ /* 0x040ff0000008104c */
[----:B------:R-:W-:Y:S07]  /*388d0*/  HMMA.1688.F32.TF32 R72, R64, R44, R72 ;  /* 0x0000002c4048723c */ /* 0x000fee0000081048 */
[----:B------:R1:W-:Y:S01]  /*388e0*/  STL [R1+0x4d0], R80 ;  /* 0x0004d05001007387 */ /* 0x0003e20000100800 */
[----:B------:R-:W-:-:S02]  /*388f0*/  IMAD.MOV.U32 R244, RZ, RZ, R81 ;  /* 0x000000fffff47224 */ /* 0x000fc400078e0051 */
[----:B------:R-:W-:Y:S02]  /*38900*/  IMAD.MOV.U32 R246, RZ, RZ, R82 ;  /* 0x000000fffff67224 */ /* 0x000fe400078e0052 */
[----:B------:R-:W-:Y:S02]  /*38910*/  IMAD.MOV.U32 R245, RZ, RZ, R83 ;  /* 0x000000fffff57224 */ /* 0x000fe400078e0053 */
[----:B-1----:R-:W-:Y:S11]  /*38920*/  HMMA.1688.F32.TF32 R80, R64, R52, R232 ;  /* 0x000000344050723c */ /* 0x002ff600000810e8 */
[----:B------:R-:W-:Y:S11]  /*38930*/  @!UPT UIADD3 URZ, URZ, URZ, URZ ;  /* 0x0000003f3f3ff290 */ /* 0x000ff6000fffe03f */
[----:B------:R-:W-:Y:S01]  /*38940*/  @!UPT UIADD3 URZ, URZ, URZ, URZ ;  /* 0x0000003f3f3ff290 */ /* 0x000fe2000fffe03f */
[----:B------:R-:W-:Y:S01]  /*38950*/  STL.64 [R1+0x4c0], R80 ;  /* 0x0004c05001007387 */ /* 0x000fe20000100a00 */
[----:B------:R-:W-:-:S03]  /*38960*/  IMAD.MOV.U32 R247, RZ, RZ, R83 ;  /* 0x000000fffff77224 */ /* 0x000fc600078e0053 */
[----:B------:R1:W-:Y:S04]  /*38970*/  STL [R1+0x4c8], R82 ;  /* 0x0004c85201007387 */ /* 0x0003e80000100800 */
        /* <DEDUP_REMOVED lines=17> */
[----:B------:R-:W-:Y:S04]  /*38a90*/  STL.64 [R1+0x268], R82 ;  /* 0x0002685201007387 */ /* 0x000fe80000100a00 */
[----:B------:R-:W2:Y:S04]  /*38aa0*/  LDL.LU R224, [R1+0x16f0] ;  /* 0x0016f00001e07983 */ /* 0x000ea80000300800 */
[----:B------:R-:W-:Y:S04]  /*38ab0*/  STL.64 [R1+0x250], R76 ;  /* 0x0002504c01007387 */ /* 0x000fe80000100a00 */
[----:B------:R-:W-:Y:S04]  /*38ac0*/  STL.64 [R1+0x258], R78 ;  /* 0x0002584e01007387 */ /* 0x000fe80000100a00 */
[----:B------:R1:W-:Y:S04]  /*38ad0*/  STL.64 [R1+0x240], R72 ;  /* 0x0002404801007387 */ /* 0x0003e80000100a00 */
[----:B------:R3:W-:Y:S04]  /*38ae0*/  STL.64 [R1+0x248], R74 ;  /* 0x0002484a01007387 */ /* 0x0007e80000100a00 */
        /* <DEDUP_REMOVED lines=91> */
[C---:B--2---:R-:W-:Y:S08]  /*390a0*/  HMMA.1688.F32.TF32 R104, R64.reuse, R12, R104 ;  /* 0x0000000c4068723c */ /* 0x044ff00000081068 */
[C---:B---3--:R-:W-:Y:S08]  /*390b0*/  HMMA.1688.F32.TF32 R108, R64.reuse, R16, R108 ;  /* 0x00000010406c723c */ /* 0x048ff0000008106c */
[----:B----4-:R-:W-:Y:S01]  /*390c0*/  HMMA.1688.F32.TF32 R100, R64, R248, R100 ;  /* 0x000000f84064723c */ /* 0x010fe20000081064 */
[----:B------:R-:W-:Y:S04]  /*390d0*/  LDS R64, [R2+0x44300] ;  /* 0x0443000002407984 */ /* 0x000fe80000000800 */
[----:B------:R-:W-:Y:S10]  /*390e0*/  LDS R66, [R2+0x45300] ;  /* 0x0453000002427984 */ /* 0x000ff40000000800 */
        /* <DEDUP_REMOVED lines=8> */
[----:B------:R-:W1:Y:S01]  /*39170*/  LDS R67, [R3+0x45300] ;  /* 0x0453000003437984 */ /* 0x000e620000000800 */
[C---:B--2---:R-:W-:Y:S03]  /*39180*/  HMMA.1688.F32.TF32 R100, R68.reuse, R56, R92 ;  /* 0x000000384464723c */ /* 0x044fe6000008105c */
[----:B------:R-:W-:Y:S04]  /*39190*/  LDS R108, [R252+0x44300] ;  /* 0x04430000fc6c7984 */ /* 0x000fe80000000800 */
[----:B------:R-:W-:Y:S01]  /*391a0*/  LDS R110, [R252+0x45300] ;  /* 0x04530000fc6e7984 */ /* 0x000fe20000000800 */
[C---:B------:R-:W-:Y:S03]  /*391b0*/  HMMA.1688.F32.TF32 R96, R68.reuse, R8, R88 ;  /* 0x000000084460723c */ /* 0x040fe60000081058 */
[----:B------:R-:W-:Y:S04]  /*391c0*/  LDS R109, [R0+0x44300] ;  /* 0x04430000006d7984 */ /* 0x000fe80000000800 */
[----:B------:R-:W2:Y:S01]  /*391d0*/  LDS R111, [R0+0x45300] ;  /* 0x04530000006f7984 */ /* 0x000ea20000000800 */
[C---:B------:R-:W-:Y:S08]  /*391e0*/  HMMA.1688.F32.TF32 R92, R68.reuse, R4, R84 ;  /* 0x00000004445c723c */ /* 0x040ff00000081054 */
[C---:B------:R-:W-:Y:S08]  /*391f0*/  HMMA.1688.F32.TF32 R88, R68.reuse, R52, R80 ;  /* 0x000000344458723c */ /* 0x040ff00000081050 */
        /* <DEDUP_REMOVED lines=14> */
[C---:B---3--:R-:W-:Y:S03]  /*392e0*/  HMMA.1688.F32.TF32 R88, R68.reuse, R40, R132 ;  /* 0x000000284458723c */ /* 0x048fe60000081084 */
[----:B------:R-:W-:Y:S04]  /*392f0*/  STL.64 [R1+0x420], R80 ;  /* 0x0004205001007387 */ /* 0x000fe80000100a00 */
[----:B------:R3:W-:Y:S01]  /*39300*/  STL.64 [R1+0x428], R82 ;  /* 0x0004285201007387 */ /* 0x0007e20000100a00 */
[C---:B----4-:R-:W-:Y:S08]  /*39310*/  HMMA.1688.F32.TF32 R84, R68.reuse, R36, R128 ;  /* 0x000000244454723c */ /* 0x050ff00000081080 */
[C---:B---3--:R-:W-:Y:S07]  /*39320*/  HMMA.1688.F32.TF32 R80, R68.reuse, R32, R124 ;  /* 0x000000204450723c */ /* 0x048fee000008107c */
        /* <DEDUP_REMOVED lines=8> */
[C---:B---3--:R-:W-:Y:S08]  /*393b0*/  HMMA.1688.F32.TF32 R80, R68.reuse, R20, R76 ;  /* 0x000000144450723c */ /* 0x048ff0000008104c */
        /* <DEDUP_REMOVED lines=16> */
[C---:B------:R-:W-:Y:S08]  /*394c0*/  HMMA.1688.F32.TF32 R76, R64.reuse, R56, R220 ;  /* 0x00000038404c723c */ /* 0x040ff000000810dc */
[C---:B------:R-:W-:Y:S07]  /*394d0*/  HMMA.1688.F32.TF32 R72, R64.reuse, R8, R224 ;  /* 0x000000084048723c */ /* 0x040fee00000810e0 */
        /* <DEDUP_REMOVED lines=79> */
[C---:B------:R-:W-:Y:S08]  /*399d0*/  HMMA.1688.F32.TF32 R80, R64.reuse, R40, R136 ;  /* 0x000000284050723c */ /* 0x040ff00000081088 */
[C---:B----4-:R-:W-:Y:S07]  /*399e0*/  HMMA.1688.F32.TF32 R84, R64.reuse, R44, R140 ;  /* 0x0000002c4054723c */ /* 0x050fee000008108c */
[----:B------:R-:W-:Y:S04]  /*399f0*/  STL.64 [R1+0x350], R88 ;  /* 0x0003505801007387 */ /* 0x000fe80000100a00 */
[----:B------:R-:W-:Y:S04]  /*39a00*/  STL.64 [R1+0x358], R90 ;  /* 0x0003585a01007387 */ /* 0x000fe80000100a00 */
[----:B------:R-:W-:Y:S04]  /*39a10*/  STL.64 [R1+0x340], R68 ;  /* 0x0003404401007387 */ /* 0x000fe80000100a00 */
[----:B------:R1:W-:Y:S02]  /*39a20*/  STL.64 [R1+0x348], R70 ;  /* 0x0003484601007387 */ /* 0x0003e40000100a00 */
[C---:B-1----:R-:W-:Y:S02]  /*39a30*/  HMMA.1688.F32.TF32 R68, R64.reuse, R36, R228 ;  /* 0x000000244044723c */ /* 0x042fe400000810e4 */
[----:B------:R-:W-:Y:S04]  /*39a40*/  STL.64 [R1+0x330], R84 ;  /* 0x0003305401007387 */ /* 0x000fe80000100a00 */
[----:B------:R1:W-:Y:S04]  /*39a50*/  STL.64 [R1+0x338], R86 ;  /* 0x0003385601007387 */ /* 0x0003e80000100a00 */
[----:B------:R-:W2:Y:S04]  /*39a60*/  LDL.LU R228, [R1+0xfa0] ;  /* 0x000fa00001e47983 */ /* 0x000ea80000300800 */
[----:B------:R-:W-:Y:S04]  /*39a70*/  STL.64 [R1+0x320], R80 ;  /* 0x0003205001007387 */ /* 0x000fe80000100a00 */
[----:B------:R3:W-:Y:S05]  /*39a80*/  STL.64 [R1+0x328], R82 ;  /* 0x0003285201007387 */ /* 0x0007ea0000100a00 */
[----:B------:R-:W-:Y:S04]  /*39a90*/  STL.64 [R1+0x310], R68 ;  /* 0x0003104401007387 */ /* 0x000fe80000100a00 */
[----:B------:R4:W-:Y:S04]  /*39aa0*/  STL.64 [R1+0x318], R70 ;  /* 0x0003184601007387 */ /* 0x0009e80000100a00 */
[----:B------:R-:W2:Y:S04]  /*39ab0*/  LDL.LU R229, [R1+0xfa4] ;  /* 0x000fa40001e57983 */ /* 0x000ea80000300800 */
[----:B------:R-:W2:Y:S04]  /*39ac0*/  LDL.LU R230, [R1+0xfa8] ;  /* 0x000fa80001e67983 */ /* 0x000ea80000300800 */
[----:B------:R-:W2:Y:S01]  /*39ad0*/  LDL.LU R231, [R1+0xfac] ;  /* 0x000fac0001e77983 */ /* 0x000ea20000300800 */
[C---:B-1----:R-:W-:Y:S08]  /*39ae0*/  HMMA.1688.F32.TF32 R84, R64.reuse, R32, R132 ;  /* 0x000000204054723c */ /* 0x042ff00000081084 */
[C---:B---3--:R-:W-:Y:S08]  /*39af0*/  HMMA.1688.F32.TF32 R80, R64.reuse, R28, R128 ;  /* 0x0000001c4050723c */ /* 0x048ff00000081080 */
[C---:B----4-:R-:W-:Y:S07]  /*39b00*/  HMMA.1688.F32.TF32 R68, R64.reuse, R24, R124 ;  /* 0x000000184044723c */ /* 0x050fee000008107c */
        /* <DEDUP_REMOVED lines=8> */
[C---:B-1----:R-:W-:Y:S07]  /*39b90*/  HMMA.1688.F32.TF32 R68, R64.reuse, R12, R76 ;  /* 0x0000000c4044723c */ /* 0x042fee000008104c */
[----:B------:R-:W-:Y:S01]  /*39ba0*/  STL.64 [R1+0x2d0], R84 ;  /* 0x0002d05401007387 */ /* 0x000fe20000100a00 */
[----:B------:R-:W-:Y:S03]  /*39bb0*/  HMMA.1688.F32.TF32 R64, R64, R248, R72 ;  /* 0x000000f84040723c */ /* 0x000fe60000081048 */
        /* <DEDUP_REMOVED lines=8> */
[----:B------:R-:W-:Y:S04]  /*39c40*/  STL.64 [R1+0x288], R66 ;  /* 0x0002884201007387 */ /* 0x000fe80000100a00 */
[----:B------:R-:W-:Y:S04]  /*39c50*/  STL.64 [R1+0x2f80], R74 ;  /* 0x002f804a01007387 */ /* 0x000fe80000100a00 */
[----:B------:R1:W-:Y:S01]  /*39c60*/  STL.64 [R1+0x2f78], R72 ;  /* 0x002f784801007387 */ /* 0x0003e20000100a00 */
[C---:B------:R-:W-:Y:S03]  /*39c70*/  HMMA.1688.F32.TF32 R76, R108.reuse, R4, R220 ;  /* 0x000000046c4c723c */ /* 0x040fe600000810dc */
[----:B------:R-:W-:Y:S04]  /*39c80*/  LDS R64, [R252+0x44380] ;  /* 0x04438000fc407984 */ /* 0x000fe80000000800 */
[----:B------:R-:W-:Y:S04]  /*39c90*/  LDS R66, [R252+0x45380] ;  /* 0x04538000fc427984 */ /* 0x000fe80000000800 */
[----:B------:R-:W-:Y:S01]  /*39ca0*/  STL.64 [R1+0x570], R68 ;  /* 0x0005704401007387 */ /* 0x000fe20000100a00 */
[C---:B-1----:R-:W-:Y:S03]  /*39cb0*/  HMMA.1688.F32.TF32 R72, R108.reuse, R8, R216 ;  /* 0x000000086c48723c */ /* 0x042fe600000810d8 */
[----:B------:R1:W-:Y:S04]  /*39cc0*/  STL.64 [R1+0x578], R70 ;  /* 0x0005784601007387 */ /* 0x0003e80000100a00 */
[----:B------:R-:W-:Y:S04]  /*39cd0*/  LDS R65, [R0+0x44380] ;  /* 0x0443800000417984 */ /* 0x000fe80000000800 */
[----:B------:R-:W3:Y:S01]  /*39ce0*/  LDS R67, [R0+0x45380] ;  /* 0x0453800000437984 */ /* 0x000ee20000000800 */
[----:B-1----:R-:W-:Y:S11]  /*39cf0*/  HMMA.1688.F32.TF32 R68, R108, R52, R224 ;  /* 0x000000346c44723c */ /* 0x002ff600000810e0 */
[----:B------:R-:W-:Y:S04]  /*39d00*/  STL.64 [R1+0x560], R72 ;  /* 0x0005604801007387 */ /* 0x000fe80000100a00 */
[----:B------:R1:W-:Y:S09]  /*39d10*/  STL.64 [R1+0x568], R74 ;  /* 0x0005684a01007387 */ /* 0x0003f20000100a00 */
[----:B-1----:R-:W-:-:S02]  /*39d20*/  IMAD.MOV.U32 R75, RZ, RZ, R68 ;  /* 0x000000ffff4b7224 */ /* 0x002fc400078e0044 */
[----:B------:R-:W-:Y:S02]  /*39d30*/  IMAD.MOV.U32 R74, RZ, RZ, R69 ;  /* 0x000000ffff4a7224 */ /* 0x000fe400078e0045 */
[----:B------:R-:W-:Y:S02]  /*39d40*/  IMAD.MOV.U32 R73, RZ, RZ, R70 ;  /* 0x000000ffff497224 */ /* 0x000fe400078e0046 */
[----:B------:R-:W-:Y:S01]  /*39d50*/  IMAD.MOV.U32 R72, RZ, RZ, R71 ;  /* 0x000000ffff487224 */ /* 0x000fe200078e0047 */
[----:B------:R1:W-:Y:S04]  /*39d60*/  STL.64 [R1+0x550], R76 ;  /* 0x0005504c01007387 */ /* 0x0003e80000100a00 */
[----:B------:R4:W-:Y:S04]  /*39d70*/  STL.64 [R1+0x558], R78 ;  /* 0x0005584e01007387 */ /* 0x0009e80000100a00 */
[----:B------:R-:W-:Y:S04]  /*39d80*/  STL [R1+0x3074], R72 ;  /* 0x0030744801007387 */ /* 0x000fe80000100800 */
[----:B------:R-:W-:Y:S04]  /*39d90*/  STL [R1+0x3070], R74 ;  /* 0x0030704a01007387 */ /* 0x000fe80000100800 */
[----:B------:R-:W-:Y:S04]  /*39da0*/  STL [R1+0x306c], R75 ;  /* 0x00306c4b01007387 */ /* 0x000fe80000100800 */
[----:B------:R-:W-:Y:S01]  /*39db0*/  STL [R1+0x3068], R73 ;  /* 0x0030684901007387 */ /* 0x000fe20000100800 */
[C---:B--2---:R-:W-:Y:S03]  /*39dc0*/  HMMA.1688.F32.TF32 R68, R108.reuse, R48, R228 ;  /* 0x000000306c44723c */ /* 0x044fe600000810e4 */
[----:B------:R-:W2:Y:S11]  /*39dd0*/  LDL.LU R228, [R1+0x1910] ;  /* 0x0019100001e47983 */ /* 0x000eb60000300800 */
[----:B------:R-:W-:Y:S09]  /*39de0*/  @!UPT UIADD3 URZ, URZ, URZ, URZ ;  /* 0x0000003f3f3ff290 */ /* 0x000ff2000fffe03f */
        /* <DEDUP_REMOVED lines=17> */
[----:B-1----:R-:W3:Y:S04]  /*39f00*/  LDL.LU R76, [R1+0xf80] ;  /* 0x000f8000014c7983 */ /* 0x002ee80000300800 */
        /* <DEDUP_REMOVED lines=28> */
[C---:B------:R-:W-:Y:S08]  /*3a0d0*/  HMMA.1688.F32.TF32 R100, R108.reuse, R16, R216 ;  /* 0x000000106c64723c */ /* 0x040ff000000810d8 */
[C---:B---3--:R-:W-:Y:S08]  /*3a0e0*/  HMMA.1688.F32.TF32 R84, R108.reuse, R32, R120 ;  /* 0x000000206c54723c */ /* 0x048ff00000081078 */
[----:B----4-:R-:W-:Y:S01]  /*3a0f0*/  HMMA.1688.F32.TF32 R76, R108, R40, R76 ;  /* 0x000000286c4c723c */ /* 0x010fe2000008104c */
[----:B------:R-:W-:-:S07]  /*3a100*/  IMAD.MOV.U32 R74, RZ, RZ, R69 ;  /* 0x000000ffff4a7224 */ /* 0x000fce00078e0045 */
[----:B------:R-:W-:Y:S01]  /*3a110*/  HMMA.1688.F32.TF32 R80, R108, R36, R124 ;  /* 0x000000246c50723c */ /* 0x000fe2000008107c */
[----:B------:R-:W-:Y:S02]  /*3a120*/  IMAD.MOV.U32 R75, RZ, RZ, R70 ;  /* 0x000000ffff4b7224 */ /* 0x000fe400078e0046 */
[----:B------:R-:W-:Y:S02]  /*3a130*/  IMAD.MOV.U32 R72, RZ, RZ, R68 ;  /* 0x000000ffff487224 */ /* 0x000fe400078e0044 */
[----:B------:R-:W-:-:S03]  /*3a140*/  IMAD.MOV.U32 R73, RZ, RZ, R71 ;  /* 0x000000ffff497224 */ /* 0x000fc600078e0047 */
[C---:B------:R-:W-:Y:S01]  /*3a150*/  HMMA.1688.F32.TF32 R88, R108.reuse, R28, R232 ;  /* 0x0000001c6c58723c */ /* 0x040fe200000810e8 */
[----:B------:R-:W-:Y:S07]  /*3a160*/  STL.64 [R1+0x3080], R74 ;  /* 0x0030804a01007387 */ /* 0x000fee0000100a00 */
[C---:B------:R-:W-:Y:S01]  /*3a170*/  HMMA.1688.F32.TF32 R92, R108.reuse, R24, R208 ;  /* 0x000000186c5c723c */ /* 0x040fe200000810d0 */
[----:B------:R1:W-:Y:S07]  /*3a180*/  STL.64 [R1+0x3078], R72 ;  /* 0x0030784801007387 */ /* 0x0003ee0000100a00 */
[C---:B------:R-:W-:Y:S01]  /*3a190*/  HMMA.1688.F32.TF32 R96, R108.reuse, R20, R212 ;  /* 0x000000146c60723c */ /* 0x040fe200000810d4 */
[----:B------:R-:W-:Y:S04]  /*3a1a0*/  STL.64 [R1+0x2f20], R78 ;  /* 0x002f204e01007387 */ /* 0x000fe80000100a00 */
[----:B------:R2:W-:Y:S03]  /*3a1b0*/  STL.64 [R1+0x2f18], R76 ;  /* 0x002f184c01007387 */ /* 0x0005e60000100a00 */
[C---:B------:R-:W-:Y:S01]  /*3a1c0*/  HMMA.1688.F32.TF32 R104, R108.reuse, R12, R220 ;  /* 0x0000000c6c68723c */ /* 0x040fe200000810dc */
[----:B------:R-:W-:Y:S04]  /*3a1d0*/  STL.64 [R1+0x2f30], R82 ;  /* 0x002f305201007387 */ /* 0x000fe80000100a00 */
[----:B------:R3:W-:Y:S03]  /*3a1e0*/  STL.64 [R1+0x2f28], R80 ;  /* 0x002f285001007387 */ /* 0x0007e60000100a00 */
[----:B------:R-:W-:Y:S01]  /*3a1f0*/  HMMA.1688.F32.TF32 R108, R108, R248, R224 ;  /* 0x000000f86c6c723c */ /* 0x000fe200000810e0 */
[----:B------:R-:W-:Y:S04]  /*3a200*/  STL.64 [R1+0x2f40], R86 ;  /* 0x002f405601007387 */ /* 0x000fe80000100a00 */
        /* <DEDUP_REMOVED lines=8> */
[----:B------:R1:W-:Y:S04]  /*3a290*/  STL.64 [R1+0x2f88], R100 ;  /* 0x002f886401007387 */ /* 0x0003e80000100a00 */
        /* <DEDUP_REMOVED lines=46> */
[----:B------:R-:W4:Y:S04]  /*3a580*/  LDL.LU R229, [R1+0x1864] ;  /* 0x0018640001e57983 */ /* 0x000f280000300800 */
[----:B------:R-:W4:Y:S04]  /*3a590*/  LDL.LU R230, [R1+0x1868] ;  /* 0x0018680001e67983 */ /* 0x000f280000300800 */
[----:B------:R-:W4:Y:S08]  /*3a5a0*/  LDL.LU R231, [R1+0x186c] ;  /* 0x00186c0001e77983 */ /* 0x000f300000300800 */
[----:B------:R-:W-:Y:S04]  /*3a5b0*/  STL.64 [R1+0x2fc0], R114 ;  /* 0x002fc07201007387 */ /* 0x000fe80000100a00 */
[----:B------:R1:W-:Y:S01]  /*3a5c0*/  STL.64 [R1+0x2fb8], R112 ;  /* 0x002fb87001007387 */ /* 0x0003e20000100a00 */
[C---:B--2---:R-:W-:Y:S08]  /*3a5d0*/  HMMA.1688.F32.TF32 R152, R172.reuse, R28, R224 ;  /* 0x0000001cac98723c */ /* 0x044ff000000810e0 */
[C---:B---3--:R-:W-:Y:S08]  /*3a5e0*/  HMMA.1688.F32.TF32 R136, R172.reuse, R44, R208 ;  /* 0x0000002cac88723c */ /* 0x048ff000000810d0 */
[C---:B----4-:R-:W-:Y:S08]  /*3a5f0*/  HMMA.1688.F32.TF32 R120, R172.reuse, R8, R120 ;  /* 0x00000008ac78723c */ /* 0x050ff00000081078 */
[C---:B------:R-:W-:Y:S08]  /*3a600*/  HMMA.1688.F32.TF32 R116, R172.reuse, R56, R132 ;  /* 0x00000038ac74723c */ /* 0x040ff00000081084 */
[C---:B------:R-:W-:Y:S08]  /*3a610*/  HMMA.1688.F32.TF32 R124, R172.reuse, R4, R124 ;  /* 0x00000004ac7c723c */ /* 0x040ff0000008107c */
[C---:B------:R-:W-:Y:S07]  /*3a620*/  HMMA.1688.F32.TF32 R128, R172.reuse, R52, R128 ;  /* 0x00000034ac80723c */ /* 0x040fee0000081080 */
[----:B------:R-:W-:Y:S01]  /*3a630*/  STL.64 [R1+0x2fd0], R118 ;  /* 0x002fd07601007387 */ /* 0x000fe20000100a00 */
[C---:B------:R-:W-:Y:S03]  /*3a640*/  HMMA.1688.F32.TF32 R132, R172.reuse, R48, R232 ;  /* 0x00000030ac84723c */ /* 0x040fe600000810e8 */
[----:B------:R-:W-:Y:S05]  /*3a650*/  STL.64 [R1+0x2fc8], R116 ;  /* 0x002fc87401007387 */ /* 0x000fea0000100a00 */
[C---:B------:R-:W-:Y:S01]  /*3a660*/  HMMA.1688.F32.TF32 R140, R172.reuse, R40, R212 ;  /* 0x00000028ac8c723c */ /* 0x040fe200000810d4 */
[----:B------:R-:W-:Y:S07]  /*3a670*/  STL.64 [R1+0x2fe0], R122 ;  /* 0x002fe07a01007387 */ /* 0x000fee0000100a00 */
[C---:B------:R-:W-:Y:S01]  /*3a680*/  HMMA.1688.F32.TF32 R144, R172.reuse, R36, R216 ;  /* 0x00000024ac90723c */ /* 0x040fe200000810d8 */
[----:B------:R-:W-:Y:S04]  /*3a690*/  STL.64 [R1+0x2fd8], R120 ;  /* 0x002fd87801007387 */ /* 0x000fe80000100a00 */
[----:B------:R-:W-:Y:S03]  /*3a6a0*/  STL.64 [R1+0x2ff0], R126 ;  /* 0x002ff07e01007387 */ /* 0x000fe60000100a00 */
        /* <DEDUP_REMOVED lines=85> */
[----:B------:R-:W-:Y:S04]  /*3ac00*/  STL.64 [R1+0x3090], R158 ;  /* 0x0030909e01007387 */ /* 0x000fe80000100a00 */
[----:B------:R-:W-:Y:S01]  /*3ac10*/  STL.64 [R1+0x3088], R156 ;  /* 0x0030889c01007387 */ /* 0x000fe20000100a00 */
[----:B-1----:R-:W-:Y:S01]  /*3ac20*/  IMAD.MOV.U32 R72, RZ, RZ, R15 ;  /* 0x000000ffff487224 */ /* 0x002fe200078e000f */
[----:B------:R-:W-:Y:S01]  /*3ac30*/  MOV R74, R251 ;  /* 0x000000fb004a7202 */ /* 0x000fe20000000f00 */
        /* <DEDUP_REMOVED lines=10> */
[----:B------:R-:W-:Y:S02]  /*3ace0*/  IMAD.MOV.U32 R88, RZ, RZ, R55 ;  /* 0x000000ffff587224 */ /* 0x000fe400078e0037 */
[----:B------:R-:W-:Y:S02]  /*3acf0*/  IMAD.MOV.U32 R89, RZ, RZ, R54 ;  /* 0x000000ffff597224 */ /* 0x000fe400078e0036 */
        /* <DEDUP_REMOVED lines=8> */
[----:B------:R-:W-:Y:S02]  /*3ad80*/  IMAD.MOV.U32 R98, RZ, RZ, R35 ;  /* 0x000000ffff627224 */ /* 0x000fe400078e0023 */
[----:B------:R-:W-:Y:S01]  /*3ad90*/  IMAD.MOV.U32 R99, RZ, RZ, R34 ;  /* 0x000000ffff637224 */ /* 0x000fe200078e0022 */
[C---:B--2---:R-:W-:Y:S08]  /*3ada0*/  HMMA.1688.F32.TF32 R164, R172.reuse, R16, R164 ;  /* 0x00000010aca4723c */ /* 0x044ff000000810a4 */
[C---:B---3--:R-:W-:Y:S08]  /*3adb0*/  HMMA.1688.F32.TF32 R160, R172.reuse, R20, R160 ;  /* 0x00000014aca0723c */ /* 0x048ff000000810a0 */
[C---:B----4-:R-:W-:Y:S08]  /*3adc0*/  HMMA.1688.F32.TF32 R168, R172.reuse, R12, R168 ;  /* 0x0000000caca8723c */ /* 0x050ff000000810a8 */
[----:B------:R-:W-:Y:S07]  /*3add0*/  HMMA.1688.F32.TF32 R172, R172, R248, R176 ;  /* 0x000000f8acac723c */ /* 0x000fee00000810b0 */
        /* <DEDUP_REMOVED lines=8> */
[----:B------:R-:W2:Y:S04]  /*3ae60*/  LDL.LU R15, [R1+0x3224] ;  /* 0x00322400010f7983 */ /* 0x000ea80000300800 */
        /* <DEDUP_REMOVED lines=28> */
[----:B------:R-:W-:Y:S01]  /*3b030*/  HMMA.1688.F32.TF32 R212, R64, R24, R220 ;  /* 0x0000001840d4723c */ /* 0x000fe200000810dc */
        /* <DEDUP_REMOVED lines=12> */
[----:B--2---:R-:W-:-:S02]  /*3b100*/  IMAD.MOV.U32 R107, RZ, RZ, R15 ;  /* 0x000000ffff6b7224 */ /* 0x004fc400078e000f */
[----:B---3--:R-:W-:Y:S02]  /*3b110*/  IMAD.MOV.U32 R106, RZ, RZ, R14 ;  /* 0x000000ffff6a7224 */ /* 0x008fe400078e000e */
[----:B----4-:R-:W-:Y:S02]  /*3b120*/  IMAD.MOV.U32 R105, RZ, RZ, R251 ;  /* 0x000000ffff697224 */ /* 0x010fe400078e00fb */
[----:B------:R-:W-:Y:S02]  /*3b130*/  IMAD.MOV.U32 R104, RZ, RZ, R250 ;  /* 0x000000ffff687224 */ /* 0x000fe400078e00fa */
[----:B------:R-:W2:Y:S04]  /*3b140*/  LDL.LU R250, [R1+0x31c4] ;  /* 0x0031c40001fa7983 */ /* 0x000ea80000300800 */
[----:B------:R-:W2:Y:S04]  /*3b150*/  LDL.LU R251, [R1+0x31c0] ;  /* 0x0031c00001fb7983 */ /* 0x000ea80000300800 */
[----:B------:R-:W3:Y:S01]  /*3b160*/  LDL.LU R14, [R1+0x31bc] ;  /* 0x0031bc00010e7983 */ /* 0x000ee20000300800 */
[----:B------:R-:W-:-:S02]  /*3b170*/  IMAD.MOV.U32 R110, RZ, RZ, R22 ;  /* 0x000000ffff6e7224 */ /* 0x000fc400078e0016 */
[----:B------:R-:W-:Y:S01]  /*3b180*/  IMAD.MOV.U32 R109, RZ, RZ, R19 ;  /* 0x000000ffff6d7224 */ /* 0x000fe200078e0013 */
[----:B------:R-:W3:Y:S01]  /*3b190*/  LDL.LU R15, [R1+0x31b8] ;  /* 0x0031b800010f7983 */ /* 0x000ee20000300800 */
[----:B------:R-:W-:-:S03]  /*3b1a0*/  IMAD.MOV.U32 R108, RZ, RZ, R18 ;  /* 0x000000ffff6c7224 */ /* 0x000fc600078e0012 */
[----:B------:R-:W4:Y:S01]  /*3b1b0*/  LDL.LU R18, [R1+0x31b4] ;  /* 0x0031b40001127983 */ /* 0x000f220000300800 */
[----:B------:R-:W-:-:S03]  /*3b1c0*/  IMAD.MOV.U32 R111, RZ, RZ, R23 ;  /* 0x000000ffff6f7224 */ /* 0x000fc600078e0017 */
[----:B------:R-:W4:Y:S04]  /*3b1d0*/  LDL.LU R19, [R1+0x31b0] ;  /* 0x0031b00001137983 */ /* 0x000f280000300800 */
[----:B------:R-:W2:Y:S04]  /*3b1e0*/  LDL.LU R22, [R1+0x31ac] ;  /* 0x0031ac0001167983 */ /* 0x000ea80000300800 */
[----:B------:R-:W2:Y:S04]  /*3b1f0*/  LDL.LU R23, [R1+0x31a8] ;  /* 0x0031a80001177983 */ /* 0x000ea80000300800 */
[----:B------:R-:W2:Y:S04]  /*3b200*/  LDL.LU R224, [R1+0xff0] ;  /* 0x000ff00001e07983 */ /* 0x000ea80000300800 */
[----:B------:R-:W2:Y:S04]  /*3b210*/  LDL.LU R225, [R1+0xff4] ;  /* 0x000ff40001e17983 */ /* 0x000ea80000300800 */
[----:B------:R-:W2:Y:S04]  /*3b220*/  LDL.LU R226, [R1+0xff8] ;  /* 0x000ff80001e27983 */ /* 0x000ea80000300800 */
[----:B------:R-:W2:Y:S01]  /*3b230*/  LDL.LU R227, [R1+0xffc] ;  /* 0x000ffc0001e37983 */ /* 0x000ea20000300800 */
[----:B------:R-:W-:-:S03]  /*3b240*/  MOV R112, R26 ;  /* 0x0000001a00707202 */ /* 0x000fc60000000f00 */
[----:B------:R-:W3:Y:S01]  /*3b250*/  LDL.LU R220, [R1+0x1000] ;  /* 0x0010000001dc7983 */ /* 0x000ee20000300800 */
[----:B------:R-:W-:-:S03]  /*3b260*/  IMAD.MOV.U32 R113, RZ, RZ, R27 ;  /* 0x000000ffff717224 */ /* 0x000fc600078e001b */
[----:B------:R-:W3:Y:S01]  /*3b270*/  LDL.LU R221, [R1+0x1004] ;  /* 0x0010040001dd7983 */ /* 0x000ee20000300800 */
[----:B------:R-:W-:-:S03]  /*3b280*/  IMAD.MOV.U32 R114, RZ, RZ, R30 ;  /* 0x000000ffff727224 */ /* 0x000fc600078e001e */
[----:B------:R-:W3:Y:S01]  /*3b290*/  LDL.LU R222, [R1+0x1008] ;  /* 0x0010080001de7983 */ /* 0x000ee20000300800 */
[----:B------:R-:W-:-:S03]  /*3b2a0*/  IMAD.MOV.U32 R115, RZ, RZ, R31 ;  /* 0x000000ffff737224 */ /* 0x000fc600078e001f */
[----:B------:R-:W3:Y:S04]  /*3b2b0*/  LDL.LU R223, [R1+0x100c] ;  /* 0x00100c0001df7983 */ /* 0x000ee80000300800 */
        /* <DEDUP_REMOVED lines=27> */
[----:B------:R-:W-:-:S03]  /*3b470*/  MOV R119, R55 ;  /* 0x0000003700777202 */ /* 0x000fc60000000f00 */
        /* <DEDUP_REMOVED lines=17> */
[----:B------:R-:W-:Y:S04]  /*3b590*/  LDS R232, [R2+0x46000] ;  /* 0x0460000002e87984 */ /* 0x000fe80000000800 */
[----:B------:R-:W-:Y:S04]  /*3b5a0*/  LDS R234, [R2+0x47000] ;  /* 0x0470000002ea7984 */ /* 0x000fe80000000800 */
[----:B------:R-:W-:Y:S04]  /*3b5b0*/  LDS R233, [R3+0x46000] ;  /* 0x0460000003e97984 */ /* 0x000fe80000000800 */
[----:B------:R-:W4:Y:S01]  /*3b5c0*/  LDS R235, [R3+0x47000] ;  /* 0x0470000003eb7984 */ /* 0x000f220000000800 */
[C---:B------:R-:W-:Y:S08]  /*3b5d0*/  HMMA.1688.F32.TF32 R184, R64.reuse, R8, R184 ;  /* 0x0000000840b8723c */ /* 0x040ff000000810b8 */
[C---:B------:R-:W-:Y:S08]  /*3b5e0*/  HMMA.1688.F32.TF32 R228, R64.reuse, R4, R228 ;  /* 0x0000000440e4723c */ /* 0x040ff000000810e4 */
[C---:B--2---:R-:W-:Y:S08]  /*3b5f0*/  HMMA.1688.F32.TF32 R224, R64.reuse, R12, R224 ;  /* 0x0000000c40e0723c */ /* 0x044ff000000810e0 */
[----:B---3--:R-:W-:Y:S08]  /*3b600*/  HMMA.1688.F32.TF32 R220, R64, R16, R220 ;  /* 0x0000001040dc723c */ /* 0x008ff000000810dc */
[C---:B----4-:R-:W-:Y:S11]  /*3b610*/  HMMA.1688.F32.TF32 R124, R232.reuse, R58, R124 ;  /* 0x0000003ae87c723c */ /* 0x050ff6000008107c */
[----:B------:R-:W-:Y:S11]  /*3b620*/  @!UPT UIADD3 URZ, URZ, URZ, URZ ;  /* 0x0000003f3f3ff290 */ /* 0x000ff6000fffe03f */
[----:B------:R-:W-:Y:S02]  /*3b630*/  @!UPT UIADD3 URZ, URZ, URZ, URZ ;  /* 0x0000003f3f3ff290 */ /* 0x000fe4000fffe03f */
[----:B------:R-:W-:Y:S02]  /*3b640*/  IMAD.MOV.U32 R17, RZ, RZ, R124 ;  /* 0x000000ffff117224 */ /* 0x000fe400078e007c */
[----:B------:R-:W-:Y:S02]  /*3b650*/  IMAD.MOV.U32 R16, RZ, RZ, R125 ;  /* 0x000000ffff107224 */ /* 0x000fe400078e007d */
[----:B------:R-:W-:Y:S02]  /*3b660*/  IMAD.MOV.U32 R13, RZ, RZ, R126 ;  /* 0x000000ffff0d7224 */ /* 0x000fe400078e007e */
[----:B------:R-:W-:Y:S02]  /*3b670*/  IMAD.MOV.U32 R12, RZ, RZ, R127 ;  /* 0x000000ffff0c7224 */ /* 0x000fe400078e007f */
[C---:B------:R-:W-:Y:S08]  /*3b680*/  HMMA.1688.F32.TF32 R124, R232.reuse, R10, R120 ;  /* 0x0000000ae87c723c */ /* 0x040ff00000081078 */
        /* <DEDUP_REMOVED lines=45> */
[----:B-1----:R-:W4:Y:S04]  /*3b960*/  LDL.LU R72, [R1+0xaf0] ;  /* 0x000af00001487983 */ /* 0x002f280000300800 */
[----:B------:R-:W4:Y:S04]  /*3b970*/  LDL.LU R73, [R1+0xaf4] ;  /* 0x000af40001497983 */ /* 0x000f280000300800 */
[----:B---3--:R-:W4:Y:S04]  /*3b980*/  LDL.LU R74, [R1+0xaf8] ;  /* 0x000af800014a7983 */ /* 0x008f280000300800 */
[----:B------:R-:W4:Y:S04]  /*3b990*/  LDL.LU R75, [R1+0xafc] ;  /* 0x000afc00014b7983 */ /* 0x000f280000300800 */
        /* <DEDUP_REMOVED lines=33> */
[----:B------:R-:W-:-:S03]  /*3bbb0*/  IMAD.MOV.U32 R9, RZ, RZ, R128 ;  /* 0x000000ffff097224 */ /* 0x000fc600078e0080 */
[----:B------:R-:W2:Y:S01]  /*3bbc0*/  LDL.LU R124, [R1+0xc30] ;  /* 0x000c3000017c7983 */ /* 0x000ea20000300800 */
[----:B------:R-:W-:-:S03]  /*3bbd0*/  IMAD.MOV.U32 R8, RZ, RZ, R129 ;  /* 0x000000ffff087224 */ /* 0x000fc600078e0081 */
[----:B------:R-:W2:Y:S01]  /*3bbe0*/  LDL.LU R125, [R1+0xc34] ;  /* 0x000c3400017d7983 */ /* 0x000ea20000300800 */
[----:B------:R-:W-:-:S03]  /*3bbf0*/  MOV R5, R130 ;  /* 0x0000008200057202 */ /* 0x000fc60000000f00 */
[----:B------:R-:W2:Y:S01]  /*3bc00*/  LDL.LU R126, [R1+0xc38] ;  /* 0x000c3800017e7983 */ /* 0x000ea20000300800 */
[----:B------:R-:W-:-:S03]  /*3bc10*/  IMAD.MOV.U32 R4, RZ, RZ, R131 ;  /* 0x000000ffff047224 */ /* 0x000fc600078e0083 */
        /* <DEDUP_REMOVED lines=67> */
[----:B------:R-:W-:Y:S01]  /*3c050*/  LDS R234, [R2+0x47080] ;  /* 0x0470800002ea7984 */ /* 0x000fe20000000800 */
[C---:B------:R-:W-:Y:S03]  /*3c060*/  HMMA.1688.F32.TF32 R192, R64.reuse, R48, R192 ;  /* 0x0000003040c0723c */ /* 0x040fe600000810c0 */
[----:B------:R-:W-:Y:S04]  /*3c070*/  LDS R233, [R3+0x46080] ;  /* 0x0460800003e97984 */ /* 0x000fe80000000800 */
[----:B------:R-:W-:Y:S01]  /*3c080*/  LDS R235, [R3+0x47080] ;  /* 0x0470800003eb7984 */ /* 0x000fe20000000800 */
[C---:B------:R-:W-:Y:S08]  /*3c090*/  HMMA.1688.F32.TF32 R196, R64.reuse, R44, R196 ;  /* 0x0000002c40c4723c */ /* 0x040ff000000810c4 */
[C---:B------:R-:W-:Y:S08]  /*3c0a0*/  HMMA.1688.F32.TF32 R200, R64.reuse, R40, R200 ;  /* 0x0000002840c8723c */ /* 0x040ff000000810c8 */
[----:B------:R-:W-:Y:S01]  /*3c0b0*/  HMMA.1688.F32.TF32 R64, R64, R248, R236 ;  /* 0x000000f84040723c */ /* 0x000fe200000810ec */
[----:B------:R-:W-:Y:S04]  /*3c0c0*/  LDS R236, [R252+0x46000] ;  /* 0x04600000fcec7984 */ /* 0x000fe80000000800 */
[----:B------:R-:W-:Y:S04]  /*3c0d0*/  LDS R238, [R252+0x47000] ;  /* 0x04700000fcee7984 */ /* 0x000fe80000000800 */
[----:B------:R-:W-:Y:S04]  /*3c0e0*/  LDS R237, [R0+0x46000] ;  /* 0x0460000000ed7984 */ /* 0x000fe80000000800 */
[----:B------:R-:W2:Y:S02]  /*3c0f0*/  LDS R239, [R0+0x47000] ;  /* 0x0470000000ef7984 */ /* 0x000ea40000000800 */
[C---:B--2---:R-:W-:Y:S08]  /*3c100*/  HMMA.1688.F32.TF32 R136, R236.reuse, R34, R136 ;  /* 0x00000022ec88723c */ /* 0x044ff00000081088 */
        /* <DEDUP_REMOVED lines=8> */
[C---:B------:R-:W-:Y:S07]  /*3c190*/  HMMA.1688.F32.TF32 R148, R236.reuse, R46, R148 ;  /* 0x0000002eec94723c */ /* 0x040fee0000081094 */
[----:B------:R-:W-:Y:S04]  /*3c1a0*/  STL.64 [R1+0x1470], R172 ;  /* 0x001470ac01007387 */ /* 0x000fe80000100a00 */
[----:B------:R-:W-:Y:S01]  /*3c1b0*/  STL.64 [R1+0x1478], R174 ;  /* 0x001478ae01007387 */ /* 0x000fe20000100a00 */
[C---:B------:R-:W-:Y:S03]  /*3c1c0*/  HMMA.1688.F32.TF32 R128, R236.reuse, R26, R128 ;  /* 0x0000001aec80723c */ /* 0x040fe60000081080 */
[----:B------:R-:W-:Y:S05]  /*3c1d0*/  STL.64 [R1+0x1460], R168 ;  /* 0x001460a801007387 */ /* 0x000fea0000100a00 */
        /* <DEDUP_REMOVED lines=34> */
[C---:B------:R-:W-:Y:S03]  /*3c400*/  HMMA.1688.F32.TF32 R76, R232.reuse, R38, R76 ;  /* 0x00000026e84c723c */ /* 0x040fe6000008104c */
[----:B------:R-:W-:Y:S04]  /*3c410*/  LDS R236, [R252+0x46080] ;  /* 0x04608000fcec7984 */ /* 0x000fe80000000800 */
[----:B------:R-:W-:Y:S01]  /*3c420*/  LDS R238, [R252+0x47080] ;  /* 0x04708000fcee7984 */ /* 0x000fe20000000800 */
[C---:B-1----:R-:W-:Y:S03]  /*3c430*/  HMMA.1688.F32.TF32 R112, R232.reuse, R62, R108 ;  /* 0x0000003ee870723c */ /* 0x042fe6000008106c */
[----:B------:R-:W-:Y:S04]  /*3c440*/  LDS R237, [R0+0x46080] ;  /* 0x0460800000ed7984 */ /* 0x000fe80000000800 */
[----:B------:R-:W1:Y:S01]  /*3c450*/  LDS R239, [R0+0x47080] ;  /* 0x0470800000ef7984 */ /* 0x000e620000000800 */
        /* <DEDUP_REMOVED lines=27> */
[----:B--2---:R-:W2:Y:S04]  /*3c610*/  LDL.LU R76, [R1+0x860] ;  /* 0x00086000014c7983 */ /* 0x004ea80000300800 */
[----:B------:R4:W-:Y:S04]  /*3c620*/  STL.64 [R1+0x12f0], R80 ;  /* 0x0012f05001007387 */ /* 0x0009e80000100a00 */
[----:B------:R1:W-:Y:S04]  /*3c630*/  STL.64 [R1+0x12f8], R82 ;  /* 0x0012f85201007387 */ /* 0x0003e80000100a00 */
[----:B------:R1:W-:Y:S04]  /*3c640*/  STL.64 [R1+0x12e0], R72 ;  /* 0x0012e04801007387 */ /* 0x0003e80000100a00 */
[----:B------:R1:W-:Y:S04]  /*3c650*/  STL.64 [R1+0x12e8], R74 ;  /* 0x0012e84a01007387 */ /* 0x0003e80000100a00 */
[----:B------:R-:W2:Y:S04]  /*3c660*/  LDL.LU R77, [R1+0x864] ;  /* 0x00086400014d7983 */ /* 0x000ea80000300800 */
[----:B---3--:R-:W2:Y:S04]  /*3c670*/  LDL.LU R78, [R1+0x868] ;  /* 0x00086800014e7983 */ /* 0x008ea80000300800 */
[----:B------:R-:W2:Y:S04]  /*3c680*/  LDL.LU R79, [R1+0x86c] ;  /* 0x00086c00014f7983 */ /* 0x000ea80000300800 */
[----:B----4-:R-:W3:Y:S04]  /*3c690*/  LDL.LU R80, [R1+0x960] ;  /* 0x0009600001507983 */ /* 0x010ee80000300800 */
[----:B------:R-:W3:Y:S04]  /*3c6a0*/  LDL.LU R81, [R1+0x964] ;  /* 0x0009640001517983 */ /* 0x000ee80000300800 */
[----:B-1----:R-:W3:Y:S04]  /*3c6b0*/  LDL.LU R82, [R1+0x968] ;  /* 0x0009680001527983 */ /* 0x002ee80000300800 */
        /* <DEDUP_REMOVED lines=93> */
[----:B------:R-:W-:Y:S08]  /*3cc90*/  HMMA.1688.F32.TF32 R128, R236, R10, R128 ;  /* 0x0000000aec80723c */ /* 0x000ff00000081080 */
[C---:B------:R-:W-:Y:S08]  /*3cca0*/  HMMA.1688.F32.TF32 R140, R232.reuse, R250, R140 ;  /* 0x000000fae88c723c */ /* 0x040ff0000008108c */
[C---:B------:R-:W-:Y:S08]  /*3ccb0*/  HMMA.1688.F32.TF32 R144, R232.reuse, R14, R144 ;  /* 0x0000000ee890723c */ /* 0x040ff00000081090 */
[C---:B------:R-:W-:Y:S08]  /*3ccc0*/  HMMA.1688.F32.TF32 R152, R232.reuse, R22, R152 ;  /* 0x00000016e898723c */ /* 0x040ff00000081098 */
[C---:B------:R-:W-:Y:S08]  /*3ccd0*/  HMMA.1688.F32.TF32 R156, R232.reuse, R26, R156 ;  /* 0x0000001ae89c723c */ /* 0x040ff0000008109c */
[----:B------:R-:W-:Y:S01]  /*3cce0*/  HMMA.1688.F32.TF32 R148, R232, R18, R148 ;  /* 0x00000012e894723c */ /* 0x000fe20000081094 */
[----:B------:R-:W-:Y:S04]  /*3ccf0*/  LDS R232, [R2+0x46100] ;  /* 0x0461000002e87984 */ /* 0x000fe80000000800 */
[----:B------:R-:W-:Y:S03]  /*3cd00*/  LDS R234, [R2+0x47100] ;  /* 0x0471000002ea7984 */ /* 0x000fe60000000800 */
[C---:B------:R-:W-:Y:S07]  /*3cd10*/  HMMA.1688.F32.TF32 R136, R236.reuse, R62, R136 ;  /* 0x0000003eec88723c */ /* 0x040fee0000081088 */
[----:B------:R-:W-:Y:S04]  /*3cd20*/  STL.64 [R1+0x12d0], R156 ;  /* 0x0012d09c01007387 */ /* 0x000fe80000100a00 */
[----:B------:R-:W-:Y:S04]  /*3cd30*/  LDS R233, [R3+0x46100] ;  /* 0x0461000003e97984 */ /* 0x000fe80000000800 */
[----:B------:R-:W1:Y:S01]  /*3cd40*/  LDS R235, [R3+0x47100] ;  /* 0x0471000003eb7984 */ /* 0x000e620000000800 */
[C---:B------:R-:W-:Y:S03]  /*3cd50*/  HMMA.1688.F32.TF32 R132, R236.reuse, R58, R132 ;  /* 0x0000003aec84723c */ /* 0x040fe60000081084 */
[----:B------:R-:W-:Y:S04]  /*3cd60*/  STL.64 [R1+0x12d8], R158 ;  /* 0x0012d89e01007387 */ /* 0x000fe80000100a00 */
        /* <DEDUP_REMOVED lines=36> */
[----:B------:R-:W-:Y:S03]  /*3cfb0*/  HMMA.1688.F32.TF32 R76, R236, R250, R76 ;  /* 0x000000faec4c723c */ /* 0x000fe6000008104c */
        /* <DEDUP_REMOVED lines=10> */
[----:B------:R-:W1:Y:S01]  /*3d060*/  LDS R239, [R0+0x47100] ;  /* 0x0471000000ef7984 */ /* 0x000e620000000800 */
[C---:B------:R-:W-:Y:S03]  /*3d070*/  HMMA.1688.F32.TF32 R72, R232.reuse, R58, R240 ;  /* 0x0000003ae848723c */ /* 0x040fe600000810f0 */
        /* <DEDUP_REMOVED lines=127> */
[----:B------:R-:W-:Y:S01]  /*3d870*/  STL.64 [R1+0x1180], R240 ;  /* 0x001180f001007387 */ /* 0x000fe20000100a00 */
[C---:B------:R-:W-:Y:S03]  /*3d880*/  HMMA.1688.F32.TF32 R152, R232.reuse, R38, R152 ;  /* 0x00000026e898723c */ /* 0x040fe60000081098 */
[----:B------:R1:W-:Y:S04]  /*3d890*/  STL.64 [R1+0x1188], R242 ;  /* 0x001188f201007387 */ /* 0x0003e80000100a00 */
[----:B-1----:R-:W2:Y:S01]  /*3d8a0*/  LDL.LU.64 R242, [R1+0x3130] ;  /* 0x0031300001f27983 */ /* 0x002ea20000300a00 */
[-C--:B------:R-:W-:Y:S03]  /*3d8b0*/  HMMA.1688.F32.TF32 R136, R232, R22.reuse, R136 ;  /* 0x00000016e888723c */ /* 0x080fe60000081088 */
[----:B------:R-:W3:Y:S04]  /*3d8c0*/  LDL.LU.64 R240, [R1+0x3128] ;  /* 0x0031280001f07983 */ /* 0x000ee80000300a00 */
        /* <DEDUP_REMOVED lines=65> */
[----:B------:R-:W4:Y:S04]  /*3dce0*/  LDL.LU R76, [R1+0x610] ;  /* 0x00061000014c7983 */ /* 0x000f280000300800 */
[----:B------:R1:W-:Y:S04]  /*3dcf0*/  STL.64 [R1+0x1000], R80 ;  /* 0x0010005001007387 */ /* 0x0003e80000100a00 */
[----:B------:R1:W-:Y:S04]  /*3dd00*/  STL.64 [R1+0x1008], R82 ;  /* 0x0010085201007387 */ /* 0x0003e80000100a00 */
[----:B------:R1:W-:Y:S04]  /*3dd10*/  STL.64 [R1+0xff0], R72 ;  /* 0x000ff04801007387 */ /* 0x0003e80000100a00 */
[----:B------:R1:W-:Y:S04]  /*3dd20*/  STL.64 [R1+0xff8], R74 ;  /* 0x000ff84a01007387 */ /* 0x0003e80000100a00 */
[----:B------:R-:W4:Y:S04]  /*3dd30*/  LDL.LU R77, [R1+0x614] ;  /* 0x00061400014d7983 */ /* 0x000f280000300800 */
[----:B------:R-:W4:Y:S04]  /*3dd40*/  LDL.LU R78, [R1+0x618] ;  /* 0x00061800014e7983 */ /* 0x000f280000300800 */
[----:B------:R-:W4:Y:S04]  /*3dd50*/  LDL.LU R79, [R1+0x61c] ;  /* 0x00061c00014f7983 */ /* 0x000f280000300800 */
[----:B-1----:R-:W2:Y:S04]  /*3dd60*/  LDL.LU R80, [R1+0x620] ;  /* 0x0006200001507983 */ /* 0x002ea80000300800 */
        /* <DEDUP_REMOVED lines=90> */
[C---:B----4-:R-:W-:Y:S08]  /*3e310*/  HMMA.1688.F32.TF32 R108, R232.reuse, R30, R108 ;  /* 0x0000001ee86c723c */ /* 0x050ff0000008106c */
[C---:B------:R-:W-:Y:S08]  /*3e320*/  HMMA.1688.F32.TF32 R112, R232.reuse, R34, R112 ;  /* 0x00000022e870723c */ /* 0x040ff00000081070 */
        /* <DEDUP_REMOVED lines=8> */
[----:B------:R-:W-:Y:S01]  /*3e3b0*/  HMMA.1688.F32.TF32 R152, R236, R250, R152 ;  /* 0x000000faec98723c */ /* 0x000fe20000081098 */
[----:B------:R-:W-:Y:S04]  /*3e3c0*/  LDS R236, [R252+0x46180] ;  /* 0x04618000fcec7984 */ /* 0x000fe80000000800 */
[----:B------:R-:W-:Y:S04]  /*3e3d0*/  LDS R238, [R252+0x47180] ;  /* 0x04718000fcee7984 */ /* 0x000fe80000000800 */
[----:B------:R-:W-:Y:S04]  /*3e3e0*/  LDS R237, [R0+0x46180] ;  /* 0x0461800000ed7984 */ /* 0x000fe80000000800 */
[----:B------:R-:W1:Y:S01]  /*3e3f0*/  LDS R239, [R0+0x47180] ;  /* 0x0471800000ef7984 */ /* 0x000e620000000800 */
[C---:B------:R-:W-:Y:S03]  /*3e400*/  HMMA.1688.F32.TF32 R148, R232.reuse, R62, R148 ;  /* 0x0000003ee894723c */ /* 0x040fe60000081094 */
[----:B------:R-:W-:Y:S05]  /*3e410*/  STL.64 [R1+0xfe0], R160 ;  /* 0x000fe0a001007387 */ /* 0x000fea0000100a00 */
        /* <DEDUP_REMOVED lines=47> */
[C---:B------:R-:W-:Y:S08]  /*3e710*/  HMMA.1688.F32.TF32 R84, R236.reuse, R58, R80 ;  /* 0x0000003aec54723c */ /* 0x040ff00000081050 */
[----:B------:R-:W-:Y:S07]  /*3e720*/  HMMA.1688.F32.TF32 R80, R236, R10, R76 ;  /* 0x0000000aec50723c */ /* 0x000fee000008104c */
[----:B------:R-:W-:Y:S04]  /*3e730*/  STL.64 [R1+0xed0], R88 ;  /* 0x000ed05801007387 */ /* 0x000fe80000100a00 */
[----:B------:R-:W-:Y:S04]  /*3e740*/  STL.64 [R1+0xed8], R90 ;  /* 0x000ed85a01007387 */ /* 0x000fe80000100a00 */
        /* <DEDUP_REMOVED lines=102> */
[----:B-1----:R-:W-:-:S03]  /*3edb0*/  IMAD.MOV.U32 R72, RZ, RZ, R240 ;  /* 0x000000ffff487224 */ /* 0x002fc600078e00f0 */
[----:B------:R-:W4:Y:S01]  /*3edc0*/  LDL.LU R88, [R1+0x40] ;  /* 0x0000400001587983 */ /* 0x000f220000300800 */
[----:B------:R-:W-:-:S03]  /*3edd0*/  IMAD.MOV.U32 R73, RZ, RZ, R241 ;  /* 0x000000ffff497224 */ /* 0x000fc600078e00f1 */
        /* <DEDUP_REMOVED lines=8> */
[----:B------:R-:W4:Y:S01]  /*3ee60*/  LDL.LU R243, [R1+0x3114] ;  /* 0x0031140001f37983 */ /* 0x000f220000300800 */
[C---:B--2---:R-:W-:Y:S11]  /*3ee70*/  HMMA.1688.F32.TF32 R172, R236.reuse, R54, R172 ;  /* 0x00000036ecac723c */ /* 0x044ff600000810ac */
[----:B------:R-:W-:Y:S11]  /*3ee80*/  @!UPT UIADD3 URZ, URZ, URZ, URZ ;  /* 0x0000003f3f3ff290 */ /* 0x000ff6000fffe03f */
[----:B------:R-:W-:Y:S01]  /*3ee90*/  @!UPT UIADD3 URZ, URZ, URZ, URZ ;  /* 0x0000003f3f3ff290 */ /* 0x000fe2000fffe03f */
[----:B------:R-:W-:Y:S04]  /*3eea0*/  STL.64 [R1+0xe90], R172 ;  /* 0x000e90ac01007387 */ /* 0x000fe80000100a00 */
[----:B------:R1:W-:Y:S02]  /*3eeb0*/  STL.64 [R1+0xe98], R174 ;  /* 0x000e98ae01007387 */ /* 0x0003e40000100a00 */
[C---:B-1----:R-:W-:Y:S08]  /*3eec0*/  HMMA.1688.F32.TF32 R172, R236.reuse, R50, R168 ;  /* 0x00000032ecac723c */ /* 0x042ff000000810a8 */
[C---:B---3--:R-:W-:Y:S08]  /*3eed0*/  HMMA.1688.F32.TF32 R168, R236.reuse, R46, R164 ;  /* 0x0000002eeca8723c */ /* 0x048ff000000810a4 */
        /* <DEDUP_REMOVED lines=9> */
[C---:B----4-:R-:W-:Y:S01]  /*3ef70*/  HMMA.1688.F32.TF32 R136, R236.reuse, R14, R132 ;  /* 0x0000000eec88723c */ /* 0x050fe20000081084 */
        /* <DEDUP_REMOVED lines=68> */
[----:B------:R-:W-:Y:S01]  /*3f3c0*/  STL.64 [R1+0xd18], R82 ;  /* 0x000d185201007387 */ /* 0x000fe20000100a00 */
[----:B------:R-:W-:-:S03]  /*3f3d0*/  IMAD.MOV.U32 R75, RZ, RZ, R247 ;  /* 0x000000ffff4b7224 */ /* 0x000fc600078e00f7 */
[----:B------:R3:W-:Y:S04]  /*3f3e0*/  STL.64 [R1+0xd00], R76 ;  /* 0x000d004c01007387 */ /* 0x0007e80000100a00 */
[----:B------:R4:W-:Y:S04]  /*3f3f0*/  STL.64 [R1+0xd08], R78 ;  /* 0x000d084e01007387 */ /* 0x0009e80000100a00 */
[----:B------:R-:W2:Y:S04]  /*3f400*/  LDL.LU R73, [R1+0x4c4] ;  /* 0x0004c40001497983 */ /* 0x000ea80000300800 */
[----:B------:R-:W2:Y:S01]  /*3f410*/  LDL.LU R74, [R1+0x4c8] ;  /* 0x0004c800014a7983 */ /* 0x000ea20000300800 */
[----:B---3--:R-:W-:-:S03]  /*3f420*/  IMAD.MOV.U32 R77, RZ, RZ, R244 ;  /* 0x000000ffff4d7224 */ /* 0x008fc600078e00f4 */
[----:B------:R-:W3:Y:S01]  /*3f430*/  LDL.LU R247, [R1+0x3110] ;  /* 0x0031100001f77983 */ /* 0x000ee20000300800 */
[----:B----4-:R-:W-:-:S03]  /*3f440*/  IMAD.MOV.U32 R78, RZ, RZ, R246 ;  /* 0x000000ffff4e7224 */ /* 0x010fc600078e00f6 */
[----:B------:R-:W4:Y:S01]  /*3f450*/  LDL.LU R76, [R1+0x4d0] ;  /* 0x0004d000014c7983 */ /* 0x000f220000300800 */
[----:B------:R-:W-:-:S03]  /*3f460*/  IMAD.MOV.U32 R79, RZ, RZ, R245 ;  /* 0x000000ffff4f7224 */ /* 0x000fc600078e00f5 */
[----:B------:R-:W2:Y:S04]  /*3f470*/  LDL.LU R244, [R1+0x310c] ;  /* 0x00310c0001f47983 */ /* 0x000ea80000300800 */
[----:B------:R-:W2:Y:S04]  /*3f480*/  LDL.LU R246, [R1+0x3108] ;  /* 0x0031080001f67983 */ /* 0x000ea80000300800 */
[----:B------:R-:W4:Y:S04]  /*3f490*/  LDL.LU R245, [R1+0x3104] ;  /* 0x0031040001f57983 */ /* 0x000f280000300800 */
[----:B------:R-:W4:Y:S04]  /*3f4a0*/  LDL.LU R80, [R1+0x4e0] ;  /* 0x0004e00001507983 */ /* 0x000f280000300800 */
[----:B------:R-:W4:Y:S04]  /*3f4b0*/  LDL.LU R81, [R1+0x4e4] ;  /* 0x0004e40001517983 */ /* 0x000f280000300800 */
[----:B------:R-:W4:Y:S01]  /*3f4c0*/  LDL.LU R82, [R1+0x4e8] ;  /* 0x0004e80001527983 */ /* 0x000f220000300800 */
[----:B---3--:R-:W-:-:S03]  /*3f4d0*/  IMAD.MOV.U32 R83, RZ, RZ, R247 ;  /* 0x000000ffff537224 */ /* 0x008fc600078e00f7 */
[----:B------:R-:W3:Y:S01]  /*3f4e0*/  LDL.LU R247, [R1+0x3100] ;  /* 0x0031000001f77983 */ /* 0x000ee20000300800 */
[----:B--2---:R-:W-:-:S03]  /*3f4f0*/  MOV R84, R246 ;  /* 0x000000f600547202 */ /* 0x004fc60000000f00 */
[----:B------:R-:W2:Y:S01]  /*3f500*/  LDL.LU R246, [R1+0x30fc] ;  /* 0x0030fc0001f67983 */ /* 0x000ea20000300800 */
[----:B----4-:R-:W-:-:S03]  /*3f510*/  IMAD.MOV.U32 R85, RZ, RZ, R245 ;  /* 0x000000ffff557224 */ /* 0x010fc600078e00f5 */
[----:B------:R-:W4:Y:S01]  /*3f520*/  LDL.LU R245, [R1+0x30f8] ;  /* 0x0030f80001f57983 */ /* 0x000f220000300800 */
[----:B------:R-:W-:-:S03]  /*3f530*/  IMAD.MOV.U32 R87, RZ, RZ, R244 ;  /* 0x000000ffff577224 */ /* 0x000fc600078e00f4 */
[----:B------:R-:W4:Y:S04]  /*3f540*/  LDL.LU R86, [R1+0x4f8] ;  /* 0x0004f80001567983 */ /* 0x000f280000300800 */
[----:B------:R-:W4:Y:S04]  /*3f550*/  LDL.LU R244, [R1+0x30f4] ;  /* 0x0030f40001f47983 */ /* 0x000f280000300800 */
[----:B------:R-:W4:Y:S01]  /*3f560*/  LDL.LU R92, [R1+0x100] ;  /* 0x00010000015c7983 */ /* 0x000f220000300800 */
[----:B---3--:R-:W-:-:S03]  /*3f570*/  IMAD.MOV.U32 R93, RZ, RZ, R247 ;  /* 0x000000ffff5d7224 */ /* 0x008fc600078e00f7 */
[----:B------:R-:W3:Y:S01]  /*3f580*/  LDL.LU R247, [R1+0x30f0] ;  /* 0x0030f00001f77983 */ /* 0x000ee20000300800 */
[----:B--2---:R-:W-:-:S03]  /*3f590*/  IMAD.MOV.U32 R94, RZ, RZ, R246 ;  /* 0x000000ffff5e7224 */ /* 0x004fc600078e00f6 */
[----:B------:R-:W2:Y:S01]  /*3f5a0*/  LDL.LU R246, [R1+0x30ec] ;  /* 0x0030ec0001f67983 */ /* 0x000ea20000300800 */
[----:B----4-:R-:W-:-:S03]  /*3f5b0*/  IMAD.MOV.U32 R95, RZ, RZ, R245 ;  /* 0x000000ffff5f7224 */ /* 0x010fc600078e00f5 */
[----:B------:R-:W4:Y:S04]  /*3f5c0*/  LDL.LU R245, [R1+0x30e8] ;  /* 0x0030e80001f57983 */ /* 0x000f280000300800 */
[----:B------:R-:W4:Y:S04]  /*3f5d0*/  LDL.LU R104, [R1+0x130] ;  /* 0x0001300001687983 */ /* 0x000f280000300800 */
[----:B------:R-:W4:Y:S04]  /*3f5e0*/  LDL.LU R105, [R1+0x134] ;  /* 0x0001340001697983 */ /* 0x000f280000300800 */
[----:B------:R-:W4:Y:S04]  /*3f5f0*/  LDL.LU R106, [R1+0x138] ;  /* 0x00013800016a7983 */ /* 0x000f280000300800 */
[----:B------:R-:W4:Y:S04]  /*3f600*/  LDL.LU R107, [R1+0x13c] ;  /* 0x00013c00016b7983 */ /* 0x000f280000300800 */
[----:B------:R-:W1:Y:S04]  /*3f610*/  LDL.LU R108, [R1+0x140] ;  /* 0x00014000016c7983 */ /* 0x000e680000300800 */
[----:B------:R-:W1:Y:S04]  /*3f620*/  LDL.LU R109, [R1+0x144] ;  /* 0x00014400016d7983 */ /* 0x000e680000300800 */
[----:B------:R-:W1:Y:S04]  /*3f630*/  LDL.LU R110, [R1+0x148] ;  /* 0x00014800016e7983 */ /* 0x000e680000300800 */
[----:B------:R-:W1:Y:S04]  /*3f640*/  LDL.LU R111, [R1+0x14c] ;  /* 0x00014c00016f7983 */ /* 0x000e680000300800 */
        /* <DEDUP_REMOVED lines=43> */
[----:B------:R-:W-:-:S03]  /*3f900*/  IMAD.MOV.U32 R99, RZ, RZ, R244 ;  /* 0x000000ffff637224 */ /* 0x000fc600078e00f4 */
[----:B------:R-:W4:Y:S04]  /*3f910*/  LDL.LU R119, [R1+0x16c] ;  /* 0x00016c0001777983 */ /* 0x000f280000300800 */
[----:B------:R-:W4:Y:S04]  /*3f920*/  LDL.LU R96, [R1+0x110] ;  /* 0x0001100001607983 */ /* 0x000f280000300800 */
[----:B------:R-:W4:Y:S04]  /*3f930*/  LDL.LU R97, [R1+0x114] ;  /* 0x0001140001617983 */ /* 0x000f280000300800 */
[----:B------:R-:W4:Y:S04]  /*3f940*/  LDL.LU R98, [R1+0x118] ;  /* 0x0001180001627983 */ /* 0x000f280000300800 */
[----:B------:R-:W4:Y:S01]  /*3f950*/  LDL.LU R244, [R1+0x30e4] ;  /* 0x0030e40001f47983 */ /* 0x000f220000300800 */
[----:B---3--:R-:W-:-:S02]  /*3f960*/  IMAD.MOV.U32 R102, RZ, RZ, R247 ;  /* 0x000000ffff667224 */ /* 0x008fc400078e00f7 */
[----:B--2---:R-:W-:Y:S02]  /*3f970*/  IMAD.MOV.U32 R101, RZ, RZ, R246 ;  /* 0x000000ffff657224 */ /* 0x004fe400078e00f6 */
[----:B----4-:R-:W-:Y:S02]  /*3f980*/  IMAD.MOV.U32 R100, RZ, RZ, R245 ;  /* 0x000000ffff647224 */ /* 0x010fe400078e00f5 */
[----:B------:R-:W2:Y:S04]  /*3f990*/  LDL.LU R245, [R1+0x30e0] ;  /* 0x0030e00001f57983 */ /* 0x000ea80000300800 */
[----:B------:R-:W2:Y:S04]  /*3f9a0*/  LDL.LU R246, [R1+0x30dc] ;  /* 0x0030dc0001f67983 */ /* 0x000ea80000300800 */
[----:B------:R-:W2:Y:S04]  /*3f9b0*/  LDL.LU R247, [R1+0x30d8] ;  /* 0x0030d80001f77983 */ /* 0x000ea80000300800 */
[----:B------:R-:W3:Y:S04]  /*3f9c0*/  LDL.LU R103, [R1+0x12c] ;  /* 0x00012c0001677983 */ /* 0x000ee80000300800 */
[----:B------:R-:W4:Y:S04]  /*3f9d0*/  LDL.LU R88, [R1+0x500] ;  /* 0x0005000001587983 */ /* 0x000f280000300800 */
[----:B------:R-:W4:Y:S04]  /*3f9e0*/  LDL.LU R89, [R1+0x504] ;  /* 0x0005040001597983 */ /* 0x000f280000300800 */
[----:B------:R-:W4:Y:S04]  /*3f9f0*/  LDL.LU R90, [R1+0x508] ;  /* 0x00050800015a7983 */ /* 0x000f280000300800 */
[----:B------:R-:W4:Y:S01]  /*3fa00*/  LDL.LU R91, [R1+0x50c] ;  /* 0x00050c00015b7983 */ /* 0x000f220000300800 */
[C---:B-1----:R-:W-:Y:S08]  /*3fa10*/  HMMA.1688.F32.TF32 R108, R236.reuse, R26, R108 ;  /* 0x0000001aec6c723c */ /* 0x042ff0000008106c */
        /* <DEDUP_REMOVED lines=14> */
[----:B--2---:R-:W-:Y:S01]  /*3fb00*/  HMMA.1688.F32.TF32 R240, R232, R250, R244 ;  /* 0x000000fae8f0723c */ /* 0x004fe200000810f4 */
[----:B------:R-:W-:Y:S04]  /*3fb10*/  LDS R232, [R2+0x46280] ;  /* 0x0462800002e87984 */ /* 0x000fe80000000800 */
[----:B------:R-:W-:Y:S04]  /*3fb20*/  LDS R234, [R2+0x47280] ;  /* 0x0472800002ea7984 */ /* 0x000fe80000000800 */
[----:B------:R-:W-:Y:S04]  /*3fb30*/  LDS R233, [R3+0x46280] ;  /* 0x0462800003e97984 */ /* 0x000fe80000000800 */
[----:B------:R-:W4:Y:S01]  /*3fb40*/  LDS R235, [R3+0x47280] ;  /* 0x0472800003eb7984 */ /* 0x000f220000000800 */
[----:B---3--:R-:W-:Y:S03]  /*3fb50*/  HMMA.1688.F32.TF32 R100, R236, R18, R100 ;  /* 0x00000012ec64723c */ /* 0x008fe60000081064 */
[----:B------:R-:W-:Y:S04]  /*3fb60*/  LDS R236, [R252+0x46280] ;  /* 0x04628000fcec7984 */ /* 0x000fe80000000800 */
[----:B------:R-:W-:Y:S04]  /*3fb70*/  LDS R238, [R252+0x47280] ;  /* 0x04728000fcee7984 */ /* 0x000fe80000000800 */
[----:B------:R-:W-:Y:S04]  /*3fb80*/  STL [R1+0x2f10], R240 ;  /* 0x002f10f001007387 */ /* 0x000fe80000100800 */
[----:B------:R-:W-:Y:S04]  /*3fb90*/  STL [R1+0x2f0c], R241 ;  /* 0x002f0cf101007387 */ /* 0x000fe80000100800 */
[----:B------:R-:W-:Y:S04]  /*3fba0*/  STL [R1+0x2f08], R242 ;  /* 0x002f08f201007387 */ /* 0x000fe80000100800 */
[----:B------:R-:W-:Y:S04]  /*3fbb0*/  STL [R1+0x2f04], R243 ;  /* 0x002f04f301007387 */ /* 0x000fe80000100800 */
[----:B------:R-:W-:Y:S04]  /*3fbc0*/  STL.64 [R1+0xcf0], R152 ;  /* 0x000cf09801007387 */ /* 0x000fe80000100a00 */
[----:B------:R-:W-:Y:S04]  /*3fbd0*/  STL.64 [R1+0xcf8], R154 ;  /* 0x000cf89a01007387 */ /* 0x000fe80000100a00 */
[----:B------:R-:W-:Y:S04]  /*3fbe0*/  STL.64 [R1+0xce0], R148 ;  /* 0x000ce09401007387 */ /* 0x000fe80000100a00 */
[----:B------:R-:W-:Y:S01]  /*3fbf0*/  STL.64 [R1+0xce8], R150 ;  /* 0x000ce89601007387 */ /* 0x000fe20000100a00 */
[C---:B----4-:R-:W-:Y:S03]  /*3fc00*/  HMMA.1688.F32.TF32 R88, R232.reuse, R62, R88 ;  /* 0x0000003ee858723c */ /* 0x050fe60000081058 */
        /* <DEDUP_REMOVED lines=9> */
[C---:B------:R-:W-:Y:S03]  /*3fca0*/  HMMA.1688.F32.TF32 R76, R232.reuse, R6, R76 ;  /* 0x00000006e84c723c */ /* 0x040fe6000008104c */
        /* <DEDUP_REMOVED lines=143> */
[----:B------:R-:W1:Y:S01]  /*405a0*/  LDS R239, [R0+0x47280] ;  /* 0x0472800000ef7984 */ /* 0x000e620000000800 */
[C---:B--2---:R-:W-:Y:S08]  /*405b0*/  HMMA.1688.F32.TF32 R72, R232.reuse, R30, R72 ;  /* 0x0000001ee848723c */ /* 0x044ff00000081048 */
[C---:B----4-:R-:W-:Y:S08]  /*405c0*/  HMMA.1688.F32.TF32 R156, R232.reuse, R34, R156 ;  /* 0x00000022e89c723c */ /* 0x050ff0000008109c */
[C---:B---3--:R-:W-:Y:S08]  /*405d0*/  HMMA.1688.F32.TF32 R160, R232.reuse, R38, R160 ;  /* 0x00000026e8a0723c */ /* 0x048ff000000810a0 */
        /* <DEDUP_REMOVED lines=27> */
[----:B------:R-:W3:Y:S01]  /*40790*/  LDL.LU.64 R72, [R1+0x3078] ;  /* 0x0030780001487983 */ /* 0x000ee20000300a00 */
        /* <DEDUP_REMOVED lines=68> */
[----:B------:R-:W1:Y:S01]  /*40be0*/  LDS R239, [R0+0x47300] ;  /* 0x0473000000ef7984 */ /* 0x000e620000000800 */
[----:B--2---:R-:W-:Y:S01]  /*40bf0*/  MOV R77, R74 ;  /* 0x0000004a004d7202 */ /* 0x004fe20000000f00 */
[----:B---3--:R-:W-:-:S02]  /*40c00*/  IMAD.MOV.U32 R76, RZ, RZ, R72 ;  /* 0x000000ffff4c7224 */ /* 0x008fc400078e0048 */
[----:B------:R-:W2:Y:S01]  /*40c10*/  LDL.LU R72, [R1+0x3074] ;  /* 0x0030740001487983 */ /* 0x000ea20000300800 */
[----:B------:R-:W-:-:S03]  /*40c20*/  IMAD.MOV.U32 R78, RZ, RZ, R75 ;  /* 0x000000ffff4e7224 */ /* 0x000fc600078e004b */
[----:B------:R3:W-:Y:S01]  /*40c30*/  STL.64 [R1+0x9a0], R80 ;  /* 0x0009a05001007387 */ /* 0x0007e20000100a00 */
[----:B------:R-:W-:-:S03]  /*40c40*/  IMAD.MOV.U32 R79, RZ, RZ, R73 ;  /* 0x000000ffff4f7224 */ /* 0x000fc600078e0049 */
[----:B------:R1:W-:Y:S04]  /*40c50*/  STL.64 [R1+0x9a8], R82 ;  /* 0x0009a85201007387 */ /* 0x0003e80000100a00 */
[----:B------:R-:W4:Y:S04]  /*40c60*/  LDL.LU R74, [R1+0x3070] ;  /* 0x00307000014a7983 */ /* 0x000f280000300800 */
[----:B------:R-:W4:Y:S04]  /*40c70*/  LDL.LU R75, [R1+0x306c] ;  /* 0x00306c00014b7983 */ /* 0x000f280000300800 */
[----:B------:R-:W4:Y:S04]  /*40c80*/  LDL.LU R73, [R1+0x3068] ;  /* 0x0030680001497983 */ /* 0x000f280000300800 */
[----:B---3--:R-:W3:Y:S04]  /*40c90*/  LDL.LU R80, [R1+0x530] ;  /* 0x0005300001507983 */ /* 0x008ee80000300800 */
        /* <DEDUP_REMOVED lines=65> */
[----:B----4-:R-:W-:Y:S02]  /*410b0*/  IMAD.MOV.U32 R85, RZ, RZ, R74 ;  /* 0x000000ffff557224 */ /* 0x010fe400078e004a */
[----:B------:R-:W-:Y:S02]  /*410c0*/  IMAD.MOV.U32 R84, RZ, RZ, R75 ;  /* 0x000000ffff547224 */ /* 0x000fe400078e004b */
[----:B------:R-:W-:Y:S02]  /*410d0*/  IMAD.MOV.U32 R86, RZ, RZ, R73 ;  /* 0x000000ffff567224 */ /* 0x000fe400078e0049 */
        /* <DEDUP_REMOVED lines=14> */
[----:B------:R-:W4:Y:S01]  /*411c0*/  LDL.LU R95, [R1+0x56c] ;  /* 0x00056c00015f7983 */ /* 0x000f220000300800 */
[C---:B---3--:R-:W-:Y:S08]  /*411d0*/  HMMA.1688.F32.TF32 R100, R232.reuse, R18, R100 ;  /* 0x00000012e864723c */ /* 0x048ff00000081064 */
        /* <DEDUP_REMOVED lines=23> */
[----:B------:R1:W-:Y:S04]  /*41350*/  STL.64 [R1+0x978], R146 ;  /* 0x0009789201007387 */ /* 0x0003e80000100a00 */
        /* <DEDUP_REMOVED lines=11> */
[----:B------:R1:W-:Y:S01]  /*41410*/  STL.64 [R1+0x948], R134 ;  /* 0x0009488601007387 */ /* 0x0003e20000100a00 */
[C---:B--2---:R-:W-:Y:S03]  /*41420*/  HMMA.1688.F32.TF32 R72, R232.reuse, R14, R72 ;  /* 0x0000000ee848723c */ /* 0x044fe60000081048 */
[----:B-1----:R-:W2:Y:S04]  /*41430*/  LDL.LU.64 R134, [R1+0x3010] ;  /* 0x0030100001867983 */ /* 0x002ea80000300a00 */
[----:B------:R-:W2:Y:S04]  /*41440*/  LDL.LU.64 R132, [R1+0x3008] ;  /* 0x0030080001847983 */ /* 0x000ea80000300a00 */
[----:B------:R-:W-:Y:S04]  /*41450*/  STL.64 [R1+0x930], R128 ;  /* 0x0009308001007387 */ /* 0x000fe80000100a00 */
[----:B------:R1:W-:Y:S01]  /*41460*/  STL.64 [R1+0x938], R130 ;  /* 0x0009388201007387 */ /* 0x0003e20000100a00 */
[----:B------:R-:W-:Y:S03]  /*41470*/  HMMA.1688.F32.TF32 R244, R232, R250, R244 ;  /* 0x000000fae8f4723c */ /* 0x000fe600000810f4 */
        /* <DEDUP_REMOVED lines=12> */
[----:B------:R1:W-:Y:S01]  /*41540*/  STL.64 [R1+0x918], R122 ;  /* 0x0009187a01007387 */ /* 0x0003e20000100a00 */
[C---:B----4-:R-:W-:Y:S03]  /*41550*/  HMMA.1688.F32.TF32 R92, R236.reuse, R10, R92 ;  /* 0x0000000aec5c723c */ /* 0x050fe6000008105c */
[----:B-1----:R-:W4:Y:S04]  /*41560*/  LDL.LU.64 R122, [R1+0x2fe0] ;  /* 0x002fe000017a7983 */ /* 0x002f280000300a00 */
[----:B------:R-:W4:Y:S04]  /*41570*/  LDL.LU.64 R120, [R1+0x2fd8] ;  /* 0x002fd80001787983 */ /* 0x000f280000300a00 */
        /* <DEDUP_REMOVED lines=29> */
[----:B------:R-:W-:Y:S04]  /*41750*/  STL.64 [R1+0x898], R246 ;  /* 0x000898f601007387 */ /* 0x000fe80000100a00 */
        /* <DEDUP_REMOVED lines=24> */
[C---:B--2---:R-:W-:Y:S08]  /*418e0*/  HMMA.1688.F32.TF32 R80, R236.reuse, R38, R80 ;  /* 0x00000026ec50723c */ /* 0x044ff00000081050 */
[C---:B---3--:R-:W-:Y:S11]  /*418f0*/  HMMA.1688.F32.TF32 R76, R236.reuse, R42, R76 ;  /* 0x0000002aec4c723c */ /* 0x048ff6000008104c */
[----:B------:R-:W-:Y:S11]  /*41900*/  @!UPT UIADD3 URZ, URZ, URZ, URZ ;  /* 0x0000003f3f3ff290 */ /* 0x000ff6000fffe03f */
[----:B------:R-:W-:Y:S01]  /*41910*/  @!UPT UIADD3 URZ, URZ, URZ, URZ ;  /* 0x0000003f3f3ff290 */ /* 0x000fe2000fffe03f */
        /* <DEDUP_REMOVED lines=18> */
[----:B-1----:R-:W-:Y:S06]  /*41a40*/  HMMA.1688.F32.TF32 R76, R236, R250, R108 ;  /* 0x000000faec4c723c */ /* 0x002fec000008106c */
[----:B------:R-:W-:Y:S04]  /*41a50*/  STL.64 [R1+0x1580], R84 ;  /* 0x0015805401007387 */ /* 0x000fe80000100a00 */
[----:B------:R1:W-:Y:S05]  /*41a60*/  STL.64 [R1+0x1588], R86 ;  /* 0x0015885601007387 */ /* 0x0003ea0000100a00 */
[----:B------:R-:W-:Y:S04]  /*41a70*/  STL.64 [R1+0x1570], R80 ;  /* 0x0015705001007387 */ /* 0x000fe80000100a00 */
[----:B------:R2:W-:Y:S01]  /*41a80*/  STL.64 [R1+0x1578], R82 ;  /* 0x0015785201007387 */ /* 0x0005e20000100a00 */
[C---:B-1----:R-:W-:Y:S03]  /*41a90*/  HMMA.1688.F32.TF32 R84, R232.reuse, R62, R112 ;  /* 0x0000003ee854723c */ /* 0x042fe60000081070 */
[----:B------:R-:W-:Y:S05]  /*41aa0*/  STL.64 [R1+0x880], R76 ;  /* 0x0008804c01007387 */ /* 0x000fea0000100a00 */
[C---:B--2---:R-:W-:Y:S01]  /*41ab0*/  HMMA.1688.F32.TF32 R80, R232.reuse, R58, R116 ;  /* 0x0000003ae850723c */ /* 0x044fe20000081074 */
[----:B------:R4:W-:Y:S07]  /*41ac0*/  STL.64 [R1+0x888], R78 ;  /* 0x0008884e01007387 */ /* 0x0009ee0000100a00 */
[C---:B----4-:R-:W-:Y:S07]  /*41ad0*/  HMMA.1688.F32.TF32 R76, R232.reuse, R10, R120 ;  /* 0x0000000ae84c723c */ /* 0x050fee0000081078 */
[----:B------:R-:W-:Y:S04]  /*41ae0*/  STL.64 [R1+0x870], R84 ;  /* 0x0008705401007387 */ /* 0x000fe80000100a00 */
[----:B------:R1:W-:Y:S04]  /*41af0*/  STL.64 [R1+0x878], R86 ;  /* 0x0008785601007387 */ /* 0x0003e80000100a00 */
[----:B------:R-:W-:Y:S04]  /*41b00*/  STL.64 [R1+0x860], R80 ;  /* 0x0008605001007387 */ /* 0x000fe80000100a00 */
[----:B------:R2:W-:Y:S01]  /*41b10*/  STL.64 [R1+0x868], R82 ;  /* 0x0008685201007387 */ /* 0x0005e20000100a00 */
[C---:B-1----:R-:W-:Y:S03]  /*41b20*/  HMMA.1688.F32.TF32 R84, R232.reuse, R6, R124 ;  /* 0x00000006e854723c */ /* 0x042fe6000008107c */
[----:B------:R-:W-:Y:S05]  /*41b30*/  STL.64 [R1+0x850], R76 ;  /* 0x0008504c01007387 */ /* 0x000fea0000100a00 */
[C---:B--2---:R-:W-:Y:S01]  /*41b40*/  HMMA.1688.F32.TF32 R80, R232.reuse, R54, R128 ;  /* 0x00000036e850723c */ /* 0x044fe20000081080 */
        /* <DEDUP_REMOVED lines=19> */
[----:B-1----:R-:W-:Y:S08]  /*41c80*/  HMMA.1688.F32.TF32 R76, R232, R26, R156 ;  /* 0x0000001ae84c723c */ /* 0x002ff0000008109c */
[----:B------:R-:W-:Y:S01]  /*41c90*/  HMMA.1688.F32.TF32 R244, R236, R62, R72 ;  /* 0x0000003eecf4723c */ /* 0x000fe20000081048 */
[----:B------:R-:W-:Y:S04]  /*41ca0*/  LDS R72, [R252+0x46380] ;  /* 0x04638000fc487984 */ /* 0x000fe80000000800 */
[----:B------:R-:W-:Y:S04]  /*41cb0*/  LDS R74, [R252+0x47380] ;  /* 0x04738000fc4a7984 */ /* 0x000fe80000000800 */
[----:B------:R-:W-:Y:S04]  /*41cc0*/  LDS R73, [R0+0x46380] ;  /* 0x0463800000497984 */ /* 0x000fe80000000800 */
[----:B------:R-:W1:Y:S04]  /*41cd0*/  LDS R75, [R0+0x47380] ;  /* 0x04738000004b7984 */ /* 0x000e680000000800 */
        /* <DEDUP_REMOVED lines=13> */
[----:B--2---:R-:W-:Y:S03]  /*41db0*/  HMMA.1688.F32.TF32 R84, R232, R250, R172 ;  /* 0x000000fae854723c */ /* 0x004fe600000810ac */
[----:B------:R-:W-:Y:S04]  /*41dc0*/  STL.64 [R1+0x780], R76 ;  /* 0x0007804c01007387 */ /* 0x000fe80000100a00 */
[----:B------:R2:W-:Y:S01]  /*41dd0*/  STL.64 [R1+0x788], R78 ;  /* 0x0007884e01007387 */ /* 0x0005e20000100a00 */
[C---:B-1----:R-:W-:Y:S08]  /*41de0*/  HMMA.1688.F32.TF32 R80, R72.reuse, R62, R176 ;  /* 0x0000003e4850723c */ /* 0x042ff000000810b0 */
[C---:B--2---:R-:W-:Y:S08]  /*41df0*/  HMMA.1688.F32.TF32 R76, R72.reuse, R58, R180 ;  /* 0x0000003a484c723c */ /* 0x044ff000000810b4 */
[C---:B------:R-:W-:Y:S08]  /*41e00*/  HMMA.1688.F32.TF32 R60, R72.reuse, R10, R184 ;  /* 0x0000000a483c723c */ /* 0x040ff000000810b8 */
[C---:B------:R-:W-:Y:S08]  /*41e10*/  HMMA.1688.F32.TF32 R56, R72.reuse, R6, R228 ;  /* 0x000000064838723c */ /* 0x040ff000000810e4 */
[C---:B------:R-:W-:Y:S08]  /*41e20*/  HMMA.1688.F32.TF32 R52, R72.reuse, R54, R188 ;  /* 0x000000364834723c */ /* 0x040ff000000810bc */
[C---:B------:R-:W-:Y:S08]  /*41e30*/  HMMA.1688.F32.TF32 R48, R72.reuse, R50, R192 ;  /* 0x000000324830723c */ /* 0x040ff000000810c0 */
        /* <DEDUP_REMOVED lines=16> */
[----:B-1----:R-:W2:Y:S04]  /*41f40*/  LDL.LU R87, [R1+0x1938] ;  /* 0x0019380001577983 */ /* 0x002ea80000300800 */
[----:B------:R-:W-:Y:S04]  /*41f50*/  STL.64 [R1+0x6f0], R44 ;  /* 0x0006f02c01007387 */ /* 0x000fe80000100a00 */
[----:B------:R1:W-:Y:S04]  /*41f60*/  STL.64 [R1+0x6f8], R46 ;  /* 0x0006f82e01007387 */ /* 0x0003e80000100a00 */
[----:B------:R-:W-:Y:S04]  /*41f70*/  STL.64 [R1+0x6e0], R40 ;  /* 0x0006e02801007387 */ /* 0x000fe80000100a00 */
[----:B------:R3:W-:Y:S01]  /*41f80*/  STL.64 [R1+0x6e8], R42 ;  /* 0x0006e82a01007387 */ /* 0x0007e20000100a00 */
[----:B-1----:R-:W-:Y:S01]  /*41f90*/  HMMA.1688.F32.TF32 R44, R72, R38, R68 ;  /* 0x00000026482c723c */ /* 0x002fe20000081044 */
[----:B------:R-:W-:Y:S01]  /*41fa0*/  MOV R82, R5 ;  /* 0x0000000500527202 */ /* 0x000fe20000000f00 */
[----:B------:R-:W-:Y:S01]  /*41fb0*/  IMAD.MOV.U32 R83, RZ, RZ, R4 ;  /* 0x000000ffff537224 */ /* 0x000fe200078e0004 */
[----:B------:R-:W-:Y:S01]  /*41fc0*/  LDS R68, [R252+0x48000] ;  /* 0x04800000fc447984 */ /* 0x000fe20000000800 */
[----:B------:R-:W-:-:S02]  /*41fd0*/  IMAD.MOV.U32 R80, RZ, RZ, R9 ;  /* 0x000000ffff507224 */ /* 0x000fc400078e0009 */
[----:B------:R-:W-:Y:S01]  /*41fe0*/  IMAD.MOV.U32 R81, RZ, RZ, R8 ;  /* 0x000000ffff517224 */ /* 0x000fe200078e0008 */
[----:B------:R-:W-:Y:S01]  /*41ff0*/  LDS R70, [R252+0x49000] ;  /* 0x04900000fc467984 */ /* 0x000fe20000000800 */
[C---:B---3--:R-:W-:Y:S03]  /*42000*/  HMMA.1688.F32.TF32 R40, R72.reuse, R34, R204 ;  /* 0x000000224828723c */ /* 0x048fe600000810cc */
[----:B------:R-:W-:Y:S04]  /*42010*/  LDS R229, [R3+0x48200] ;  /* 0x0482000003e57984 */ /* 0x000fe80000000800 */
[----:B------:R-:W-:Y:S01]  /*42020*/  LDS R231, [R3+0x49200] ;  /* 0x0492000003e77984 */ /* 0x000fe20000000800 */
        /* <DEDUP_REMOVED lines=9> */
[----:B------:R-:W-:Y:S01]  /*420c0*/  STL.64 [R1+0x6b0], R36 ;  /* 0x0006b02401007387 */ /* 0x000fe20000100a00 */
[----:B------:R-:W-:-:S03]  /*420d0*/  IMAD.MOV.U32 R0, RZ, RZ, R23 ;  /* 0x000000ffff007224 */ /* 0x000fc600078e0017 */
[----:B------:R-:W-:Y:S04]  /*420e0*/  STL.64 [R1+0x6b8], R38 ;  /* 0x0006b82601007387 */ /* 0x000fe80000100a00 */
[----:B------:R-:W-:Y:S01]  /*420f0*/  STL.64 [R1+0x6a0], R32 ;  /* 0x0006a02001007387 */ /* 0x000fe20000100a00 */
[----:B------:R-:W-:-:S03]  /*42100*/  IMAD.MOV.U32 R2, RZ, RZ, R22 ;  /* 0x000000ffff027224 */ /* 0x000fc600078e0016 */
[----:B------:R-:W-:Y:S04]  /*42110*/  STL.64 [R1+0x6a8], R34 ;  /* 0x0006a82201007387 */ /* 0x000fe80000100a00 */
[----:B------:R-:W-:Y:S04]  /*42120*/  STL.64 [R1+0x690], R28 ;  /* 0x0006901c01007387 */ /* 0x000fe80000100a00 */
[----:B------:R-:W-:Y:S04]  /*42130*/  STL.64 [R1+0x698], R30 ;  /* 0x0006981e01007387 */ /* 0x000fe80000100a00 */
[----:B------:R-:W-:Y:S04]  /*42140*/  STL.64 [R1+0x680], R24 ;  /* 0x0006801801007387 */ /* 0x000fe80000100a00 */
[----:B------:R-:W-:Y:S04]  /*42150*/  STL.64 [R1+0x688], R26 ;  /* 0x0006881a01007387 */ /* 0x000fe80000100a00 */
[----:B------:R-:W-:Y:S04]  /*42160*/  STL.64 [R1+0x670], R20 ;  /* 0x0006701401007387 */ /* 0x000fe80000100a00 */
[----:B------:R1:W-:Y:S04]  /*42170*/  STL [R1+0x2f00], R0 ;  /* 0x002f000001007387 */ /* 0x0003e80000100800 */
[----:B-1----:R-:W3:Y:S04]  /*42180*/  LDL R0, [R1+0x820] ;  /* 0x0008200001007983 */ /* 0x002ee80000100800 */
[----:B------:R1:W-:Y:S04]  /*42190*/  STL [R1+0x2ea8], R2 ;  /* 0x002ea80201007387 */ /* 0x0003e80000100800 */
[----:B-1----:R-:W4:Y:S01]  /*421a0*/  LDL R2, [R1+0x824] ;  /* 0x0008240001027983 */ /* 0x002f220000100800 */
[----:B------:R-:W-:-:S02]  /*421b0*/  IMAD.MOV.U32 R76, RZ, RZ, R17 ;  /* 0x000000ffff4c7224 */ /* 0x000fc400078e0011 */
[----:B------:R-:W-:Y:S01]  /*421c0*/  IMAD.MOV.U32 R77, RZ, RZ, R16 ;  /* 0x000000ffff4d7224 */ /* 0x000fe200078e0010 */
[----:B------:R-:W-:Y:S01]  /*421d0*/  HMMA.1688.F32.TF32 R248, R72, R250, R64 ;  /* 0x000000fa48f8723c */ /* 0x000fe20000081040 */
[----:B------:R-:W-:Y:S04]  /*421e0*/  LDS R73, [R3+0x48000] ;  /* 0x0480000003497984 */ /* 0x000fe80000000800 */
[----:B------:R-:W-:Y:S01]  /*421f0*/  LDS R75, [R3+0x49000] ;  /* 0x04900000034b7984 */ /* 0x000fe20000000800 */
[----:B------:R-:W-:Y:S02]  /*42200*/  IMAD.MOV.U32 R78, RZ, RZ, R13 ;  /* 0x000000ffff4e7224 */ /* 0x000fe400078e000d */
[----:B------:R-:W-:Y:S11]  /*42210*/  IMAD.MOV.U32 R79, RZ, RZ, R12 ;  /* 0x000000ffff4f7224 */ /* 0x000ff600078e000c */
[----:B------:R-:W-:Y:S04]  /*42220*/  @!UPT UIADD3 URZ, URZ, URZ, URZ ;  /* 0x0000003f3f3ff290 */ /* 0x000fe8000fffe03f */
[----:B------:R-:W-:Y:S04]  /*42230*/  STL [R1+0x2e94], R248 ;  /* 0x002e94f801007387 */ /* 0x000fe80000100800 */
[----:B------:R-:W-:Y:S04]  /*42240*/  STL [R1+0x2e90], R249 ;  /* 0x002e90f901007387 */ /* 0x000fe80000100800 */
[----:B------:R-:W-:Y:S04]  /*42250*/  STL [R1+0x2e8c], R250 ;  /* 0x002e8cfa01007387 */ /* 0x000fe80000100800 */
[----:B------:R-:W-:Y:S04]  /*42260*/  STL [R1+0x2e88], R251 ;  /* 0x002e88fb01007387 */ /* 0x000fe80000100800 */
[----:B--2---:R-:W1:Y:S04]  /*42270*/  LDSM.16.M88.4 R4, [R87+0x80] ;  /* 0x000080005704783b */ /* 0x004e680000000200 */
[----:B------:R-:W2:Y:S04]  /*42280*/  LDSM.16.M88.4 R8, [R87+0x2080] ;  /* 0x002080005708783b */ /* 0x000ea80000000200 */
[----:B------:R-:W1:Y:S04]  /*42290*/  LDSM.16.M88.4 R16, [R87+0x6080] ;  /* 0x006080005710783b */ /* 0x000e680000000200 */
[----:B------:R-:W1:Y:S04]  /*422a0*/  LDSM.16.M88.4 R20, [R87+0x8080] ;  /* 0x008080005714783b */ /* 0x000e680000000200 */
[----:B------:R-:W1:Y:S04]  /*422b0*/  LDSM.16.M88.4 R24, [R87+0xa080] ;  /* 0x00a080005718783b */ /* 0x000e680000000200 */
[----:B------:R-:W1:Y:S04]  /*422c0*/  LDSM.16.M88.4 R28, [R87+0xc080] ;  /* 0x00c08000571c783b */ /* 0x000e680000000200 */
[----:B------:R-:W2:Y:S04]  /*422d0*/  LDSM.16.M88.4 R32, [R87+0xe080] ;  /* 0x00e080005720783b */ /* 0x000ea80000000200 */
[----:B------:R-:W2:Y:S04]  /*422e0*/  LDSM.16.M88.4 R36, [R87+0x10080] ;  /* 0x010080005724783b */ /* 0x000ea80000000200 */
[----:B------:R-:W3:Y:S04]  /*422f0*/  LDSM.16.M88.4 R40, [R87+0x12080] ;  /* 0x012080005728783b */ /* 0x000ee80000000200 */
[----:B------:R-:W-:Y:S04]  /*42300*/  LDSM.16.M88.4 R44, [R87+0x14080] ;  /* 0x01408000572c783b */ /* 0x000fe80000000200 */
[----:B------:R-:W-:Y:S04]  /*42310*/  LDSM.16.M88.4 R48, [R87+0x16080] ;  /* 0x016080005730783b */ /* 0x000fe80000000200 */
[----:B------:R-:W-:Y:S04]  /*42320*/  LDSM.16.M88.4 R52, [R87+0x18080] ;  /* 0x018080005734783b */ /* 0x000fe80000000200 */
[----:B------:R-:W-:Y:S04]  /*42330*/  LDSM.16.M88.4 R56, [R87+0x1a080] ;  /* 0x01a080005738783b */ /* 0x000fe80000000200 */
[----:B------:R-:W-:Y:S04]  /*42340*/  LDSM.16.M88.4 R60, [R87+0x1c080] ;  /* 0x01c08000573c783b */ /* 0x000fe80000000200 */
[----:B------:R-:W-:Y:S04]  /*42350*/  LDSM.16.M88.4 R64, [R87+0x1e080] ;  /* 0x01e080005740783b */ /* 0x000fe80000000200 */
[----:B-1----:R-:W-:Y:S04]  /*42360*/  STL [R1+0x2e9c], R6 ;  /* 0x002e9c0601007387 */ /* 0x002fe80000100800 */
[----:B------:R-:W-:Y:S04]  /*42370*/  STL [R1+0x2e98], R7 ;  /* 0x002e980701007387 */ /* 0x000fe80000100800 */
[----:B--2---:R-:W-:Y:S04]  /*42380*/  STL [R1+0x2ea4], R10 ;  /* 0x002ea40a01007387 */ /* 0x004fe80000100800 */
        /* <DEDUP_REMOVED lines=8> */
[----:B---3--:R-:W-:Y:S04]  /*42410*/  LDS R69, [R0+0x48000] ;  /* 0x0480000000457984 */ /* 0x008fe80000000800 */
[----:B------:R-:W-:Y:S04]  /*42420*/  LDS R71, [R0+0x49000] ;  /* 0x0490000000477984 */ /* 0x000fe80000000800 */
[----:B----4-:R-:W-:Y:S04]  /*42430*/  LDS R72, [R2+0x48000] ;  /* 0x0480000002487984 */ /* 0x010fe80000000800 */
[----:B------:R-:W1:Y:S04]  /*42440*/  LDS R74, [R2+0x49000] ;  /* 0x04900000024a7984 */ /* 0x000e680000000800 */
[----:B------:R-:W-:Y:S04]  /*42450*/  STL [R1+0x2d94], R31 ;  /* 0x002d941f01007387 */ /* 0x000fe80000100800 */
[----:B------:R-:W-:Y:S04]  /*42460*/  STL [R1+0x2d78], R34 ;  /* 0x002d782201007387 */ /* 0x000fe80000100800 */
[----:B------:R-:W-:Y:S04]  /*42470*/  STL [R1+0x2d74], R35 ;  /* 0x002d742301007387 */ /* 0x000fe80000100800 */
[----:B------:R-:W-:Y:S04]  /*42480*/  STL [R1+0x2d9c], R38 ;  /* 0x002d9c2601007387 */ /* 0x000fe80000100800 */
[----:B------:R-:W-:Y:S04]  /*42490*/  STL [R1+0x2d70], R39 ;  /* 0x002d702701007387 */ /* 0x000fe80000100800 */
[----:B------:R-:W-:Y:S04]  /*424a0*/  STL [R1+0x2da4], R42 ;  /* 0x002da42a01007387 */ /* 0x000fe80000100800 */
[----:B------:R-:W-:Y:S04]  /*424b0*/  STL [R1+0x2da0], R43 ;  /* 0x002da02b01007387 */ /* 0x000fe80000100800 */
[----:B------:R2:W3:Y:S04]  /*424c0*/  LDSM.16.M88.4 R12, [R87+0x4080] ;  /* 0x00408000570c783b */ /* 0x0004e80000000200 */
[----:B------:R-:W-:Y:S01]  /*424d0*/  LDS R228, [R2+0x48200] ;  /* 0x0482000002e47984 */ /* 0x000fe20000000800 */
[C---:B-1----:R-:W-:Y:S03]  /*424e0*/  HMMA.1688.F32.TF32 R80, R72.reuse, R4, R80 ;  /* 0x000000044850723c */ /* 0x042fe60000081050 */
[----:B------:R-:W-:Y:S05]  /*424f0*/  LDS R230, [R2+0x49200] ;  /* 0x0492000002e67984 */ /* 0x000fea0000000800 */
[----:B------:R-:W-:Y:S01]  /*42500*/  HMMA.1688.F32.TF32 R76, R72, R8, R76 ;  /* 0x00000008484c723c */ /* 0x000fe2000008104c */
        /* <DEDUP_REMOVED lines=9> */
[----:B------:R-:W-:Y:S01]  /*425a0*/  STL [R1+0x2dc8], R63 ;  /* 0x002dc83f01007387 */ /* 0x000fe20000100800 */
[----:B------:R-:W-:-:S03]  /*425b0*/  IMAD.MOV.U32 R10, RZ, RZ, R76 ;  /* 0x000000ffff0a7224 */ /* 0x000fc600078e004c */
[----:B------:R-:W-:Y:S01]  /*425c0*/  STL [R1+0x2dd4], R66 ;  /* 0x002dd44201007387 */ /* 0x000fe20000100800 */
[----:B------:R-:W-:-:S03]  /*425d0*/  IMAD.MOV.U32 R11, RZ, RZ, R77 ;  /* 0x000000ffff0b7224 */ /* 0x000fc600078e004d */
[----:B------:R-:W-:Y:S01]  /*425e0*/  STL [R1+0x2dd0], R67 ;  /* 0x002dd04301007387 */ /* 0x000fe20000100800 */
[----:B------:R-:W-:-:S03]  /*425f0*/  IMAD.MOV.U32 R6, RZ, RZ, R78 ;  /* 0x000000ffff067224 */ /* 0x000fc600078e004e */
[----:B------:R1:W-:Y:S01]  /*42600*/  STL.64 [R1+0xf0], R80 ;  /* 0x0000f05001007387 */ /* 0x0003e20000100a00 */
[----:B------:R-:W-:-:S03]  /*42610*/  IMAD.MOV.U32 R7, RZ, RZ, R79 ;  /* 0x000000ffff077224 */ /* 0x000fc600078e004f */
[----:B------:R4:W-:Y:S04]  /*42620*/  STL.64 [R1+0xf8], R82 ;  /* 0x0000f85201007387 */ /* 0x0009e80000100a00 */
[----:B------:R-:W3:Y:S04]  /*42630*/  LDL.LU R76, [R1+0x14d0] ;  /* 0x0014d000014c7983 */ /* 0x000ee80000300800 */
[----:B------:R-:W3:Y:S04]  /*42640*/  LDL.LU R77, [R1+0x14d4] ;  /* 0x0014d400014d7983 */ /* 0x000ee80000300800 */
[----:B------:R-:W3:Y:S04]  /*42650*/  LDL.LU R78, [R1+0x14d8] ;  /* 0x0014d800014e7983 */ /* 0x000ee80000300800 */
[----:B------:R-:W3:Y:S04]  /*42660*/  LDL.LU R79, [R1+0x14dc] ;  /* 0x0014dc00014f7983 */ /* 0x000ee80000300800 */
[----:B------:R-:W3:Y:S04]  /*42670*/  LDL.LU R84, [R1+0x14f0] ;  /* 0x0014f00001547983 */ /* 0x000ee80000300800 */
[----:B------:R-:W3:Y:S04]  /*42680*/  LDL.LU R85, [R1+0x14f4] ;  /* 0x0014f40001557983 */ /* 0x000ee80000300800 */
[----:B------:R-:W3:Y:S04]  /*42690*/  LDL.LU R86, [R1+0x14f8] ;  /* 0x0014f80001567983 */ /* 0x000ee80000300800 */
[----:B--2---:R-:W2:Y:S04]  /*426a0*/  LDL.LU R87, [R1+0x14fc] ;  /* 0x0014fc0001577983 */ /* 0x004ea80000300800 */
        /* <DEDUP_REMOVED lines=40> */
[C---:B---3--:R-:W-:Y:S11]  /*42930*/  HMMA.1688.F32.TF32 R116, R72.reuse, R12, R116 ;  /* 0x0000000c4874723c */ /* 0x048ff60000081074 */
[----:B------:R-:W-:Y:S11]  /*42940*/  @!UPT UIADD3 URZ, URZ, URZ, URZ ;  /* 0x0000003f3f3ff290 */ /* 0x000ff6000fffe03f */
[----:B------:R-:W-:Y:S02]  /*42950*/  @!UPT UIADD3 URZ, URZ, URZ, URZ ;  /* 0x0000003f3f3ff290 */ /* 0x000fe4000fffe03f */
[----:B------:R-:W-:Y:S02]  /*42960*/  IMAD.MOV.U32 R248, RZ, RZ, R116 ;  /* 0x000000fffff87224 */ /* 0x000fe400078e0074 */
[----:B------:R-:W-:Y:S02]  /*42970*/  IMAD.MOV.U32 R249, RZ, RZ, R117 ;  /* 0x000000fffff97224 */ /* 0x000fe400078e0075 */
[----:B------:R-:W-:Y:S02]  /*42980*/  IMAD.MOV.U32 R250, RZ, RZ, R118 ;  /* 0x000000fffffa7224 */ /* 0x000fe400078e0076 */
[----:B------:R-:W-:Y:S01]  /*42990*/  IMAD.MOV.U32 R251, RZ, RZ, R119 ;  /* 0x000000fffffb7224 */ /* 0x000fe200078e0077 */
[C---:B--2---:R-:W-:Y:S08]  /*429a0*/  HMMA.1688.F32.TF32 R120, R72.reuse, R16, R112 ;  /* 0x000000104878723c */ /* 0x044ff00000081070 */
        /* <DEDUP_REMOVED lines=15> */
[----:B------:R-:W-:Y:S04]  /*42aa0*/  STL.64 [R1+0x80], R104 ;  /* 0x0000806801007387 */ /* 0x000fe80000100a00 */
[----:B------:R-:W-:Y:S04]  /*42ab0*/  STL.64 [R1+0x88], R106 ;  /* 0x0000886a01007387 */ /* 0x000fe80000100a00 */
[----:B------:R-:W2:Y:S01]  /*42ac0*/  LDL.LU R85, [R1+0x1484] ;  /* 0x0014840001557983 */ /* 0x000ea20000300800 */
[C---:B------:R-:W-:Y:S03]  /*42ad0*/  HMMA.1688.F32.TF32 R100, R72.reuse, R36, R100 ;  /* 0x000000244864723c */ /* 0x040fe60000081064 */
[----:B------:R-:W2:Y:S04]  /*42ae0*/  LDL.LU R86, [R1+0x1488] ;  /* 0x0014880001567983 */ /* 0x000ea80000300800 */
[----:B------:R-:W2:Y:S01]  /*42af0*/  LDL.LU R87, [R1+0x148c] ;  /* 0x00148c0001577983 */ /* 0x000ea20000300800 */
[C---:B------:R-:W-:Y:S11]  /*42b00*/  HMMA.1688.F32.TF32 R76, R72.reuse, R40, R76 ;  /* 0x00000028484c723c */ /* 0x040ff6000008104c */
[----:B------:R-:W-:Y:S04]  /*42b10*/  @!UPT UIADD3 URZ, URZ, URZ, URZ ;  /* 0x0000003f3f3ff290 */ /* 0x000fe8000fffe03f */
[----:B------:R-:W-:Y:S04]  /*42b20*/  STL.64 [R1+0x70], R100 ;  /* 0x0000706401007387 */ /* 0x000fe80000100a00 */
[----:B------:R-:W-:Y:S04]  /*42b30*/  STL.64 [R1+0x78], R102 ;  /* 0x0000786601007387 */ /* 0x000fe80000100a00 */
[----:B------:R1:W-:Y:S01]  /*42b40*/  STL.64 [R1+0x60], R76 ;  /* 0x0000604c01007387 */ /* 0x0003e20000100a00 */
[----:B------:R-:W-:Y:S02]  /*42b50*/  IMAD.MOV.U32 R66, RZ, RZ, R78 ;  /* 0x000000ffff427224 */ /* 0x000fe400078e004e */
[----:B------:R-:W-:Y:S01]  /*42b60*/  IMAD.MOV.U32 R67, RZ, RZ, R79 ;  /* 0x000000ffff437224 */ /* 0x000fe200078e004f */
[----:B-1----:R-:W3:Y:S04]  /*42b70*/  LDL.LU R76, [R1+0xcd0] ;  /* 0x000cd000014c7983 */ /* 0x002ee80000300800 */
[----:B------:R-:W3:Y:S04]  /*42b80*/  LDL.LU R77, [R1+0xcd4] ;  /* 0x000cd400014d7983 */ /* 0x000ee80000300800 */
[----:B------:R-:W3:Y:S04]  /*42b90*/  LDL.LU R78, [R1+0xcd8] ;  /* 0x000cd800014e7983 */ /* 0x000ee80000300800 */
[----:B------:R-:W3:Y:S01]  /*42ba0*/  LDL.LU R79, [R1+0xcdc] ;  /* 0x000cdc00014f7983 */ /* 0x000ee20000300800 */
[C---:B----4-:R-:W-:Y:S08]  /*42bb0*/  HMMA.1688.F32.TF32 R92, R72.reuse, R48, R92 ;  /* 0x00000030485c723c */ /* 0x050ff0000008105c */
[C---:B------:R-:W-:Y:S08]  /*42bc0*/  HMMA.1688.F32.TF32 R96, R72.reuse, R44, R96 ;  /* 0x0000002c4860723c */ /* 0x040ff00000081060 */
[C---:B------:R-:W-:Y:S08]  /*42bd0*/  HMMA.1688.F32.TF32 R88, R72.reuse, R52, R88 ;  /* 0x000000344858723c */ /* 0x040ff00000081058 */
[----:B------:R-:W-:Y:S01]  /*42be0*/  HMMA.1688.F32.TF32 R80, R72, R56, R80 ;  /* 0x000000384850723c */ /* 0x000fe20000081050 */
[----:B------:R1:W-:Y:S04]  /*42bf0*/  STL [R1+0x2ddc], R67 ;  /* 0x002ddc4301007387 */ /* 0x0003e80000100800 */
[----:B------:R4:W-:Y:S04]  /*42c00*/  STL [R1+0x2dd8], R66 ;  /* 0x002dd84201007387 */ /* 0x0009e80000100800 */
[----:B------:R-:W-:Y:S01]  /*42c10*/  STL.64 [R1+0x50], R96 ;  /* 0x0000506001007387 */ /* 0x000fe20000100a00 */
[----:B-1----:R-:W-:-:S02]  /*42c20*/  IMAD.MOV.U32 R67, RZ, RZ, R94 ;  /* 0x000000ffff437224 */ /* 0x002fc400078e005e */
[----:B----4-:R-:W-:Y:S01]  /*42c30*/  IMAD.MOV.U32 R66, RZ, RZ, R95 ;  /* 0x000000ffff427224 */ /* 0x010fe200078e005f */
[----:B------:R-:W-:Y:S04]  /*42c40*/  STL.64 [R1+0x58], R98 ;  /* 0x0000586201007387 */ /* 0x000fe80000100a00 */
[----:B------:R-:W-:Y:S04]  /*42c50*/  STL.64 [R1+0x40], R92 ;  /* 0x0000405c01007387 */ /* 0x000fe80000100a00 */
[----:B------:R-:W-:Y:S03]  /*42c60*/  STL [R1+0x2de4], R66 ;  /* 0x002de44201007387 */ /* 0x000fe60000100800 */
[----:B------:R-:W-:Y:S01]  /*42c70*/  IMAD.MOV.U32 R62, RZ, RZ, R80 ;  /* 0x000000ffff3e7224 */ /* 0x000fe200078e0050 */
[----:B------:R1:W-:Y:S01]  /*42c80*/  STL [R1+0x2de0], R67 ;  /* 0x002de04301007387 */ /* 0x0003e20000100800 */
[----:B------:R-:W-:Y:S01]  /*42c90*/  IMAD.MOV.U32 R59, RZ, RZ, R83 ;  /* 0x000000ffff3b7224 */ /* 0x000fe200078e0053 */
[----:B------:R-:W-:-:S02]  /*42ca0*/  MOV R63, R81 ;  /* 0x00000051003f7202 */ /* 0x000fc40000000f00 */
[----:B------:R4:W-:Y:S01]  /*42cb0*/  STL.64 [R1+0x30], R88 ;  /* 0x0000305801007387 */ /* 0x0009e20000100a00 */
[----:B------:R-:W-:-:S03]  /*42cc0*/  IMAD.MOV.U32 R58, RZ, RZ, R82 ;  /* 0x000000ffff3a7224 */ /* 0x000fc600078e0052 */
[----:B------:R1:W-:Y:S04]  /*42cd0*/  STL.64 [R1+0x38], R90 ;  /* 0x0000385a01007387 */ /* 0x0003e80000100a00 */
[----:B------:R-:W3:Y:S04]  /*42ce0*/  LDL.LU R80, [R1+0x1470] ;  /* 0x0014700001507983 */ /* 0x000ee80000300800 */
[----:B------:R-:W3:Y:S04]  /*42cf0*/  LDL.LU R81, [R1+0x1474] ;  /* 0x0014740001517983 */ /* 0x000ee80000300800 */
[----:B------:R-:W3:Y:S04]  /*42d00*/  LDL.LU R82, [R1+0x1478] ;  /* 0x0014780001527983 */ /* 0x000ee80000300800 */
[----:B------:R-:W3:Y:S04]  /*42d10*/  LDL.LU R83, [R1+0x147c] ;  /* 0x00147c0001537983 */ /* 0x000ee80000300800 */
[----:B------:R1:W-:Y:S04]  /*42d20*/  STL [R1+0x2df4], R59 ;  /* 0x002df43b01007387 */ /* 0x0003e80000100800 */
[----:B------:R1:W-:Y:S04]  /*42d30*/  STL [R1+0x2df0], R58 ;  /* 0x002df03a01007387 */ /* 0x0003e80000100800 */
[----:B------:R1:W-:Y:S04]  /*42d40*/  STL [R1+0x2dec], R63 ;  /* 0x002dec3f01007387 */ /* 0x0003e80000100800 */
[----:B------:R1:W-:Y:S01]  /*42d50*/  STL [R1+0x2de8], R62 ;  /* 0x002de83e01007387 */ /* 0x0003e20000100800 */
[----:B--2---:R-:W-:Y:S11]  /*42d60*/  HMMA.1688.F32.TF32 R84, R72, R60, R84 ;  /* 0x0000003c4854723c */ /* 0x004ff60000081054 */
[----:B------:R-:W-:Y:S11]  /*42d70*/  @!UPT UIADD3 URZ, URZ, URZ, URZ ;  /* 0x0000003f3f3ff290 */ /* 0x000ff6000fffe03f */
[----:B------:R-:W-:Y:S01]  /*42d80*/  @!UPT UIADD3 URZ, URZ, URZ, URZ ;  /* 0x0000003f3f3ff290 */ /* 0x000fe2000fffe03f */
[----:B------:R2:W-:Y:S01]  /*42d90*/  STL.64 [R1+0x10], R84 ;  /* 0x0000105401007387 */ /* 0x0005e20000100a00 */
[----:B-1----:R-:W-:-:S03]  /*42da0*/  IMAD.MOV.U32 R67, RZ, RZ, R87 ;  /* 0x000000ffff437224 */ /* 0x002fc600078e0057 */
[----:B----4-:R-:W4:Y:S01]  /*42db0*/  LDL.LU R88, [R1+0x1460] ;  /* 0x0014600001587983 */ /* 0x010f220000300800 */
[----:B------:R-:W-:-:S03]  /*42dc0*/  IMAD.MOV.U32 R66, RZ, RZ, R86 ;  /* 0x000000ffff427224 */ /* 0x000fc600078e0056 */
[----:B------:R-:W4:Y:S04]  /*42dd0*/  LDL.LU R89, [R1+0x1464] ;  /* 0x0014640001597983 */ /* 0x000f280000300800 */
[----:B------:R-:W4:Y:S04]  /*42de0*/  LDL.LU R90, [R1+0x1468] ;  /* 0x00146800015a7983 */ /* 0x000f280000300800 */
[----:B------:R-:W4:Y:S04]  /*42df0*/  LDL.LU R91, [R1+0x146c] ;  /* 0x00146c00015b7983 */ /* 0x000f280000300800 */
[----:B------:R-:W-:Y:S04]  /*42e00*/  STL [R1+0x2dfc], R67 ;  /* 0x002dfc4301007387 */ /* 0x000fe80000100800 */
[----:B------:R-:W-:Y:S01]  /*42e10*/  STL [R1+0x2df8], R66 ;  /* 0x002df84201007387 */ /* 0x000fe20000100800 */
[----:B---3--:R-:W-:Y:S03]  /*42e20*/  HMMA.1688.F32.TF32 R72, R72, R64, R76 ;  /* 0x000000404848723c */ /* 0x008fe6000008104c */
[----:B------:R-:W3:Y:S04]  /*42e30*/  LDL.LU R76, [R1+0x1450] ;  /* 0x00145000014c7983 */ /* 0x000ee80000300800 */
[----:B------:R-:W3:Y:S04]  /*42e40*/  LDL.LU R77, [R1+0x1454] ;  /* 0x00145400014d7983 */ /* 0x000ee80000300800 */
[----:B------:R-:W3:Y:S04]  /*42e50*/  LDL.LU R78, [R1+0x1458] ;  /* 0x00145800014e7983 */ /* 0x000ee80000300800 */
[----:B------:R-:W3:Y:S09]  /*42e60*/  LDL.LU R79, [R1+0x145c] ;  /* 0x00145c00014f7983 */ /* 0x000ef20000300800 */
[----:B------:R-:W-:-:S02]  /*42e70*/  IMAD.MOV.U32 R59, RZ, RZ, R72 ;  /* 0x000000ffff3b7224 */ /* 0x000fc400078e0048 */
[----:B------:R-:W-:Y:S01]  /*42e80*/  IMAD.MOV.U32 R58, RZ, RZ, R73 ;  /* 0x000000ffff3a7224 */ /* 0x000fe200078e0049 */
[----:B------:R-:W-:Y:S01]  /*42e90*/  LDS R72, [R2+0x48080] ;  /* 0x0480800002487984 */ /* 0x000fe20000000800 */
[----:B------:R-:W-:Y:S02]  /*42ea0*/  IMAD.MOV.U32 R63, RZ, RZ, R74 ;  /* 0x000000ffff3f7224 */ /* 0x000fe400078e004a */
[----:B------:R-:W-:Y:S01]  /*42eb0*/  IMAD.MOV.U32 R62, RZ, RZ, R75 ;  /* 0x000000ffff3e7224 */ /* 0x000fe200078e004b */
[----:B------:R-:W-:Y:S04]  /*42ec0*/  STL [R1+0x2e0c], R59 ;  /* 0x002e0c3b01007387 */ /* 0x000fe80000100800 */
[----:B------:R-:W-:Y:S04]  /*42ed0*/  STL [R1+0x2e08], R58 ;  /* 0x002e083a01007387 */ /* 0x000fe80000100800 */
[----:B------:R1:W-:Y:S04]  /*42ee0*/  STL [R1+0x2e04], R63 ;  /* 0x002e043f01007387 */ /* 0x0003e80000100800 */
[----:B------:R1:W-:Y:S04]  /*42ef0*/  STL [R1+0x2e00], R62 ;  /* 0x002e003e01007387 */ /* 0x0003e80000100800 */
[----:B--2---:R-:W2:Y:S04]  /*42f00*/  LDL.LU R84, [R1+0x1440] ;  /* 0x0014400001547983 */ /* 0x004ea80000300800 */
[----:B------:R-:W2:Y:S04]  /*42f10*/  LDL.LU R85, [R1+0x1444] ;  /* 0x0014440001557983 */ /* 0x000ea80000300800 */
[----:B------:R-:W2:Y:S04]  /*42f20*/  LDL.LU R86, [R1+0x1448] ;  /* 0x0014480001567983 */ /* 0x000ea80000300800 */
[----:B------:R-:W2:Y:S04]  /*42f30*/  LDL.LU R87, [R1+0x144c] ;  /* 0x00144c0001577983 */ /* 0x000ea80000300800 */
[----:B------:R-:W-:Y:S04]  /*42f40*/  LDS R74, [R2+0x49080] ;  /* 0x04908000024a7984 */ /* 0x000fe80000000800 */
[----:B------:R-:W-:Y:S04]  /*42f50*/  LDS R73, [R3+0x48080] ;  /* 0x0480800003497984 */ /* 0x000fe80000000800 */
[----:B------:R-:W1:Y:S01]  /*42f60*/  LDS R75, [R3+0x49080] ;  /* 0x04908000034b7984 */ /* 0x000e620000000800 */
[C---:B------:R-:W-:Y:S11]  /*42f70*/  HMMA.1688.F32.TF32 R80, R68.reuse, R4, R80 ;  /* 0x000000044450723c */ /* 0x040ff60000081050 */
[----:B------:R-:W-:Y:S11]  /*42f80*/  @!UPT UIADD3 URZ, URZ, URZ, URZ ;  /* 0x0000003f3f3ff290 */ /* 0x000ff6000fffe03f */
[----:B------:R-:W-:Y:S02]  /*42f90*/  @!UPT UIADD3 URZ, URZ, URZ, URZ ;  /* 0x0000003f3f3ff290 */ /* 0x000fe4000fffe03f */
[----:B------:R-:W-:Y:S02]  /*42fa0*/  IMAD.MOV.U32 R54, RZ, RZ, R80 ;  /* 0x000000ffff367224 */ /* 0x000fe400078e0050 */
[----:B------:R-:W-:Y:S01]  /*42fb0*/  IMAD.MOV.U32 R55, RZ, RZ, R81 ;  /* 0x000000ffff377224 */ /* 0x000fe200078e0051 */
[----:B------:R-:W2:Y:S01]  /*42fc0*/  LDL.LU R80, [R1+0x1430] ;  /* 0x0014300001507983 */ /* 0x000ea20000300800 */
[----:B------:R-:W-:Y:S02]  /*42fd0*/  IMAD.MOV.U32 R50, RZ, RZ, R82 ;  /* 0x000000ffff327224 */ /* 0x000fe400078e0052 */
[----:B------:R-:W-:Y:S01]  /*42fe0*/  IMAD.MOV.U32 R51, RZ, RZ, R83 ;  /* 0x000000ffff337224 */ /* 0x000fe200078e0053 */
[----:B------:R-:W2:Y:S04]  /*42ff0*/  LDL.LU R81, [R1+0x1434] ;  /* 0x0014340001517983 */ /* 0x000ea80000300800 */
[----:B------:R-:W2:Y:S04]  /*43000*/  LDL.LU R82, [R1+0x1438] ;  /* 0x0014380001527983 */ /* 0x000ea80000300800 */
[----:B------:R-:W2:Y:S04]  /*43010*/  LDL.LU R83, [R1+0x143c] ;  /* 0x00143c0001537983 */ /* 0x000ea80000300800 */
[----:B------:R-:W-:Y:S04]  /*43020*/  STL [R1+0x2e1c], R51 ;  /* 0x002e1c3301007387 */ /* 0x000fe80000100800 */
[----:B------:R-:W-:Y:S04]  /*43030*/  STL [R1+0x2e18], R50 ;  /* 0x002e183201007387 */ /* 0x000fe80000100800 */
[----:B------:R-:W-:Y:S04]  /*43040*/  STL [R1+0x2e14], R55 ;  /* 0x002e143701007387 */ /* 0x000fe80000100800 */
[----:B------:R1:W-:Y:S01]  /*43050*/  STL [R1+0x2e10], R54 ;  /* 0x002e103601007387 */ /* 0x0003e20000100800 */
[C---:B----4-:R-:W-:Y:S08]  /*43060*/  HMMA.1688.F32.TF32 R88, R68.reuse, R8, R88 ;  /* 0x000000084458723c */ /* 0x050ff00000081058 */
[----:B---3--:R-:W-:Y:S11]  /*43070*/  HMMA.1688.F32.TF32 R76, R68, R12, R76 ;  /* 0x0000000c444c723c */ /* 0x008ff6000008104c */
[----:B------:R-:W-:Y:S05]  /*43080*/  @!UPT UIADD3 URZ, URZ, URZ, URZ ;  /* 0x0000003f3f3ff290 */ /* 0x000fea000fffe03f */
[----:B------:R-:W-:Y:S01]  /*43090*/  IMAD.MOV.U32 R43, RZ, RZ, R91 ;  /* 0x000000ffff2b7224 */ /* 0x000fe200078e005b */
[----:B------:R-:W-:Y:S01]  /*430a0*/  MOV R42, R90 ;  /* 0x0000005a002a7202 */ /* 0x000fe20000000f00 */
[----:B------:R-:W-:Y:S02]  /*430b0*/  IMAD.MOV.U32 R47, RZ, RZ, R89 ;  /* 0x000000ffff2f7224 */ /* 0x000fe400078e0059 */
[----:B------:R-:W-:Y:S01]  /*430c0*/  IMAD.MOV.U32 R46, RZ, RZ, R88 ;  /* 0x000000ffff2e7224 */ /* 0x000fe200078e0058 */
[----:B------:R-:W-:Y:S04]  /*430d0*/  STL [R1+0x2e2c], R43 ;  /* 0x002e2c2b01007387 */ /* 0x000fe80000100800 */
[----:B------:R-:W-:Y:S04]  /*430e0*/  STL [R1+0x2e28], R42 ;  /* 0x002e282a01007387 */ /* 0x000fe80000100800 */
[----:B------:R-:W-:Y:S04]  /*430f0*/  STL [R1+0x2e24], R47 ;  /* 0x002e242f01007387 */ /* 0x000fe80000100800 */
[----:B------:R3:W-:Y:S01]  /*43100*/  STL [R1+0x2e20], R46 ;  /* 0x002e202e01007387 */ /* 0x0007e20000100800 */
[----:B-1----:R-:W-:-:S02]  /*43110*/  IMAD.MOV.U32 R63, RZ, RZ, R76 ;  /* 0x000000ffff3f7224 */ /* 0x002fc400078e004c */
[----:B------:R-:W-:Y:S01]  /*43120*/  IMAD.MOV.U32 R62, RZ, RZ, R77 ;  /* 0x000000ffff3e7224 */ /* 0x000fe200078e004d */
[----:B------:R-:W4:Y:S01]  /*43130*/  LDL.LU R76, [R1+0x1420] ;  /* 0x00142000014c7983 */ /* 0x000f220000300800 */
[----:B------:R-:W-:Y:S02]  /*43140*/  IMAD.MOV.U32 R67, RZ, RZ, R78 ;  /* 0x000000ffff437224 */ /* 0x000fe400078e004e */
[----:B------:R-:W-:Y:S01]  /*43150*/  IMAD.MOV.U32 R66, RZ, RZ, R79 ;  /* 0x000000ffff427224 */ /* 0x000fe200078e004f */
[----:B------:R-:W4:Y:S04]  /*43160*/  LDL.LU R77, [R1+0x1424] ;  /* 0x00142400014d7983 */ /* 0x000f280000300800 */
[----:B------:R-:W4:Y:S04]  /*43170*/  LDL.LU R78, [R1+0x1428] ;  /* 0x00142800014e7983 */ /* 0x000f280000300800 */
[----:B------:R-:W4:Y:S01]  /*43180*/  LDL.LU R79, [R1+0x142c] ;  /* 0x00142c00014f7983 */ /* 0x000f220000300800 */
[----:B--2---:R-:W-:Y:S03]  /*43190*/  HMMA.1688.F32.TF32 R84, R68, R16, R84 ;  /* 0x000000104454723c */ /* 0x004fe60000081054 */
[----:B------:R-:W-:Y:S04]  /*431a0*/  STL [R1+0x2e3c], R66 ;  /* 0x002e3c4201007387 */ /* 0x000fe80000100800 */
[----:B------:R-:W-:Y:S04]  /*431b0*/  STL [R1+0x2e38], R67 ;  /* 0x002e384301007387 */ /* 0x000fe80000100800 */
[----:B------:R-:W-:Y:S04]  /*431c0*/  STL [R1+0x2e34], R62 ;  /* 0x002e343e01007387 */ /* 0x000fe80000100800 */
[----:B------:R1:W-:Y:S09]  /*431d0*/  STL [R1+0x2e30], R63 ;  /* 0x002e303f01007387 */ /* 0x0003f20000100800 */
[----:B------:R-:W-:-:S02]  /*431e0*/  IMAD.MOV.U32 R58, RZ, RZ, R87 ;  /* 0x000000ffff3a7224 */ /* 0x000fc400078e0057 */
[----:B------:R-:W-:Y:S02]  /*431f0*/  IMAD.MOV.U32 R59, RZ, RZ, R86 ;  /* 0x000000ffff3b7224 */ /* 0x000fe400078e0056 */
[----:B------:R-:W-:Y:S02]  /*43200*/  IMAD.MOV.U32 R54, RZ, RZ, R85 ;  /* 0x000000ffff367224 */ /* 0x000fe400078e0055 */
[----:B------:R-:W-:Y:S01]  /*43210*/  IMAD.MOV.U32 R55, RZ, RZ, R84 ;  /* 0x000000ffff377224 */ /* 0x000fe200078e0054 */
[----:B------:R-:W-:Y:S04]  /*43220*/  STL [R1+0x2e4c], R58 ;  /* 0x002e4c3a01007387 */ /* 0x000fe80000100800 */
[----:B------:R-:W-:Y:S01]  /*43230*/  STL [R1+0x2e48], R59 ;  /* 0x002e483b01007387 */ /* 0x000fe20000100800 */
[----:B------:R-:W-:Y:S03]  /*43240*/  HMMA.1688.F32.TF32 R80, R68, R20, R80 ;  /* 0x000000144450723c */ /* 0x000fe60000081050 */
[----:B------:R-:W-:Y:S04]  /*43250*/  STL [R1+0x2e44], R54 ;  /* 0x002e443601007387 */ /* 0x000fe80000100800 */
[----:B------:R2:W-:Y:S04]  /*43260*/  STL [R1+0x2e40], R55 ;  /* 0x002e403701007387 */ /* 0x0005e80000100800 */
[----:B------:R-:W2:Y:S04]  /*43270*/  LDL.LU R96, [R1+0x1410] ;  /* 0x0014100001607983 */ /* 0x000ea80000300800 */
[----:B------:R-:W2:Y:S04]  /*43280*/  LDL.LU R97, [R1+0x1414] ;  /* 0x0014140001617983 */ /* 0x000ea80000300800 */
[----:B------:R-:W2:Y:S04]  /*43290*/  LDL.LU R98, [R1+0x1418] ;  /* 0x0014180001627983 */ /* 0x000ea80000300800 */
[----:B------:R-:W2:Y:S01]  /*432a0*/  LDL.LU R99, [R1+0x141c] ;  /* 0x00141c0001637983 */ /* 0x000ea20000300800 */
[----:B------:R-:W-:-:S03]  /*432b0*/  IMAD.MOV.U32 R50, RZ, RZ, R83 ;  /* 0x000000ffff327224 */ /* 0x000fc600078e0053 */
[----:B------:R-:W2:Y:S01]  /*432c0*/  LDL.LU R92, [R1+0x1400] ;  /* 0x00140000015c7983 */ /* 0x000ea20000300800 */
[----:B------:R-:W-:Y:S02]  /*432d0*/  IMAD.MOV.U32 R51, RZ, RZ, R82 ;  /* 0x000000ffff337224 */ /* 0x000fe400078e0052 */
[----:B---3--:R-:W-:Y:S01]  /*432e0*/  IMAD.MOV.U32 R46, RZ, RZ, R81 ;  /* 0x000000ffff2e7224 */ /* 0x008fe200078e0051 */
[----:B------:R-:W3:Y:S01]  /*432f0*/  LDL.LU R93, [R1+0x1404] ;  /* 0x00140400015d7983 */ /* 0x000ee20000300800 */
[----:B------:R-:W-:-:S03]  /*43300*/  IMAD.MOV.U32 R47, RZ, RZ, R80 ;  /* 0x000000ffff2f7224 */ /* 0x000fc600078e0050 */
[----:B------:R-:W3:Y:S04]  /*43310*/  LDL.LU R94, [R1+0x1408] ;  /* 0x00140800015e7983 */ /* 0x000ee80000300800 */
[----:B------:R-:W3:Y:S04]  /*43320*/  LDL.LU R95, [R1+0x140c] ;  /* 0x00140c00015f7983 */ /* 0x000ee80000300800 */
[----:B------:R-:W-:Y:S04]  /*43330*/  STL [R1+0x2e5c], R50 ;  /* 0x002e5c3201007387 */ /* 0x000fe80000100800 */
[----:B------:R-:W-:Y:S04]  /*43340*/  STL [R1+0x2e58], R51 ;  /* 0x002e583301007387 */ /* 0x000fe80000100800 */
[----:B------:R1:W-:Y:S04]  /*43350*/  STL [R1+0x2e54], R46 ;  /* 0x002e542e01007387 */ /* 0x0003e80000100800 */
[----:B------:R1:W-:Y:S04]  /*43360*/  STL [R1+0x2e50], R47 ;  /* 0x002e502f01007387 */ /* 0x0003e80000100800 */
        /* <DEDUP_REMOVED lines=8> */
[C---:B----4-:R-:W-:Y:S11]  /*433f0*/  HMMA.1688.F32.TF32 R76, R68.reuse, R24, R76 ;  /* 0x00000018444c723c */ /* 0x050ff6000008104c */
[----:B------:R-:W-:Y:S11]  /*43400*/  @!UPT UIADD3 URZ, URZ, URZ, URZ ;  /* 0x0000003f3f3ff290 */ /* 0x000ff6000fffe03f */
[----:B------:R-:W-:Y:S02]  /*43410*/  @!UPT UIADD3 URZ, URZ, URZ, URZ ;  /* 0x0000003f3f3ff290 */ /* 0x000fe4000fffe03f */
[----:B------:R-:W-:Y:S01]  /*43420*/  IMAD.MOV.U32 R38, RZ, RZ, R76 ;  /* 0x000000ffff267224 */ /* 0x000fe200078e004c */
[----:B------:R-:W-:Y:S01]  /*43430*/  MOV R30, R77 ;  /* 0x0000004d001e7202 */ /* 0x000fe20000000f00 */
[----:B------:R-:W4:Y:S01]  /*43440*/  LDL.LU R76, [R1+0x13c0] ;  /* 0x0013c000014c7983 */ /* 0x000f220000300800 */
[----:B------:R-:W-:Y:S02]  /*43450*/  IMAD.MOV.U32 R31, RZ, RZ, R78 ;  /* 0x000000ffff1f7224 */ /* 0x000fe400078e004e */
[----:B------:R-:W-:Y:S01]  /*43460*/  IMAD.MOV.U32 R26, RZ, RZ, R79 ;  /* 0x000000ffff1a7224 */ /* 0x000fe200078e004f */
[----:B------:R-:W4:Y:S04]  /*43470*/  LDL.LU R77, [R1+0x13c4] ;  /* 0x0013c400014d7983 */ /* 0x000f280000300800 */
[----:B------:R-:W4:Y:S04]  /*43480*/  LDL.LU R78, [R1+0x13c8] ;  /* 0x0013c800014e7983 */ /* 0x000f280000300800 */
[----:B------:R-:W4:Y:S04]  /*43490*/  LDL.LU R79, [R1+0x13cc] ;  /* 0x0013cc00014f7983 */ /* 0x000f280000300800 */
[----:B------:R-:W4:Y:S04]  /*434a0*/  LDL.LU R80, [R1+0x13d0] ;  /* 0x0013d00001507983 */ /* 0x000f280000300800 */
[----:B------:R-:W4:Y:S04]  /*434b0*/  LDL.LU R81, [R1+0x13d4] ;  /* 0x0013d40001517983 */ /* 0x000f280000300800 */
[----:B------:R-:W4:Y:S04]  /*434c0*/  LDL.LU R82, [R1+0x13d8] ;  /* 0x0013d80001527983 */ /* 0x000f280000300800 */
[----:B------:R-:W4:Y:S04]  /*434d0*/  LDL.LU R83, [R1+0x13dc] ;  /* 0x0013dc0001537983 */ /* 0x000f280000300800 */
[----:B------:R-:W-:Y:S01]  /*434e0*/  STL [R1+0x2e6c], R26 ;  /* 0x002e6c1a01007387 */ /* 0x000fe20000100800 */
[C---:B--2---:R-:W-:Y:S08]  /*434f0*/  HMMA.1688.F32.TF32 R96, R68.reuse, R28, R96 ;  /* 0x0000001c4460723c */ /* 0x044ff00000081060 */
[----:B---3--:R-:W-:Y:S01]  /*43500*/  HMMA.1688.F32.TF32 R92, R68, R32, R92 ;  /* 0x00000020445c723c */ /* 0x008fe2000008105c */
[----:B------:R-:W-:Y:S04]  /*43510*/  STL [R1+0x2e68], R31 ;  /* 0x002e681f01007387 */ /* 0x000fe80000100800 */
[----:B------:R-:W-:Y:S11]  /*43520*/  STL [R1+0x2e64], R30 ;  /* 0x002e641e01007387 */ /* 0x000ff60000100800 */
[----:B------:R-:W-:-:S02]  /*43530*/  IMAD.MOV.U32 R42, RZ, RZ, R99 ;  /* 0x000000ffff2a7224 */ /* 0x000fc400078e0063 */
[----:B------:R-:W-:Y:S02]  /*43540*/  IMAD.MOV.U32 R43, RZ, RZ, R98 ;  /* 0x000000ffff2b7224 */ /* 0x000fe400078e0062 */
[----:B-1----:R-:W-:Y:S01]  /*43550*/  IMAD.MOV.U32 R63, RZ, RZ, R97 ;  /* 0x000000ffff3f7224 */ /* 0x002fe200078e0061 */
[----:B------:R-:W-:Y:S01]  /*43560*/  STL [R1+0x2e60], R38 ;  /* 0x002e602601007387 */ /* 0x000fe20000100800 */
[----:B------:R-:W-:-:S03]  /*43570*/  IMAD.MOV.U32 R62, RZ, RZ, R96 ;  /* 0x000000ffff3e7224 */ /* 0x000fc600078e0060 */
[----:B------:R-:W-:Y:S01]  /*43580*/  STL [R1+0x2e7c], R42 ;  /* 0x002e7c2a01007387 */ /* 0x000fe20000100800 */
[----:B------:R-:W-:Y:S01]  /*43590*/  HMMA.1688.F32.TF32 R88, R68, R36, R88 ;  /* 0x000000244458723c */ /* 0x000fe20000081058 */
[----:B------:R-:W-:-:S07]  /*435a0*/  IMAD.MOV.U32 R55, RZ, RZ, R93 ;  /* 0x000000ffff377224 */ /* 0x000fce00078e005d */
[----:B------:R-:W-:Y:S01]  /*435b0*/  HMMA.1688.F32.TF32 R84, R68, R40, R84 ;  /* 0x000000284454723c */ /* 0x000fe20000081054 */
[----:B------:R-:W-:Y:S01]  /*435c0*/  IMAD.MOV.U32 R54, RZ, RZ, R92 ;  /* 0x000000ffff367224 */ /* 0x000fe200078e005c */
[----:B------:R-:W-:Y:S04]  /*435d0*/  STL [R1+0x2e78], R43 ;  /* 0x002e782b01007387 */ /* 0x000fe80000100800 */
[----:B------:R1:W-:Y:S04]  /*435e0*/  STL [R1+0x2e74], R63 ;  /* 0x002e743f01007387 */ /* 0x0003e80000100800 */
[----:B------:R2:W-:Y:S04]  /*435f0*/  STL [R1+0x2e70], R62 ;  /* 0x002e703e01007387 */ /* 0x0005e80000100800 */
[----:B------:R-:W-:Y:S04]  /*43600*/  STL [R1+0x2e84], R55 ;  /* 0x002e843701007387 */ /* 0x000fe80000100800 */
[----:B------:R-:W-:Y:S01]  /*43610*/  STL [R1+0x2e80], R54 ;  /* 0x002e803601007387 */ /* 0x000fe20000100800 */
[----:B------:R-:W-:-:S05]  /*43620*/  IMAD.MOV.U32 R46, RZ, RZ, R88 ;  /* 0x000000ffff2e7224 */ /* 0x000fca00078e0058 */
[----:B------:R-:W-:Y:S01]  /*43630*/  MOV R22, R84 ;  /* 0x0000005400167202 */ /* 0x000fe20000000f00 */
[----:B------:R-:W-:Y:S02]  /*43640*/  IMAD.MOV.U32 R18, RZ, RZ, R85 ;  /* 0x000000ffff127224 */ /* 0x000fe400078e0055 */
[----:B------:R-:W-:Y:S02]  /*43650*/  IMAD.MOV.U32 R19, RZ, RZ, R86 ;  /* 0x000000ffff137224 */ /* 0x000fe400078e0056 */
[----:B------:R-:W-:Y:S02]  /*43660*/  IMAD.MOV.U32 R23, RZ, RZ, R87 ;  /* 0x000000ffff177224 */ /* 0x000fe400078e0057 */
[----:B------:R-:W-:Y:S02]  /*43670*/  IMAD.MOV.U32 R47, RZ, RZ, R89 ;  /* 0x000000ffff2f7224 */ /* 0x000fe400078e0059 */
[----:B------:R-:W-:Y:S02]  /*43680*/  IMAD.MOV.U32 R58, RZ, RZ, R90 ;  /* 0x000000ffff3a7224 */ /* 0x000fe400078e005a */
[----:B------:R-:W-:-:S02]  /*43690*/  IMAD.MOV.U32 R59, RZ, RZ, R91 ;  /* 0x000000ffff3b7224 */ /* 0x000fc400078e005b */
[----:B------:R-:W-:Y:S02]  /*436a0*/  IMAD.MOV.U32 R66, RZ, RZ, R94 ;  /* 0x000000ffff427224 */ /* 0x000fe400078e005e */
[----:B------:R-:W-:Y:S01]  /*436b0*/  IMAD.MOV.U32 R67, RZ, RZ, R95 ;  /* 0x000000ffff437224 */ /* 0x000fe200078e005f */
[C---:B----4-:R-:W-:Y:S11]  /*436c0*/  HMMA.1688.F32.TF32 R76, R68.reuse, R48, R76 ;  /* 0x00000030444c723c */ /* 0x050ff6000008104c */
[----:B------:R-:W-:Y:S11]  /*436d0*/  @!UPT UIADD3 URZ, URZ, URZ, URZ ;  /* 0x0000003f3f3ff290 */ /* 0x000ff6000fffe03f */
[----:B------:R-:W-:Y:S02]  /*436e0*/  @!UPT UIADD3 URZ, URZ, URZ, URZ ;  /* 0x0000003f3f3ff290 */ /* 0x000fe4000fffe03f */
[----:B-1----:R-:W-:Y:S02]  /*436f0*/  IMAD.MOV.U32 R63, RZ, RZ, R76 ;  /* 0x000000ffff3f7224 */ /* 0x002fe400078e004c */
[----:B--2---:R-:W-:Y:S01]  /*43700*/  IMAD.MOV.U32 R62, RZ, RZ, R77 ;  /* 0x000000ffff3e7224 */ /* 0x004fe200078e004d */
[----:B------:R-:W2:Y:S01]  /*43710*/  LDL.LU R76, [R1+0xcb0] ;  /* 0x000cb000014c7983 */ /* 0x000ea20000300800 */
[----:B------:R-:W-:Y:S02]  /*43720*/  IMAD.MOV.U32 R26, RZ, RZ, R78 ;  /* 0x000000ffff1a7224 */ /* 0x000fe400078e004e */
[----:B------:R-:W-:Y:S01]  /*43730*/  IMAD.MOV.U32 R31, RZ, RZ, R79 ;  /* 0x000000ffff1f7224 */ /* 0x000fe200078e004f */
        /* <DEDUP_REMOVED lines=76> */
[----:B------:R-:W-:-:S02]  /*43c00*/  IMAD.MOV.U32 R30, RZ, RZ, R80 ;  /* 0x000000ffff1e7224 */ /* 0x000fc400078e0050 */
[----:B------:R-:W-:Y:S01]  /*43c10*/  IMAD.MOV.U32 R38, RZ, RZ, R81 ;  /* 0x000000ffff267224 */ /* 0x000fe200078e0051 */
[----:B------:R-:W2:Y:S01]  /*43c20*/  LDL.LU R80, [R1+0x12a0] ;  /* 0x0012a00001507983 */ /* 0x000ea20000300800 */
[----:B------:R-:W-:Y:S02]  /*43c30*/  IMAD.MOV.U32 R50, RZ, RZ, R82 ;  /* 0x000000ffff327224 */ /* 0x000fe400078e0052 */
[----:B------:R-:W-:Y:S01]  /*43c40*/  IMAD.MOV.U32 R51, RZ, RZ, R83 ;  /* 0x000000ffff337224 */ /* 0x000fe200078e0053 */
[----:B------:R-:W2:Y:S04]  /*43c50*/  LDL.LU R81, [R1+0x12a4] ;  /* 0x0012a40001517983 */ /* 0x000ea80000300800 */
[----:B------:R-:W2:Y:S04]  /*43c60*/  LDL.LU R82, [R1+0x12a8] ;  /* 0x0012a80001527983 */ /* 0x000ea80000300800 */
[----:B------:R-:W2:Y:S01]  /*43c70*/  LDL.LU R83, [R1+0x12ac] ;  /* 0x0012ac0001537983 */ /* 0x000ea20000300800 */
[C---:B---3--:R-:W-:Y:S08]  /*43c80*/  HMMA.1688.F32.TF32 R84, R72.reuse, R56, R84 ;  /* 0x000000384854723c */ /* 0x048ff00000081054 */
[C---:B----4-:R-:W-:Y:S08]  /*43c90*/  HMMA.1688.F32.TF32 R88, R72.reuse, R52, R88 ;  /* 0x000000344858723c */ /* 0x050ff00000081058 */
[C---:B--2---:R-:W-:Y:S08]  /*43ca0*/  HMMA.1688.F32.TF32 R92, R72.reuse, R48, R92 ;  /* 0x00000030485c723c */ /* 0x044ff0000008105c */
[C---:B------:R-:W-:Y:S08]  /*43cb0*/  HMMA.1688.F32.TF32 R100, R72.reuse, R40, R100 ;  /* 0x000000284864723c */ /* 0x040ff00000081064 */
[C---:B------:R-:W-:Y:S08]  /*43cc0*/  HMMA.1688.F32.TF32 R104, R72.reuse, R36, R104 ;  /* 0x000000244868723c */ /* 0x040ff00000081068 */
[----:B------:R-:W-:Y:S08]  /*43cd0*/  HMMA.1688.F32.TF32 R108, R72, R32, R108 ;  /* 0x00000020486c723c */ /* 0x000ff0000008106c */
[C---:B------:R-:W-:Y:S08]  /*43ce0*/  HMMA.1688.F32.TF32 R136, R68.reuse, R64, R136 ;  /* 0x000000404488723c */ /* 0x040ff00000081088 */
[----:B------:R-:W-:Y:S11]  /*43cf0*/  HMMA.1688.F32.TF32 R140, R68, R60, R140 ;  /* 0x0000003c448c723c */ /* 0x000ff6000008108c */
[----:B------:R-:W-:Y:S11]  /*43d00*/  @!UPT UIADD3 URZ, URZ, URZ, URZ ;  /* 0x0000003f3f3ff290 */ /* 0x000ff6000fffe03f */
[----:B------:R-:W-:Y:S01]  /*43d10*/  @!UPT UIADD3 URZ, URZ, URZ, URZ ;  /* 0x0000003f3f3ff290 */ /* 0x000fe2000fffe03f */
[----:B------:R-:W-:Y:S04]  /*43d20*/  STL.64 [R1+0x110], R140 ;  /* 0x0001108c01007387 */ /* 0x000fe80000100a00 */
[----:B------:R-:W-:Y:S04]  /*43d30*/  STL.64 [R1+0x118], R142 ;  /* 0x0001188e01007387 */ /* 0x000fe80000100a00 */
[----:B------:R-:W-:Y:S04]  /*43d40*/  STL.64 [R1+0x100], R136 ;  /* 0x0001008801007387 */ /* 0x000fe80000100a00 */
[----:B------:R1:W-:Y:S02]  /*43d50*/  STL.64 [R1+0x108], R138 ;  /* 0x0001088a01007387 */ /* 0x0003e40000100a00 */
[C---:B-1----:R-:W-:Y:S08]  /*43d60*/  HMMA.1688.F32.TF32 R136, R72.reuse, R4, R132 ;  /* 0x000000044888723c */ /* 0x042ff00000081084 */
        /* <DEDUP_REMOVED lines=93> */
[----:B------:R-:W4:Y:S01]  /*44340*/  LDL.LU R141, [R1+0x1224] ;  /* 0x00122400018d7983 */ /* 0x000f220000300800 */
[----:B------:R-:W-:-:S03]  /*44350*/  IMAD.MOV.U32 R42, RZ, RZ, R150 ;  /* 0x000000ffff2a7224 */ /* 0x000fc600078e0096 */
[----:B------:R-:W4:Y:S01]  /*44360*/  LDL.LU R142, [R1+0x1228] ;  /* 0x00122800018e7983 */ /* 0x000f220000300800 */
[----:B------:R-:W-:-:S03]  /*44370*/  MOV R43, R151 ;  /* 0x00000097002b7202 */ /* 0x000fc60000000f00 */
[----:B------:R-:W4:Y:S01]  /*44380*/  LDL.LU R143, [R1+0x122c] ;  /* 0x00122c00018f7983 */ /* 0x000f220000300800 */
[----:B------:R-:W-:Y:S03]  /*44390*/  HMMA.1688.F32.TF32 R144, R68, R56, R144 ;  /* 0x000000384490723c */ /* 0x000fe60000081090 */
        /* <DEDUP_REMOVED lines=55> */
[----:B------:R-:W-:Y:S04]  /*44710*/  LDS R71, [R0+0x49080] ;  /* 0x0490800000477984 */ /* 0x000fe80000000800 */
[----:B------:R-:W-:Y:S04]  /*44720*/  LDS R72, [R2+0x48100] ;  /* 0x0481000002487984 */ /* 0x000fe80000000800 */
[----:B------:R-:W-:Y:S04]  /*44730*/  LDS R74, [R2+0x49100] ;  /* 0x04910000024a7984 */ /* 0x000fe80000000800 */
[----:B------:R-:W-:Y:S04]  /*44740*/  LDS R73, [R3+0x48100] ;  /* 0x0481000003497984 */ /* 0x000fe80000000800 */
[----:B------:R-:W2:Y:S02]  /*44750*/  LDS R75, [R3+0x49100] ;  /* 0x04910000034b7984 */ /* 0x000ea40000000800 */
[C---:B--2---:R-:W-:Y:S08]  /*44760*/  HMMA.1688.F32.TF32 R104, R72.reuse, R8, R104 ;  /* 0x000000084868723c */ /* 0x044ff00000081068 */
[C---:B------:R-:W-:Y:S08]  /*44770*/  HMMA.1688.F32.TF32 R96, R72.reuse, R16, R96 ;  /* 0x000000104860723c */ /* 0x040ff00000081060 */
[C---:B------:R-:W-:Y:S08]  /*44780*/  HMMA.1688.F32.TF32 R92, R72.reuse, R20, R92 ;  /* 0x00000014485c723c */ /* 0x040ff0000008105c */
[C---:B---3--:R-:W-:Y:S08]  /*44790*/  HMMA.1688.F32.TF32 R88, R72.reuse, R24, R88 ;  /* 0x000000184858723c */ /* 0x048ff00000081058 */
[C---:B----4-:R-:W-:Y:S08]  /*447a0*/  HMMA.1688.F32.TF32 R80, R72.reuse, R32, R80 ;  /* 0x000000204850723c */ /* 0x050ff00000081050 */
[----:B------:R-:W-:Y:S08]  /*447b0*/  HMMA.1688.F32.TF32 R76, R72, R36, R76 ;  /* 0x00000024484c723c */ /* 0x000ff0000008104c */
        /* <DEDUP_REMOVED lines=162> */
[----:B------:R-:W-:Y:S04]  /*451e0*/  LDS R70, [R252+0x49100] ;  /* 0x04910000fc467984 */ /* 0x000fe80000000800 */
[----:B------:R-:W-:Y:S04]  /*451f0*/  LDS R69, [R0+0x48100] ;  /* 0x0481000000457984 */ /* 0x000fe80000000800 */
[----:B------:R-:W1:Y:S01]  /*45200*/  LDS R71, [R0+0x49100] ;  /* 0x0491000000477984 */ /* 0x000e620000000800 */
[C---:B--2---:R-:W-:Y:S03]  /*45210*/  HMMA.1688.F32.TF32 R164, R72.reuse, R40, R76 ;  /* 0x0000002848a4723c */ /* 0x044fe6000008104c */
[----:B------:R-:W2:Y:S11]  /*45220*/  LDL.LU R76, [R1+0xfc0] ;  /* 0x000fc000014c7983 */ /* 0x000eb60000300800 */
[----:B------:R-:W-:Y:S09]  /*45230*/  @!UPT UIADD3 URZ, URZ, URZ, URZ ;  /* 0x0000003f3f3ff290 */ /* 0x000ff2000fffe03f */
[----:B------:R-:W-:Y:S04]  /*45240*/  STL.64 [R1+0x480], R164 ;  /* 0x000480a401007387 */ /* 0x000fe80000100a00 */
[----:B------:R-:W-:Y:S04]  /*45250*/  STL.64 [R1+0x488], R166 ;  /* 0x000488a601007387 */ /* 0x000fe80000100a00 */
[----:B------:R-:W2:Y:S04]  /*45260*/  LDL.LU R77, [R1+0xfc4] ;  /* 0x000fc400014d7983 */ /* 0x000ea80000300800 */
[----:B------:R-:W2:Y:S04]  /*45270*/  LDL.LU R78, [R1+0xfc8] ;  /* 0x000fc800014e7983 */ /* 0x000ea80000300800 */
[----:B------:R-:W2:Y:S01]  /*45280*/  LDL.LU R79, [R1+0xfcc] ;  /* 0x000fcc00014f7983 */ /* 0x000ea20000300800 */
[C---:B----4-:R-:W-:Y:S03]  /*45290*/  HMMA.1688.F32.TF32 R160, R72.reuse, R44, R160 ;  /* 0x0000002c48a0723c */ /* 0x050fe600000810a0 */
[----:B------:R-:W-:Y:S04]  /*452a0*/  LDS R164, [R252+0x48180] ;  /* 0x04818000fca47984 */ /* 0x000fe80000000800 */
[----:B------:R-:W-:Y:S01]  /*452b0*/  LDS R166, [R252+0x49180] ;  /* 0x04918000fca67984 */ /* 0x000fe20000000800 */
[C---:B---3--:R-:W-:Y:S03]  /*452c0*/  HMMA.1688.F32.TF32 R156, R72.reuse, R48, R156 ;  /* 0x00000030489c723c */ /* 0x048fe6000008109c */
[----:B------:R-:W-:Y:S04]  /*452d0*/  LDS R165, [R0+0x48180] ;  /* 0x0481800000a57984 */ /* 0x000fe80000000800 */
[----:B------:R-:W-:Y:S01]  /*452e0*/  LDS R167, [R0+0x49180] ;  /* 0x0491800000a77984 */ /* 0x000fe20000000800 */
        /* <DEDUP_REMOVED lines=9> */
[C---:B-1----:R-:W-:Y:S03]  /*45380*/  HMMA.1688.F32.TF32 R140, R68.reuse, R4, R140 ;  /* 0x00000004448c723c */ /* 0x042fe6000008108c */
[----:B------:R-:W-:Y:S04]  /*45390*/  STL.64 [R1+0x458], R154 ;  /* 0x0004589a01007387 */ /* 0x000fe80000100a00 */
[----:B------:R-:W-:Y:S01]  /*453a0*/  STL.64 [R1+0x440], R148 ;  /* 0x0004409401007387 */ /* 0x000fe20000100a00 */
[C---:B------:R-:W-:Y:S03]  /*453b0*/  HMMA.1688.F32.TF32 R136, R68.reuse, R8, R136 ;  /* 0x000000084488723c */ /* 0x040fe60000081088 */
        /* <DEDUP_REMOVED lines=10> */
[----:B------:R-:W-:Y:S04]  /*45460*/  STL.64 [R1+0x428], R142 ;  /* 0x0004288e01007387 */ /* 0x000fe80000100a00 */
[----:B------:R-:W-:Y:S01]  /*45470*/  STL.64 [R1+0x410], R136 ;  /* 0x0004108801007387 */ /* 0x000fe20000100a00 */
[C---:B------:R-:W-:Y:S03]  /*45480*/  HMMA.1688.F32.TF32 R124, R68.reuse, R20, R124 ;  /* 0x00000014447c723c */ /* 0x040fe6000008107c */
[----:B------:R-:W-:Y:S04]  /*45490*/  STL.64 [R1+0x418], R138 ;  /* 0x0004188a01007387 */ /* 0x000fe80000100a00 */
[----:B------:R-:W-:Y:S01]  /*454a0*/  LDS R101, [R3+0x48180] ;  /* 0x0481800003657984 */ /* 0x000fe20000000800 */
[C---:B------:R-:W-:Y:S03]  /*454b0*/  HMMA.1688.F32.TF32 R116, R68.reuse, R28, R116 ;  /* 0x0000001c4474723c */ /* 0x040fe60000081074 */
[----:B------:R-:W2:Y:S04]  /*454c0*/  LDS R103, [R3+0x49180] ;  /* 0x0491800003677984 */ /* 0x000ea80000000800 */
[----:B------:R-:W-:Y:S04]  /*454d0*/  STL.64 [R1+0x400], R72 ;  /* 0x0004004801007387 */ /* 0x000fe80000100a00 */
[----:B------:R1:W-:Y:S02]  /*454e0*/  STL.64 [R1+0x408], R74 ;  /* 0x0004084a01007387 */ /* 0x0003e40000100a00 */
[C---:B-1----:R-:W-:Y:S02]  /*454f0*/  HMMA.1688.F32.TF32 R72, R68.reuse, R24, R120 ;  /* 0x000000184448723c */ /* 0x042fe40000081078 */
[----:B------:R-:W-:Y:S04]  /*45500*/  STL.64 [R1+0x3f0], R128 ;  /* 0x0003f08001007387 */ /* 0x000fe80000100a00 */
[----:B------:R-:W-:Y:S04]  /*45510*/  STL.64 [R1+0x3f8], R130 ;  /* 0x0003f88201007387 */ /* 0x000fe80000100a00 */
[----:B------:R-:W-:Y:S01]  /*45520*/  STL.64 [R1+0x3e0], R124 ;  /* 0x0003e07c01007387 */ /* 0x000fe20000100a00 */
[C---:B------:R-:W-:Y:S03]  /*45530*/  HMMA.1688.F32.TF32 R112, R68.reuse, R32, R112 ;  /* 0x000000204470723c */ /* 0x040fe60000081070 */
        /* <DEDUP_REMOVED lines=9> */
[C---:B------:R-:W-:Y:S07]  /*455d0*/  HMMA.1688.F32.TF32 R104, R68.reuse, R44, R104 ;  /* 0x0000002c4468723c */ /* 0x040fee0000081068 */
        /* <DEDUP_REMOVED lines=11> */
[C---:B-1----:R-:W-:Y:S08]  /*45690*/  HMMA.1688.F32.TF32 R72, R68.reuse, R60, R84 ;  /* 0x0000003c4448723c */ /* 0x042ff00000081054 */
[----:B------:R-:W-:Y:S01]  /*456a0*/  HMMA.1688.F32.TF32 R68, R68, R64, R80 ;  /* 0x000000404444723c */ /* 0x000fe20000081050 */
[----:B------:R-:W-:Y:S04]  /*456b0*/  STL.64 [R1+0x360], R92 ;  /* 0x0003605c01007387 */ /* 0x000fe80000100a00 */
[----:B------:R-:W-:Y:S04]  /*456c0*/  STL.64 [R1+0x368], R94 ;  /* 0x0003685e01007387 */ /* 0x000fe80000100a00 */
[----:B------:R1:W-:Y:S04]  /*456d0*/  STL.64 [R1+0x350], R88 ;  /* 0x0003505801007387 */ /* 0x0003e80000100a00 */
[----:B------:R-:W-:Y:S04]  /*456e0*/  STL.64 [R1+0x358], R90 ;  /* 0x0003585a01007387 */ /* 0x000fe80000100a00 */
[----:B------:R-:W-:Y:S04]  /*456f0*/  STL.64 [R1+0x340], R72 ;  /* 0x0003404801007387 */ /* 0x000fe80000100a00 */
[----:B------:R-:W-:Y:S04]  /*45700*/  STL.64 [R1+0x348], R74 ;  /* 0x0003484a01007387 */ /* 0x000fe80000100a00 */
[----:B------:R-:W-:Y:S04]  /*45710*/  STL.64 [R1+0x290], R68 ;  /* 0x0002904401007387 */ /* 0x000fe80000100a00 */
[----:B------:R2:W-:Y:S04]  /*45720*/  STL.64 [R1+0x298], R70 ;  /* 0x0002984601007387 */ /* 0x0005e80000100a00 */
[----:B-1----:R-:W3:Y:S01]  /*45730*/  LDL.LU R88, [R1+0xf00] ;  /* 0x000f000001587983 */ /* 0x002ee20000300800 */
[C---:B--2---:R-:W-:Y:S11]  /*45740*/  HMMA.1688.F32.TF32 R68, R100.reuse, R4, R76 ;  /* 0x000000046444723c */ /* 0x044ff6000008104c */
[----:B------:R-:W-:Y:S11]  /*45750*/  @!UPT UIADD3 URZ, URZ, URZ, URZ ;  /* 0x0000003f3f3ff290 */ /* 0x000ff6000fffe03f */
[----:B------:R-:W-:Y:S01]  /*45760*/  @!UPT UIADD3 URZ, URZ, URZ, URZ ;  /* 0x0000003f3f3ff290 */ /* 0x000fe2000fffe03f */
        /* <DEDUP_REMOVED lines=61> */
[C---:B---3--:R-:W-:Y:S08]  /*45b40*/  HMMA.1688.F32.TF32 R88, R100.reuse, R52, R88 ;  /* 0x000000346458723c */ /* 0x048ff00000081058 */
[C---:B--2---:R-:W-:Y:S08]  /*45b50*/  HMMA.1688.F32.TF32 R116, R100.reuse, R24, R116 ;  /* 0x000000186474723c */ /* 0x044ff00000081074 */
[C---:B-1----:R-:W-:Y:S08]  /*45b60*/  HMMA.1688.F32.TF32 R68, R100.reuse, R8, R132 ;  /* 0x000000086444723c */ /* 0x042ff00000081084 */
[C---:B----4-:R-:W-:Y:S08]  /*45b70*/  HMMA.1688.F32.TF32 R128, R100.reuse, R12, R128 ;  /* 0x0000000c6480723c */ /* 0x050ff00000081080 */
[C---:B------:R-:W-:Y:S07]  /*45b80*/  HMMA.1688.F32.TF32 R72, R100.reuse, R16, R124 ;  /* 0x000000106448723c */ /* 0x040fee000008107c */
        /* <DEDUP_REMOVED lines=9> */
[----:B------:R1:W-:Y:S05]  /*45c20*/  STL.64 [R1+0x2f8], R70 ;  /* 0x0002f84601007387 */ /* 0x0003ea0000100a00 */
[C---:B-1----:R-:W-:Y:S01]  /*45c30*/  HMMA.1688.F32.TF32 R68, R100.reuse, R32, R236 ;  /* 0x000000206444723c */ /* 0x042fe200000810ec */
[----:B------:R-:W-:Y:S04]  /*45c40*/  STL.64 [R1+0x2e0], R116 ;  /* 0x0002e07401007387 */ /* 0x000fe80000100a00 */
[----:B------:R-:W-:Y:S03]  /*45c50*/  STL.64 [R1+0x2e8], R118 ;  /* 0x0002e87601007387 */ /* 0x000fe60000100a00 */
[C---:B------:R-:W-:Y:S08]  /*45c60*/  HMMA.1688.F32.TF32 R76, R100.reuse, R40, R76 ;  /* 0x00000028644c723c */ /* 0x040ff0000008104c */
[C---:B------:R-:W-:Y:S07]  /*45c70*/  HMMA.1688.F32.TF32 R80, R100.reuse, R44, R80 ;  /* 0x0000002c6450723c */ /* 0x040fee0000081050 */
[----:B------:R-:W-:Y:S04]  /*45c80*/  STL.64 [R1+0x2be8], R70 ;  /* 0x002be84601007387 */ /* 0x000fe80000100a00 */
[----:B------:R-:W-:Y:S04]  /*45c90*/  STL.64 [R1+0x2d0], R72 ;  /* 0x0002d04801007387 */ /* 0x000fe80000100a00 */
[----:B------:R1:W-:Y:S01]  /*45ca0*/  STL.64 [R1+0x2d8], R74 ;  /* 0x0002d84a01007387 */ /* 0x0003e20000100a00 */
[C---:B------:R-:W-:Y:S08]  /*45cb0*/  HMMA.1688.F32.TF32 R84, R100.reuse, R48, R84 ;  /* 0x000000306454723c */ /* 0x040ff00000081054 */
[C---:B-1----:R-:W-:Y:S08]  /*45cc0*/  HMMA.1688.F32.TF32 R72, R100.reuse, R36, R108 ;  /* 0x000000246448723c */ /* 0x042ff0000008106c */
[C---:B------:R-:W-:Y:S08]  /*45cd0*/  HMMA.1688.F32.TF32 R92, R100.reuse, R56, R92 ;  /* 0x00000038645c723c */ /* 0x040ff0000008105c */
[C---:B------:R-:W-:Y:S01]  /*45ce0*/  HMMA.1688.F32.TF32 R96, R100.reuse, R60, R96 ;  /* 0x0000003c6460723c */ /* 0x040fe20000081060 */
[----:B------:R-:W-:Y:S06]  /*45cf0*/  STL.64 [R1+0x2be0], R68 ;  /* 0x002be04401007387 */ /* 0x000fec0000100a00 */
        /* <DEDUP_REMOVED lines=25> */
[----:B------:R-:W3:Y:S01]  /*45e90*/  LDL.LU R127, [R1+0xe8c] ;  /* 0x000e8c00017f7983 */ /* 0x000ee20000300800 */
        /* <DEDUP_REMOVED lines=43> */
[----:B------:R2:W-:Y:S05]  /*46150*/  STL.64 [R1+0x2c70], R104 ;  /* 0x002c706801007387 */ /* 0x0005ea0000100a00 */
[C---:B------:R-:W-:Y:S01]  /*46160*/  HMMA.1688.F32.TF32 R128, R164.reuse, R28, R128 ;  /* 0x0000001ca480723c */ /* 0x040fe20000081080 */
[----:B------:R-:W-:Y:S07]  /*46170*/  STL.64 [R1+0x2c88], R110 ;  /* 0x002c886e01007387 */ /* 0x000fee0000100a00 */
[C---:B------:R-:W-:Y:S01]  /*46180*/  HMMA.1688.F32.TF32 R132, R164.reuse, R32, R132 ;  /* 0x00000020a484723c */ /* 0x040fe20000081084 */
[----:B------:R3:W-:Y:S04]  /*46190*/  STL.64 [R1+0x2c80], R108 ;  /* 0x002c806c01007387 */ /* 0x0007e80000100a00 */
[----:B------:R-:W-:Y:S03]  /*461a0*/  STL.64 [R1+0x2c98], R114 ;  /* 0x002c987201007387 */ /* 0x000fe60000100a00 */
        /* <DEDUP_REMOVED lines=58> */
[C---:B------:R-:W-:Y:S07]  /*46550*/  HMMA.1688.F32.TF32 R160, R164.reuse, R60, R160 ;  /* 0x0000003ca4a0723c */ /* 0x040fee00000810a0 */
[----:B------:R-:W-:Y:S01]  /*46560*/  STL.64 [R1+0x2d28], R150 ;  /* 0x002d289601007387 */ /* 0x000fe20000100a00 */
[----:B------:R-:W-:Y:S03]  /*46570*/  HMMA.1688.F32.TF32 R164, R164, R64, R236 ;  /* 0x00000040a4a4723c */ /* 0x000fe600000810ec */
[----:B------:R-:W-:Y:S05]  /*46580*/  STL.64 [R1+0x2d20], R148 ;  /* 0x002d209401007387 */ /* 0x000fea0000100a00 */
        /* <DEDUP_REMOVED lines=126> */
[----:B------:R-:W-:Y:S04]  /*46d70*/  STL.64 [R1+0x2ef8], R182 ;  /* 0x002ef8b601007387 */ /* 0x000fe80000100a00 */
[----:B------:R-:W-:Y:S01]  /*46d80*/  STL.64 [R1+0x2ef0], R180 ;  /* 0x002ef0b401007387 */ /* 0x000fe20000100a00 */
[C---:B--2---:R-:W-:Y:S08]  /*46d90*/  HMMA.1688.F32.TF32 R116, R236.reuse, R12, R108 ;  /* 0x0000000cec74723c */ /* 0x044ff0000008106c */
[C---:B---3--:R-:W-:Y:S08]  /*46da0*/  HMMA.1688.F32.TF32 R120, R236.reuse, R8, R112 ;  /* 0x00000008ec78723c */ /* 0x048ff00000081070 */
[C---:B------:R-:W-:Y:S08]  /*46db0*/  HMMA.1688.F32.TF32 R112, R236.reuse, R16, R104 ;  /* 0x00000010ec70723c */ /* 0x040ff00000081068 */
[C---:B------:R-:W-:Y:S08]  /*46dc0*/  HMMA.1688.F32.TF32 R104, R236.reuse, R24, R96 ;  /* 0x00000018ec68723c */ /* 0x040ff00000081060 */
[C---:B------:R-:W-:Y:S08]  /*46dd0*/  HMMA.1688.F32.TF32 R96, R236.reuse, R32, R88 ;  /* 0x00000020ec60723c */ /* 0x040ff00000081058 */
[C---:B----4-:R-:W-:Y:S08]  /*46de0*/  HMMA.1688.F32.TF32 R108, R236.reuse, R20, R100 ;  /* 0x00000014ec6c723c */ /* 0x050ff00000081064 */
        /* <DEDUP_REMOVED lines=136> */
[----:B------:R-:W-:Y:S01]  /*47670*/  HMMA.1688.F32.TF32 R228, R228, R64, R240 ;  /* 0x00000040e4e4723c */ /* 0x000fe200000810f0 */
[----:B------:R-:W-:Y:S04]  /*47680*/  LDS R240, [R2+0x48280] ;  /* 0x0482800002f07984 */ /* 0x000fe80000000800 */
[----:B------:R-:W-:Y:S04]  /*47690*/  LDS R242, [R2+0x49280] ;  /* 0x0492800002f27984 */ /* 0x000fe80000000800 */
[----:B------:R-:W-:Y:S04]  /*476a0*/  LDS R241, [R3+0x48280] ;  /* 0x0482800003f17984 */ /* 0x000fe80000000800 */
[----:B------:R-:W2:Y:S01]  /*476b0*/  LDS R243, [R3+0x49280] ;  /* 0x0492800003f37984 */ /* 0x000ea20000000800 */
[----:B------:R-:W-:Y:S08]  /*476c0*/  HMMA.1688.F32.TF32 R232, R236, R4, R232 ;  /* 0x00000004ece8723c */ /* 0x000ff000000810e8 */
[----:B--2---:R-:W-:Y:S08]  /*476d0*/  HMMA.1688.F32.TF32 R136, R240, R12, R136 ;  /* 0x0000000cf088723c */ /* 0x004ff00000081088 */
[C---:B---3--:R-:W-:Y:S08]  /*476e0*/  HMMA.1688.F32.TF32 R148, R236.reuse, R64, R148 ;  /* 0x00000040ec94723c */ /* 0x048ff00000081094 */
[----:B----4-:R-:W-:Y:S01]  /*476f0*/  HMMA.1688.F32.TF32 R152, R236, R60, R152 ;  /* 0x0000003cec98723c */ /* 0x010fe20000081098 */
[----:B------:R-:W-:Y:S04]  /*47700*/  LDS R236, [R252+0x48280] ;  /* 0x04828000fcec7984 */ /* 0x000fe80000000800 */
[----:B------:R-:W-:Y:S03]  /*47710*/  LDS R238, [R252+0x49280] ;  /* 0x04928000fcee7984 */ /* 0x000fe60000000800 */
[C---:B------:R-:W-:Y:S01]  /*47720*/  HMMA.1688.F32.TF32 R132, R240.reuse, R16, R132 ;  /* 0x00000010f084723c */ /* 0x040fe20000081084 */
[----:B------:R-:W-:Y:S04]  /*47730*/  LDS R237, [R0+0x48280] ;  /* 0x0482800000ed7984 */ /* 0x000fe80000000800 */
[----:B------:R-:W1:Y:S03]  /*47740*/  LDS R239, [R0+0x49280] ;  /* 0x0492800000ef7984 */ /* 0x000e660000000800 */
        /* <DEDUP_REMOVED lines=262> */
[-C--:B-1----:R-:W-:Y:S03]  /*487b0*/  HMMA.1688.F32.TF32 R72, R236, R4.reuse, R244 ;  /* 0x00000004ec48723c */ /* 0x082fe600000810f4 */
[----:B------:R1:W-:Y:S04]  /*487c0*/  STL.64 [R1+0x980], R68 ;  /* 0x0009804401007387 */ /* 0x0003e80000100a00 */
[----:B------:R2:W-:Y:S04]  /*487d0*/  STL.64 [R1+0x988], R70 ;  /* 0x0009884601007387 */ /* 0x0005e80000100a00 */
[----:B------:R-:W-:Y:S04]  /*487e0*/  LDS R241, [R3+0x48380] ;  /* 0x0483800003f17984 */ /* 0x000fe80000000800 */
[----:B-1----:R-:W3:Y:S04]  /*487f0*/  LDL.LU R68, [R1+0x780] ;  /* 0x0007800001447983 */ /* 0x002ee80000300800 */
[----:B------:R-:W1:Y:S04]  /*48800*/  LDS R243, [R3+0x49380] ;  /* 0x0493800003f37984 */ /* 0x000e680000000800 */
[----:B------:R-:W-:Y:S04]  /*48810*/  LDS R245, [R0+0x48380] ;  /* 0x0483800000f57984 */ /* 0x000fe80000000800 */
[----:B------:R4:W-:Y:S04]  /*48820*/  STL.64 [R1+0xaa0], R72 ;  /* 0x000aa04801007387 */ /* 0x0009e80000100a00 */
[----:B------:R4:W-:Y:S04]  /*48830*/  STL.64 [R1+0xaa8], R74 ;  /* 0x000aa84a01007387 */ /* 0x0009e80000100a00 */
[----:B------:R-:W3:Y:S04]  /*48840*/  LDL.LU R69, [R1+0x784] ;  /* 0x0007840001457983 */ /* 0x000ee80000300800 */
[----:B--2---:R-:W3:Y:S04]  /*48850*/  LDL.LU R70, [R1+0x788] ;  /* 0x0007880001467983 */ /* 0x004ee80000300800 */
[----:B------:R-:W3:Y:S04]  /*48860*/  LDL.LU R71, [R1+0x78c] ;  /* 0x00078c0001477983 */ /* 0x000ee80000300800 */
[----:B----4-:R-:W2:Y:S04]  /*48870*/  LDL.LU R72, [R1+0x790] ;  /* 0x0007900001487983 */ /* 0x010ea80000300800 */
        /* <DEDUP_REMOVED lines=115> */
[----:B------:R1:W-:Y:S04]  /*48fb0*/  LDS R247, [R0+0x49380] ;  /* 0x0493800000f77984 */ /* 0x0003e80000000800 */
[----:B------:R-:W-:Y:S04]  /*48fc0*/  LDS R244, [R252+0x48380] ;  /* 0x04838000fcf47984 */ /* 0x000fe80000000800 */
[----:B-1----:R-:W4:Y:S01]  /*48fd0*/  LDL.LU R0, [R1+0x2f00] ;  /* 0x002f000001007983 */ /* 0x002f220000300800 */
[C---:B------:R-:W-:Y:S03]  /*48fe0*/  HMMA.1688.F32.TF32 R124, R240.reuse, R4, R124 ;  /* 0x00000004f07c723c */ /* 0x040fe6000008107c */
[----:B------:R-:W1:Y:S05]  /*48ff0*/  LDS R246, [R252+0x49380] ;  /* 0x04938000fcf67984 */ /* 0x000e6a0000000800 */
        /* <DEDUP_REMOVED lines=17> */
[----:B--2---:R-:W2:Y:S04]  /*49110*/  LDL.LU.64 R182, [R1+0x2ef8] ;  /* 0x002ef80001b67983 */ /* 0x004ea80000300a00 */
[----:B------:R-:W2:Y:S04]  /*49120*/  LDL.LU.64 R180, [R1+0x2ef0] ;  /* 0x002ef00001b47983 */ /* 0x000ea80000300a00 */
[----:B------:R-:W-:Y:S01]  /*49130*/  STL.64 [R1+0xf40], R176 ;  /* 0x000f40b001007387 */ /* 0x000fe20000100a00 */
[C---:B------:R-:W-:Y:S03]  /*49140*/  HMMA.1688.F32.TF32 R144, R236.reuse, R48, R144 ;  /* 0x00000030ec90723c */ /* 0x040fe60000081090 */
[----:B------:R3:W-:Y:S04]  /*49150*/  STL.64 [R1+0xf48], R178 ;  /* 0x000f48b201007387 */ /* 0x0007e80000100a00 */
[----:B---3--:R-:W3:Y:S04]  /*49160*/  LDL.LU.64 R178, [R1+0x2ee8] ;  /* 0x002ee80001b27983 */ /* 0x008ee80000300a00 */
[----:B------:R-:W3:Y:S04]  /*49170*/  LDL.LU.64 R176, [R1+0x2ee0] ;  /* 0x002ee00001b07983 */ /* 0x000ee80000300a00 */
[----:B------:R-:W-:Y:S04]  /*49180*/  STL.64 [R1+0xf30], R172 ;  /* 0x000f30ac01007387 */ /* 0x000fe80000100a00 */
[----:B------:R4:W-:Y:S01]  /*49190*/  STL.64 [R1+0xf38], R174 ;  /* 0x000f38ae01007387 */ /* 0x0009e20000100a00 */
[----:B------:R-:W-:Y:S03]  /*491a0*/  HMMA.1688.F32.TF32 R128, R236, R64, R128 ;  /* 0x00000040ec80723c */ /* 0x000fe60000081080 */
[----:B------:R-:W-:Y:S04]  /*491b0*/  LDS R236, [R2+0x4a000] ;  /* 0x04a0000002ec7984 */ /* 0x000fe80000000800 */
[----:B------:R-:W-:Y:S04]  /*491c0*/  LDS R238, [R2+0x4b000] ;  /* 0x04b0000002ee7984 */ /* 0x000fe80000000800 */
[----:B----4-:R-:W4:Y:S04]  /*491d0*/  LDL.LU.64 R174, [R1+0x2ed8] ;  /* 0x002ed80001ae7983 */ /* 0x010f280000300a00 */
[----:B------:R-:W4:Y:S04]  /*491e0*/  LDL.LU.64 R172, [R1+0x2ed0] ;  /* 0x002ed00001ac7983 */ /* 0x000f280000300a00 */
        /* <DEDUP_REMOVED lines=69> */
[----:B-1----:R-:W2:Y:S04]  /*49640*/  LDL.LU R76, [R1+0x6b0] ;  /* 0x0006b000014c7983 */ /* 0x002ea80000300800 */
        /* <DEDUP_REMOVED lines=55> */
[----:B--2---:R-:W-:Y:S03]  /*499c0*/  HMMA.1688.F32.TF32 R120, R240, R64, R68 ;  /* 0x00000040f078723c */ /* 0x004fe60000081044 */
[----:B------:R-:W2:Y:S04]  /*499d0*/  LDL.LU R68, [R1+0x690] ;  /* 0x0006900001447983 */ /* 0x000ea80000300800 */
[----:B------:R-:W-:Y:S01]  /*499e0*/  LDS R240, [R252+0x4a000] ;  /* 0x04a00000fcf07984 */ /* 0x000fe20000000800 */
[C---:B------:R-:W-:Y:S03]  /*499f0*/  HMMA.1688.F32.TF32 R80, R244.reuse, R20, R80 ;  /* 0x00000014f450723c */ /* 0x040fe60000081050 */
[----:B------:R-:W-:Y:S05]  /*49a00*/  LDS R242, [R252+0x4b000] ;  /* 0x04b00000fcf27984 */ /* 0x000fea0000000800 */
[C---:B---3--:R-:W-:Y:S08]  /*49a10*/  HMMA.1688.F32.TF32 R116, R244.reuse, R4, R116 ;  /* 0x00000004f474723c */ /* 0x048ff00000081074 */
[C---:B----4-:R-:W-:Y:S01]  /*49a20*/  HMMA.1688.F32.TF32 R112, R244.reuse, R8, R112 ;  /* 0x00000008f470723c */ /* 0x050fe20000081070 */
[----:B------:R-:W-:Y:S04]  /*49a30*/  STL.64 [R1+0x960], R120 ;  /* 0x0009607801007387 */ /* 0x000fe80000100a00 */
[----:B------:R-:W-:Y:S04]  /*49a40*/  STL.64 [R1+0x968], R122 ;  /* 0x0009687a01007387 */ /* 0x000fe80000100a00 */
[----:B------:R-:W2:Y:S04]  /*49a50*/  LDL.LU R69, [R1+0x694] ;  /* 0x0006940001457983 */ /* 0x000ea80000300800 */
[----:B------:R-:W2:Y:S04]  /*49a60*/  LDL.LU R70, [R1+0x698] ;  /* 0x0006980001467983 */ /* 0x000ea80000300800 */
[----:B------:R-:W2:Y:S04]  /*49a70*/  LDL.LU R71, [R1+0x69c] ;  /* 0x00069c0001477983 */ /* 0x000ea80000300800 */
[----:B------:R-:W-:Y:S04]  /*49a80*/  STL.64 [R1+0x940], R116 ;  /* 0x0009407401007387 */ /* 0x000fe80000100a00 */
[----:B------:R-:W-:Y:S04]  /*49a90*/  STL.64 [R1+0x948], R118 ;  /* 0x0009487601007387 */ /* 0x000fe80000100a00 */
[----:B------:R-:W-:Y:S04]  /*49aa0*/  STL.64 [R1+0x920], R112 ;  /* 0x0009207001007387 */ /* 0x000fe80000100a00 */
[----:B------:R1:W-:Y:S04]  /*49ab0*/  STL.64 [R1+0x928], R114 ;  /* 0x0009287201007387 */ /* 0x0003e80000100a00 */
[----:B------:R-:W3:Y:S01]  /*49ac0*/  LDL.LU R2, [R1+0x2ea8] ;  /* 0x002ea80001027983 */ /* 0x000ee20000300800 */
[C---:B-1----:R-:W-:Y:S08]  /*49ad0*/  HMMA.1688.F32.TF32 R112, R244.reuse, R12, R108 ;  /* 0x0000000cf470723c */ /* 0x042ff0000008106c */
[C---:B------:R-:W-:Y:S08]  /*49ae0*/  HMMA.1688.F32.TF32 R108, R244.reuse, R16, R84 ;  /* 0x00000010f46c723c */ /* 0x040ff00000081054 */
[----:B------:R-:W-:Y:S07]  /*49af0*/  HMMA.1688.F32.TF32 R104, R244, R24, R104 ;  /* 0x00000018f468723c */ /* 0x000fee0000081068 */
[----:B------:R-:W-:Y:S04]  /*49b00*/  STL.64 [R1+0x900], R112 ;  /* 0x0009007001007387 */ /* 0x000fe80000100a00 */
[----:B------:R-:W-:Y:S04]  /*49b10*/  STL.64 [R1+0x908], R114 ;  /* 0x0009087201007387 */ /* 0x000fe80000100a00 */
[----:B------:R-:W4:Y:S04]  /*49b20*/  LDL.LU R84, [R1+0x680] ;  /* 0x0006800001547983 */ /* 0x000f280000300800 */
[----:B------:R-:W-:Y:S04]  /*49b30*/  STL.64 [R1+0x8a0], R108 ;  /* 0x0008a06c01007387 */ /* 0x000fe80000100a00 */
[----:B------:R-:W-:Y:S04]  /*49b40*/  STL.64 [R1+0x8a8], R110 ;  /* 0x0008a86e01007387 */ /* 0x000fe80000100a00 */
[----:B------:R-:W-:Y:S04]  /*49b50*/  STL.64 [R1+0x860], R80 ;  /* 0x0008605001007387 */ /* 0x000fe80000100a00 */
[----:B------:R1:W-:Y:S04]  /*49b60*/  STL.64 [R1+0x868], R82 ;  /* 0x0008685201007387 */ /* 0x0003e80000100a00 */
[----:B------:R-:W4:Y:S04]  /*49b70*/  LDL.LU R85, [R1+0x684] ;  /* 0x0006840001557983 */ /* 0x000f280000300800 */
[----:B------:R-:W4:Y:S04]  /*49b80*/  LDL.LU R86, [R1+0x688] ;  /* 0x0006880001567983 */ /* 0x000f280000300800 */
[----:B------:R-:W4:Y:S01]  /*49b90*/  LDL.LU R87, [R1+0x68c] ;  /* 0x00068c0001577983 */ /* 0x000f220000300800 */
[----:B-1----:R-:W-:-:S03]  /*49ba0*/  IMAD.MOV.U32 R83, RZ, RZ, R0 ;  /* 0x000000ffff537224 */ /* 0x002fc600078e0000 */
[----:B------:R-:W2:Y:S01]  /*49bb0*/  LDL.LU R80, [R1+0x670] ;  /* 0x0006700001507983 */ /* 0x000ea20000300800 */
[----:B------:R-:W-:-:S03]  /*49bc0*/  IMAD.MOV.U32 R0, RZ, RZ, R107 ;  /* 0x000000ffff007224 */ /* 0x000fc600078e006b */
[----:B------:R-:W2:Y:S04]  /*49bd0*/  LDL.LU R81, [R1+0x674] ;  /* 0x0006740001517983 */ /* 0x000ea80000300800 */
[----:B------:R1:W-:Y:S01]  /*49be0*/  STL.64 [R1+0x810], R104 ;  /* 0x0008106801007387 */ /* 0x0003e20000100a00 */
[----:B------:R-:W-:Y:S01]  /*49bf0*/  HMMA.1688.F32.TF32 R72, R244, R48, R72 ;  /* 0x00000030f448723c */ /* 0x000fe20000081048 */
[----:B---3--:R-:W-:Y:S02]  /*49c00*/  IMAD.MOV.U32 R82, RZ, RZ, R2 ;  /* 0x000000ffff527224 */ /* 0x008fe400078e0002 */
[----:B------:R-:W-:-:S05]  /*49c10*/  IMAD.MOV.U32 R2, RZ, RZ, R106 ;  /* 0x000000ffff027224 */ /* 0x000fca00078e006a */
[C---:B-1----:R-:W-:Y:S08]  /*49c20*/  HMMA.1688.F32.TF32 R104, R244.reuse, R28, R100 ;  /* 0x0000001cf468723c */ /* 0x042ff00000081064 */
        /* <DEDUP_REMOVED lines=15> */
[----:B------:R1:W-:Y:S04]  /*49d20*/  STL.64 [R1+0x6f0], R72 ;  /* 0x0006f04801007387 */ /* 0x0003e80000100a00 */
[----:B------:R2:W-:Y:S04]  /*49d30*/  STL.64 [R1+0x6f8], R74 ;  /* 0x0006f84a01007387 */ /* 0x0005e80000100a00 */
[----:B------:R-:W3:Y:S04]  /*49d40*/  LDL.LU R77, [R1+0xf4] ;  /* 0x0000f400014d7983 */ /* 0x000ee80000300800 */
[----:B------:R-:W3:Y:S01]  /*49d50*/  LDL.LU R78, [R1+0xf8] ;  /* 0x0000f800014e7983 */ /* 0x000ee20000300800 */
[----:B-1----:R-:W-:-:S02]  /*49d60*/  IMAD.MOV.U32 R72, RZ, RZ, R10 ;  /* 0x000000ffff487224 */ /* 0x002fc400078e000a */
[----:B------:R-:W-:Y:S01]  /*49d70*/  IMAD.MOV.U32 R73, RZ, RZ, R11 ;  /* 0x000000ffff497224 */ /* 0x000fe200078e000b */
[----:B------:R-:W3:Y:S01]  /*49d80*/  LDL.LU R79, [R1+0xfc] ;  /* 0x0000fc00014f7983 */ /* 0x000ee20000300800 */
[----:B--2---:R-:W-:-:S03]  /*49d90*/  IMAD.MOV.U32 R74, RZ, RZ, R6 ;  /* 0x000000ffff4a7224 */ /* 0x004fc600078e0006 */
[----:B------:R-:W2:Y:S01]  /*49da0*/  LDL.LU R10, [R1+0x2ea4] ;  /* 0x002ea400010a7983 */ /* 0x000ea20000300800 */
[----:B------:R-:W-:-:S03]  /*49db0*/  IMAD.MOV.U32 R75, RZ, RZ, R7 ;  /* 0x000000ffff4b7224 */ /* 0x000fc600078e0007 */
[----:B------:R-:W2:Y:S04]  /*49dc0*/  LDL.LU R11, [R1+0x2ea0] ;  /* 0x002ea000010b7983 */ /* 0x000ea80000300800 */
[----:B------:R-:W3:Y:S04]  /*49dd0*/  LDL.LU R6, [R1+0x2e9c] ;  /* 0x002e9c0001067983 */ /* 0x000ee80000300800 */
[----:B------:R-:W3:Y:S01]  /*49de0*/  LDL.LU R7, [R1+0x2e98] ;  /* 0x002e980001077983 */ /* 0x000ee20000300800 */
[----:B------:R-:W-:Y:S11]  /*49df0*/  HMMA.1688.F32.TF32 R68, R244, R52, R68 ;  /* 0x00000034f444723c */ /* 0x000ff60000081044 */
[----:B------:R-:W-:Y:S11]  /*49e00*/  @!UPT UIADD3 URZ, URZ, URZ, URZ ;  /* 0x0000003f3f3ff290 */ /* 0x000ff6000fffe03f */
[----:B------:R-:W-:Y:S02]  /*49e10*/  @!UPT UIADD3 URZ, URZ, URZ, URZ ;  /* 0x0000003f3f3ff290 */ /* 0x000fe4000fffe03f */
[----:B------:R-:W-:Y:S01]  /*49e20*/  IMAD.MOV.U32 R49, RZ, RZ, R68 ;  /* 0x000000ffff317224 */ /* 0x000fe200078e0044 */
[----:B------:R-:W-:Y:S01]  /*49e30*/  MOV R45, R70 ;  /* 0x00000046002d7202 */ /* 0x000fe20000000f00 */
[----:B------:R-:W-:Y:S02]  /*49e40*/  IMAD.MOV.U32 R48, RZ, RZ, R69 ;  /* 0x000000ffff307224 */ /* 0x000fe400078e0045 */
[----:B------:R-:W-:Y:S02]  /*49e50*/  IMAD.MOV.U32 R68, RZ, RZ, R248 ;  /* 0x000000ffff447224 */ /* 0x000fe400078e00f8 */
[----:B------:R-:W4:Y:S01]  /*49e60*/  LDL.LU R248, [R1+0x2e94] ;  /* 0x002e940001f87983 */ /* 0x000f220000300800 */
[----:B------:R-:W-:Y:S02]  /*49e70*/  IMAD.MOV.U32 R69, RZ, RZ, R249 ;  /* 0x000000ffff457224 */ /* 0x000fe400078e00f9 */
[----:B------:R-:W-:Y:S01]  /*49e80*/  IMAD.MOV.U32 R44, RZ, RZ, R71 ;  /* 0x000000ffff2c7224 */ /* 0x000fe200078e0047 */
[----:B------:R-:W4:Y:S01]  /*49e90*/  LDL.LU R249, [R1+0x2e90] ;  /* 0x002e900001f97983 */ /* 0x000f220000300800 */
[----:B------:R-:W-:-:S02]  /*49ea0*/  IMAD.MOV.U32 R70, RZ, RZ, R250 ;  /* 0x000000ffff467224 */ /* 0x000fc400078e00fa */
[----:B------:R-:W-:Y:S01]  /*49eb0*/  IMAD.MOV.U32 R71, RZ, RZ, R251 ;  /* 0x000000ffff477224 */ /* 0x000fe200078e00fb */
[----:B------:R-:W4:Y:S04]  /*49ec0*/  LDL.LU R250, [R1+0x2e8c] ;  /* 0x002e8c0001fa7983 */ /* 0x000f280000300800 */
[----:B------:R-:W4:Y:S01]  /*49ed0*/  LDL.LU R251, [R1+0x2e88] ;  /* 0x002e880001fb7983 */ /* 0x000f220000300800 */
[----:B------:R-:W-:Y:S03]  /*49ee0*/  HMMA.1688.F32.TF32 R80, R244, R60, R80 ;  /* 0x0000003cf450723c */ /* 0x000fe60000081050 */
[----:B------:R-:W4:Y:S04]  /*49ef0*/  LDL R61, [R1+0x820] ;  /* 0x00082000013d7983 */ /* 0x000f280000100800 */
[----:B------:R-:W4:Y:S01]  /*49f00*/  LDL R60, [R1+0x824] ;  /* 0x00082400013c7983 */ /* 0x000f220000100800 */
[C---:B--2---:R-:W-:Y:S08]  /*49f10*/  HMMA.1688.F32.TF32 R72, R236.reuse, R10, R72 ;  /* 0x0000000aec48723c */ /* 0x044ff00000081048 */
[----:B---3--:R-:W-:Y:S11]  /*49f20*/  HMMA.1688.F32.TF32 R76, R236, R6, R76 ;  /* 0x00000006ec4c723c */ /* 0x008ff6000008104c */
[----:B------:R-:W-:Y:S05]  /*49f30*/  @!UPT UIADD3 URZ, URZ, URZ, URZ ;  /* 0x0000003f3f3ff290 */ /* 0x000fea000fffe03f */
[----:B------:R-:W-:Y:S02]  /*49f40*/  IMAD.MOV.U32 R25, RZ, RZ, R72 ;  /* 0x000000ffff197224 */ /* 0x000fe400078e0048 */
[----:B------:R-:W-:Y:S02]  /*49f50*/  IMAD.MOV.U32 R24, RZ, RZ, R73 ;  /* 0x000000ffff187224 */ /* 0x000fe400078e0049 */
[----:B------:R-:W-:Y:S02]  /*49f60*/  IMAD.MOV.U32 R72, RZ, RZ, R55 ;  /* 0x000000ffff487224 */ /* 0x000fe400078e0037 */
[----:B------:R-:W-:Y:S01]  /*49f70*/  IMAD.MOV.U32 R21, RZ, RZ, R74 ;  /* 0x000000ffff157224 */ /* 0x000fe200078e004a */
[----:B------:R-:W2:Y:S01]  /*49f80*/  LDL.LU R55, [R1+0x2e84] ;  /* 0x002e840001377983 */ /* 0x000ea20000300800 */
[----:B------:R-:W-:Y:S02]  /*49f90*/  IMAD.MOV.U32 R73, RZ, RZ, R54 ;  /* 0x000000ffff497224 */ /* 0x000fe400078e0036 */
[----:B------:R-:W-:Y:S01]  /*49fa0*/  IMAD.MOV.U32 R20, RZ, RZ, R75 ;  /* 0x000000ffff147224 */ /* 0x000fe200078e004b */
[----:B------:R-:W3:Y:S01]  /*49fb0*/  LDL.LU R54, [R1+0x2e80] ;  /* 0x002e800001367983 */ /* 0x000ee20000300800 */
[----:B------:R-:W-:-:S02]  /*49fc0*/  IMAD.MOV.U32 R74, RZ, RZ, R42 ;  /* 0x000000ffff4a7224 */ /* 0x000fc400078e002a */
[----:B------:R-:W-:Y:S01]  /*49fd0*/  IMAD.MOV.U32 R17, RZ, RZ, R76 ;  /* 0x000000ffff117224 */ /* 0x000fe200078e004c */
[----:B------:R-:W3:Y:S01]  /*49fe0*/  LDL.LU R42, [R1+0x2e7c] ;  /* 0x002e7c00012a7983 */ /* 0x000ee20000300800 */
[----:B------:R-:W-:Y:S02]  /*49ff0*/  IMAD.MOV.U32 R75, RZ, RZ, R43 ;  /* 0x000000ffff4b7224 */ /* 0x000fe400078e002b */
[----:B------:R-:W-:Y:S01]  /*4a000*/  IMAD.MOV.U32 R16, RZ, RZ, R77 ;  /* 0x000000ffff107224 */ /* 0x000fe200078e004d */
[----:B------:R-:W3:Y:S01]  /*4a010*/  LDL.LU R43, [R1+0x2e78] ;  /* 0x002e7800012b7983 */ /* 0x000ee20000300800 */
[----:B------:R-:W-:Y:S02]  /*4a020*/  IMAD.MOV.U32 R76, RZ, RZ, R63 ;  /* 0x000000ffff4c7224 */ /* 0x000fe400078e003f */
[----:B------:R-:W-:Y:S01]  /*4a030*/  IMAD.MOV.U32 R77, RZ, RZ, R62 ;  /* 0x000000ffff4d7224 */ /* 0x000fe200078e003e */
[----:B------:R-:W3:Y:S04]  /*4a040*/  LDL.LU R63, [R1+0x2e74] ;  /* 0x002e7400013f7983 */ /* 0x000ee80000300800 */
[----:B------:R-:W3:Y:S01]  /*4a050*/  LDL.LU R62, [R1+0x2e70] ;  /* 0x002e7000013e7983 */ /* 0x000ee20000300800 */
[----:B------:R-:W-:Y:S01]  /*4a060*/  IMAD.MOV.U32 R41, RZ, RZ, R80 ;  /* 0x000000ffff297224 */ /* 0x000fe200078e0050 */
[----:B------:R-:W-:Y:S01]  /*4a070*/  MOV R40, R81 ;  /* 0x0000005100287202 */ /* 0x000fe20000000f00 */
[----:B------:R-:W-:-:S02]  /*4a080*/  IMAD.MOV.U32 R37, RZ, RZ, R82 ;  /* 0x000000ffff257224 */ /* 0x000fc400078e0052 */
[----:B------:R-:W-:Y:S02]  /*4a090*/  IMAD.MOV.U32 R88, RZ, RZ, R46 ;  /* 0x000000ffff587224 */ /* 0x000fe400078e002e */
[----:B------:R-:W-:Y:S02]  /*4a0a0*/  IMAD.MOV.U32 R89, RZ, RZ, R47 ;  /* 0x000000ffff597224 */ /* 0x000fe400078e002f */
[----:B------:R-:W-:Y:S02]  /*4a0b0*/  IMAD.MOV.U32 R90, RZ, RZ, R58 ;  /* 0x000000ffff5a7224 */ /* 0x000fe400078e003a */
[----:B------:R-:W-:Y:S02]  /*4a0c0*/  IMAD.MOV.U32 R91, RZ, RZ, R59 ;  /* 0x000000ffff5b7224 */ /* 0x000fe400078e003b */
[----:B------:R-:W-:Y:S02]  /*4a0d0*/  IMAD.MOV.U32 R94, RZ, RZ, R66 ;  /* 0x000000ffff5e7224 */ /* 0x000fe400078e0042 */
[----:B------:R-:W-:Y:S01]  /*4a0e0*/  IMAD.MOV.U32 R95, RZ, RZ, R67 ;  /* 0x000000ffff5f7224 */ /* 0x000fe200078e0043 */
[C---:B----4-:R-:W-:Y:S01]  /*4a0f0*/  HMMA.1688.F32.TF32 R84, R244.reuse, R56, R84 ;  /* 0x00000038f454723c */ /* 0x050fe20000081054 */
[----:B------:R-:W-:Y:S01]  /*4a100*/  IMAD.MOV.U32 R36, RZ, RZ, R83 ;  /* 0x000000ffff247224 */ /* 0x000fe200078e0053 */
[----:B------:R-:W-:Y:S04]  /*4a110*/  LDS R241, [R61+0x4a000] ;  /* 0x04a000003df17984 */ /* 0x000fe80000000800 */
[----:B------:R-:W1:Y:S02]  /*4a120*/  LDS R243, [R61+0x4b000] ;  /* 0x04b000003df37984 */ /* 0x000e640000000800 */
[----:B------:R-:W-:Y:S01]  /*4a130*/  HMMA.1688.F32.TF32 R80, R244, R64, R248 ;  /* 0x00000040f450723c */ /* 0x000fe200000810f8 */
[----:B------:R-:W-:-:S02]  /*4a140*/  IMAD.MOV.U32 R13, RZ, RZ, R78 ;  /* 0x000000ffff0d7224 */ /* 0x000fc400078e004e */
[----:B------:R-:W-:Y:S02]  /*4a150*/  IMAD.MOV.U32 R12, RZ, RZ, R79 ;  /* 0x000000ffff0c7224 */ /* 0x000fe400078e004f */
[----:B------:R-:W-:Y:S02]  /*4a160*/  IMAD.MOV.U32 R78, RZ, RZ, R26 ;  /* 0x000000ffff4e7224 */ /* 0x000fe400078e001a */
[----:B------:R-:W4:Y:S01]  /*4a170*/  LDL.LU R26, [R1+0x2e6c] ;  /* 0x002e6c00011a7983 */ /* 0x000f220000300800 */
[----:B------:R-:W-:-:S03]  /*4a180*/  IMAD.MOV.U32 R79, RZ, RZ, R31 ;  /* 0x000000ffff4f7224 */ /* 0x000fc600078e001f */
[----:B------:R-:W4:Y:S11]  /*4a190*/  LDL.LU R31, [R1+0x2e68] ;  /* 0x002e6800011f7983 */ /* 0x000f360000300800 */
[----:B------:R-:W-:Y:S02]  /*4a1a0*/  @!UPT UIADD3 URZ, URZ, URZ, URZ ;  /* 0x0000003f3f3ff290 */ /* 0x000fe4000fffe03f */
[----:B------:R-:W-:Y:S02]  /*4a1b0*/  IMAD.MOV.U32 R33, RZ, RZ, R80 ;  /* 0x000000ffff217224 */ /* 0x000fe400078e0050 */
[----:B------:R-:W-:Y:S02]  /*4a1c0*/  IMAD.MOV.U32 R32, RZ, RZ, R81 ;  /* 0x000000ffff207224 */ /* 0x000fe400078e0051 */
[----:B------:R-:W-:Y:S02]  /*4a1d0*/  IMAD.MOV.U32 R80, RZ, RZ, R30 ;  /* 0x000000ffff507224 */ /* 0x000fe400078e001e */
[----:B------:R-:W-:Y:S01]  /*4a1e0*/  IMAD.MOV.U32 R29, RZ, RZ, R82 ;  /* 0x000000ffff1d7224 */ /* 0x000fe200078e0052 */
[----:B------:R-:W4:Y:S01]  /*4a1f0*/  LDL.LU R30, [R1+0x2e64] ;  /* 0x002e6400011e7983 */ /* 0x000f220000300800 */
[----:B------:R-:W-:Y:S02]  /*4a200*/  IMAD.MOV.U32 R81, RZ, RZ, R38 ;  /* 0x000000ffff517224 */ /* 0x000fe400078e0026 */
[----:B------:R-:W-:Y:S01]  /*4a210*/  IMAD.MOV.U32 R28, RZ, RZ, R83 ;  /* 0x000000ffff1c7224 */ /* 0x000fe200078e0053 */
[----:B------:R-:W4:Y:S01]  /*4a220*/  LDL.LU R38, [R1+0x2e60] ;  /* 0x002e600001267983 */ /* 0x000f220000300800 */
[----:B------:R-:W-:Y:S01]  /*4a230*/  IMAD.MOV.U32 R82, RZ, RZ, R50 ;  /* 0x000000ffff527224 */ /* 0x000fe200078e0032 */
[----:B------:R-:W-:-:S02]  /*4a240*/  MOV R83, R51 ;  /* 0x0000003300537202 */ /* 0x000fc40000000f00 */
[----:B------:R-:W4:Y:S04]  /*4a250*/  LDL.LU R50, [R1+0x2e5c] ;  /* 0x002e5c0001327983 */ /* 0x000f280000300800 */
[----:B------:R-:W4:Y:S04]  /*4a260*/  LDL.LU R51, [R1+0x2e58] ;  /* 0x002e580001337983 */ /* 0x000f280000300800 */
[----:B------:R-:W4:Y:S04]  /*4a270*/  LDL.LU R46, [R1+0x2e54] ;  /* 0x002e5400012e7983 */ /* 0x000f280000300800 */
[----:B------:R-:W4:Y:S04]  /*4a280*/  LDL.LU R47, [R1+0x2e50] ;  /* 0x002e5000012f7983 */ /* 0x000f280000300800 */
[----:B------:R-:W4:Y:S04]  /*4a290*/  LDL.LU R58, [R1+0x2e4c] ;  /* 0x002e4c00013a7983 */ /* 0x000f280000300800 */
[----:B------:R-:W4:Y:S01]  /*4a2a0*/  LDL.LU R59, [R1+0x2e48] ;  /* 0x002e4800013b7983 */ /* 0x000f220000300800 */
[----:B--2---:R-:W-:-:S02]  /*4a2b0*/  IMAD.MOV.U32 R93, RZ, RZ, R55 ;  /* 0x000000ffff5d7224 */ /* 0x004fc400078e0037 */
[----:B---3--:R-:W-:Y:S02]  /*4a2c0*/  IMAD.MOV.U32 R92, RZ, RZ, R54 ;  /* 0x000000ffff5c7224 */ /* 0x008fe400078e0036 */
[----:B------:R-:W2:Y:S04]  /*4a2d0*/  LDL.LU R54, [R1+0x2e44] ;  /* 0x002e440001367983 */ /* 0x000ea80000300800 */
[----:B------:R-:W3:Y:S04]  /*4a2e0*/  LDL.LU R55, [R1+0x2e40] ;  /* 0x002e400001377983 */ /* 0x000ee80000300800 */
[----:B------:R-:W3:Y:S01]  /*4a2f0*/  LDL.LU R66, [R1+0x2e3c] ;  /* 0x002e3c0001427983 */ /* 0x000ee20000300800 */
[----:B------:R-:W-:-:S03]  /*4a300*/  IMAD.MOV.U32 R97, RZ, RZ, R63 ;  /* 0x000000ffff617224 */ /* 0x000fc600078e003f */
[----:B------:R-:W3:Y:S01]  /*4a310*/  LDL.LU R67, [R1+0x2e38] ;  /* 0x002e380001437983 */ /* 0x000ee20000300800 */
[----:B------:R-:W-:-:S03]  /*4a320*/  IMAD.MOV.U32 R96, RZ, RZ, R62 ;  /* 0x000000ffff607224 */ /* 0x000fc600078e003e */
[----:B------:R-:W3:Y:S04]  /*4a330*/  LDL.LU R62, [R1+0x2e34] ;  /* 0x002e3400013e7983 */ /* 0x000ee80000300800 */
[----:B------:R-:W3:Y:S01]  /*4a340*/  LDL.LU R63, [R1+0x2e30] ;  /* 0x002e3000013f7983 */ /* 0x000ee20000300800 */
[----:B------:R-:W-:Y:S02]  /*4a350*/  IMAD.MOV.U32 R98, RZ, RZ, R43 ;  /* 0x000000ffff627224 */ /* 0x000fe400078e002b */
[----:B------:R-:W-:Y:S01]  /*4a360*/  IMAD.MOV.U32 R99, RZ, RZ, R42 ;  /* 0x000000ffff637224 */ /* 0x000fe200078e002a */
[----:B------:R-:W3:Y:S04]  /*4a370*/  LDL.LU R43, [R1+0x2e2c] ;  /* 0x002e2c00012b7983 */ /* 0x000ee80000300800 */
[----:B------:R-:W3:Y:S01]  /*4a380*/  LDL.LU R42, [R1+0x2e28] ;  /* 0x002e2800012a7983 */ /* 0x000ee20000300800 */
[----:B----4-:R-:W-:Y:S01]  /*4a390*/  IMAD.MOV.U32 R107, RZ, RZ, R50 ;  /* 0x000000ffff6b7224 */ /* 0x010fe200078e0032 */
[----:B------:R-:W-:Y:S01]  /*4a3a0*/  MOV R106, R51 ;  /* 0x00000033006a7202 */ /* 0x000fe20000000f00 */
[----:B------:R-:W-:-:S02]  /*4a3b0*/  IMAD.MOV.U32 R105, RZ, RZ, R46 ;  /* 0x000000ffff697224 */ /* 0x000fc400078e002e */
[----:B------:R-:W-:Y:S02]  /*4a3c0*/  IMAD.MOV.U32 R104, RZ, RZ, R47 ;  /* 0x000000ffff687224 */ /* 0x000fe400078e002f */
[----:B------:R-:W4:Y:S04]  /*4a3d0*/  LDL.LU R47, [R1+0x2e24] ;  /* 0x002e2400012f7983 */ /* 0x000f280000300800 */
[----:B------:R-:W4:Y:S04]  /*4a3e0*/  LDL.LU R46, [R1+0x2e20] ;  /* 0x002e2000012e7983 */ /* 0x000f280000300800 */
[----:B------:R-:W4:Y:S01]  /*4a3f0*/  LDL.LU R51, [R1+0x2e1c] ;  /* 0x002e1c0001337983 */ /* 0x000f220000300800 */
[----:B------:R-:W-:-:S03]  /*4a400*/  IMAD.MOV.U32 R110, RZ, RZ, R59 ;  /* 0x000000ffff6e7224 */ /* 0x000fc600078e003b */
[----:B------:R-:W4:Y:S01]  /*4a410*/  LDL.LU R50, [R1+0x2e18] ;  /* 0x002e180001327983 */ /* 0x000f220000300800 */
[----:B------:R-:W-:Y:S02]  /*4a420*/  IMAD.MOV.U32 R111, RZ, RZ, R58 ;  /* 0x000000ffff6f7224 */ /* 0x000fe400078e003a */
[----:B--2---:R-:W-:Y:S02]  /*4a430*/  IMAD.MOV.U32 R109, RZ, RZ, R54 ;  /* 0x000000ffff6d7224 */ /* 0x004fe400078e0036 */
[----:B---3--:R-:W-:Y:S02]  /*4a440*/  IMAD.MOV.U32 R108, RZ, RZ, R55 ;  /* 0x000000ffff6c7224 */ /* 0x008fe400078e0037 */
[----:B------:R-:W2:Y:S04]  /*4a450*/  LDL.LU R55, [R1+0x2e14] ;  /* 0x002e140001377983 */ /* 0x000ea80000300800 */
[----:B------:R-:W3:Y:S04]  /*4a460*/  LDL.LU R54, [R1+0x2e10] ;  /* 0x002e100001367983 */ /* 0x000ee80000300800 */
[----:B------:R-:W2:Y:S01]  /*4a470*/  LDL.LU R59, [R1+0x2e0c] ;  /* 0x002e0c00013b7983 */ /* 0x000ea20000300800 */
[----:B------:R-:W-:-:S03]  /*4a480*/  IMAD.MOV.U32 R113, RZ, RZ, R62 ;  /* 0x000000ffff717224 */ /* 0x000fc600078e003e */
[----:B------:R-:W3:Y:S01]  /*4a490*/  LDL.LU R58, [R1+0x2e08] ;  /* 0x002e0800013a7983 */ /* 0x000ee20000300800 */
[----:B------:R-:W-:-:S03]  /*4a4a0*/  IMAD.MOV.U32 R112, RZ, RZ, R63 ;  /* 0x000000ffff707224 */ /* 0x000fc600078e003f */
[----:B------:R-:W4:Y:S01]  /*4a4b0*/  LDL.LU R63, [R1+0x2e04] ;  /* 0x002e0400013f7983 */ /* 0x000f220000300800 */
[----:B------:R-:W-:-:S03]  /*4a4c0*/  IMAD.MOV.U32 R114, RZ, RZ, R67 ;  /* 0x000000ffff727224 */ /* 0x000fc600078e0043 */
[----:B------:R-:W4:Y:S01]  /*4a4d0*/  LDL.LU R62, [R1+0x2e00] ;  /* 0x002e0000013e7983 */ /* 0x000f220000300800 */
[----:B------:R-:W-:-:S03]  /*4a4e0*/  IMAD.MOV.U32 R115, RZ, RZ, R66 ;  /* 0x000000ffff737224 */ /* 0x000fc600078e0042 */
[----:B------:R-:W4:Y:S04]  /*4a4f0*/  LDL.LU R67, [R1+0x2dfc] ;  /* 0x002dfc0001437983 */ /* 0x000f280000300800 */
[----:B------:R-:W4:Y:S01]  /*4a500*/  LDL.LU R66, [R1+0x2df8] ;  /* 0x002df80001427983 */ /* 0x000f220000300800 */
[----:B--2---:R-:W-:-:S03]  /*4a510*/  IMAD.MOV.U32 R124, RZ, RZ, R59 ;  /* 0x000000ffff7c7224 */ /* 0x004fc600078e003b */
[----:B------:R-:W2:Y:S01]  /*4a520*/  LDL.LU R59, [R1+0x2df4] ;  /* 0x002df400013b7983 */ /* 0x000ea20000300800 */
[----:B---3--:R-:W-:-:S03]  /*4a530*/  IMAD.MOV.U32 R125, RZ, RZ, R58 ;  /* 0x000000ffff7d7224 */ /* 0x008fc600078e003a */
[----:B------:R-:W3:Y:S01]  /*4a540*/  LDL.LU R58, [R1+0x2df0] ;  /* 0x002df000013a7983 */ /* 0x000ee20000300800 */
[----:B----4-:R-:W-:-:S03]  /*4a550*/  IMAD.MOV.U32 R126, RZ, RZ, R63 ;  /* 0x000000ffff7e7224 */ /* 0x010fc600078e003f */
[----:B------:R-:W4:Y:S01]  /*4a560*/  LDL.LU R63, [R1+0x2dec] ;  /* 0x002dec00013f7983 */ /* 0x000f220000300800 */
[----:B------:R-:W-:-:S03]  /*4a570*/  IMAD.MOV.U32 R127, RZ, RZ, R62 ;  /* 0x000000ffff7f7224 */ /* 0x000fc600078e003e */
[----:B------:R-:W2:Y:S01]  /*4a580*/  LDL.LU R62, [R1+0x2de8] ;  /* 0x002de800013e7983 */ /* 0x000ea20000300800 */
[----:B------:R-:W-:-:S03]  /*4a590*/  MOV R131, R67 ;  /* 0x0000004300837202 */ /* 0x000fc60000000f00 */
[----:B------:R-:W2:Y:S01]  /*4a5a0*/  LDL.LU R128, [R1+0x10] ;  /* 0x0000100001807983 */ /* 0x000ea20000300800 */
[----:B------:R-:W-:-:S03]  /*4a5b0*/  IMAD.MOV.U32 R130, RZ, RZ, R66 ;  /* 0x000000ffff827224 */ /* 0x000fc600078e0042 */
[----:B------:R-:W2:Y:S04]  /*4a5c0*/  LDL.LU R129, [R1+0x14] ;  /* 0x0000140001817983 */ /* 0x000ea80000300800 */
[----:B------:R-:W2:Y:S04]  /*4a5d0*/  LDL.LU R66, [R1+0x2de4] ;  /* 0x002de40001427983 */ /* 0x000ea80000300800 */
[----:B------:R-:W3:Y:S04]  /*4a5e0*/  LDL.LU R67, [R1+0x2de0] ;  /* 0x002de00001437983 */ /* 0x000ee80000300800 */
        /* <DEDUP_REMOVED lines=40> */
[----:B----4-:R-:W-:-:S03]  /*4a870*/  IMAD.MOV.U32 R133, RZ, RZ, R63 ;  /* 0x000000ffff857224 */ /* 0x010fc600078e003f */
[----:B------:R-:W4:Y:S01]  /*4a880*/  LDL.LU R149, [R1+0x64] ;  /* 0x0000640001957983 */ /* 0x000f220000300800 */
        /* <DEDUP_REMOVED lines=20> */
[----:B------:R-:W-:Y:S01]  /*4a9d0*/  HMMA.1688.F32.TF32 R68, R236, R14, R68 ;  /* 0x0000000eec44723c */ /* 0x000fe20000081044 */
[----:B------:R-:W-:Y:S02]  /*4a9e0*/  IMAD.MOV.U32 R52, RZ, RZ, R87 ;  /* 0x000000ffff347224 */ /* 0x000fe400078e0057 */
[----:B------:R-:W-:Y:S11]  /*4a9f0*/  IMAD.MOV.U32 R87, RZ, RZ, R23 ;  /* 0x000000ffff577224 */ /* 0x000ff600078e0017 */
[----:B------:R-:W-:Y:S10]  /*4aa00*/  @!UPT UIADD3 URZ, URZ, URZ, URZ ;  /* 0x0000003f3f3ff290 */ /* 0x000ff4000fffe03f */
        /* <DEDUP_REMOVED lines=8> */
[----:B--2---:R-:W-:Y:S02]  /*4aa90*/  IMAD.MOV.U32 R151, RZ, RZ, R67 ;  /* 0x000000ffff977224 */ /* 0x004fe400078e0043 */
[----:B---3--:R-:W-:Y:S02]  /*4aaa0*/  IMAD.MOV.U32 R150, RZ, RZ, R66 ;  /* 0x000000ffff967224 */ /* 0x008fe400078e0042 */
        /* <DEDUP_REMOVED lines=33> */
[C---:B------:R-:W-:Y:S07]  /*4acc0*/  HMMA.1688.F32.TF32 R160, R236.reuse, R30, R160 ;  /* 0x0000001eeca0723c */ /* 0x040fee00000810a0 */
[----:B------:R-:W-:Y:S04]  /*4acd0*/  STL.64 [R1+0x1570], R244 ;  /* 0x001570f401007387 */ /* 0x000fe80000100a00 */
[----:B------:R2:W-:Y:S01]  /*4ace0*/  STL.64 [R1+0x1578], R246 ;  /* 0x001578f601007387 */ /* 0x0005e20000100a00 */
[C---:B------:R-:W-:Y:S08]  /*4acf0*/  HMMA.1688.F32.TF32 R156, R236.reuse, R34, R156 ;  /* 0x00000022ec9c723c */ /* 0x040ff0000008109c */
[C---:B--2---:R-:W-:Y:S08]  /*4ad00*/  HMMA.1688.F32.TF32 R244, R236.reuse, R22, R248 ;  /* 0x00000016ecf4723c */ /* 0x044ff000000810f8 */
        /* <DEDUP_REMOVED lines=177> */
[----:B------:R-:W-:Y:S01]  /*4b820*/  HMMA.1688.F32.TF32 R156, R240, R62, R156 ;  /* 0x0000003ef09c723c */ /* 0x000fe2000008109c */
[----:B------:R-:W-:Y:S04]  /*4b830*/  LDS R240, [R252+0x4a080] ;  /* 0x04a08000fcf07984 */ /* 0x000fe80000000800 */
[----:B------:R-:W-:Y:S04]  /*4b840*/  LDS R242, [R252+0x4b080] ;  /* 0x04b08000fcf27984 */ /* 0x000fe80000000800 */
[----:B------:R-:W-:Y:S04]  /*4b850*/  LDS R241, [R61+0x4a080] ;  /* 0x04a080003df17984 */ /* 0x000fe80000000800 */
[----:B------:R-:W1:Y:S01]  /*4b860*/  LDS R243, [R61+0x4b080] ;  /* 0x04b080003df37984 */ /* 0x000e620000000800 */
[C---:B------:R-:W-:Y:S08]  /*4b870*/  HMMA.1688.F32.TF32 R144, R236.reuse, R10, R144 ;  /* 0x0000000aec90723c */ /* 0x040ff00000081090 */
[C---:B------:R-:W-:Y:S01]  /*4b880*/  HMMA.1688.F32.TF32 R148, R236.reuse, R6, R148 ;  /* 0x00000006ec94723c */ /* 0x040fe20000081094 */
[----:B------:R-:W-:Y:S07]  /*4b890*/  STL.64 [R1+0x13d0], R156 ;  /* 0x0013d09c01007387 */ /* 0x000fee0000100a00 */
[C---:B------:R-:W-:Y:S01]  /*4b8a0*/  HMMA.1688.F32.TF32 R132, R236.reuse, R22, R132 ;  /* 0x00000016ec84723c */ /* 0x040fe20000081084 */
[----:B------:R-:W-:Y:S04]  /*4b8b0*/  STL.64 [R1+0x13d8], R158 ;  /* 0x0013d89e01007387 */ /* 0x000fe80000100a00 */
[----:B------:R-:W-:Y:S04]  /*4b8c0*/  STL.64 [R1+0x1070], R152 ;  /* 0x0010709801007387 */ /* 0x000fe80000100a00 */
[----:B------:R-:W-:Y:S01]  /*4b8d0*/  STL.64 [R1+0x1078], R154 ;  /* 0x0010789a01007387 */ /* 0x000fe20000100a00 */
[C---:B------:R-:W-:Y:S05]  /*4b8e0*/  HMMA.1688.F32.TF32 R116, R236.reuse, R38, R116 ;  /* 0x00000026ec74723c */ /* 0x040fea0000081074 */
        /* <DEDUP_REMOVED lines=162> */
[C---:B------:R-:W-:Y:S08]  /*4c310*/  HMMA.1688.F32.TF32 R104, R236.reuse, R30, R104 ;  /* 0x0000001eec68723c */ /* 0x040ff00000081068 */
        /* <DEDUP_REMOVED lines=12> */
[----:B------:R1:W-:Y:S04]  /*4c3e0*/  STL.64 [R1+0x12b8], R166 ;  /* 0x0012b8a601007387 */ /* 0x0003e80000100a00 */
[----:B-1----:R-:W2:Y:S04]  /*4c3f0*/  LDL.LU.64 R166, [R1+0x2d68] ;  /* 0x002d680001a67983 */ /* 0x002ea80000300a00 */
[----:B------:R-:W2:Y:S04]  /*4c400*/  LDL.LU.64 R164, [R1+0x2d60] ;  /* 0x002d600001a47983 */ /* 0x000ea80000300a00 */
[----:B------:R-:W-:Y:S04]  /*4c410*/  STL.64 [R1+0x12a0], R160 ;  /* 0x0012a0a001007387 */ /* 0x000fe80000100a00 */
[----:B------:R1:W-:Y:S04]  /*4c420*/  STL.64 [R1+0x12a8], R162 ;  /* 0x0012a8a201007387 */ /* 0x0003e80000100a00 */
[----:B-1----:R-:W3:Y:S04]  /*4c430*/  LDL.LU.64 R162, [R1+0x2d58] ;  /* 0x002d580001a27983 */ /* 0x002ee80000300a00 */
[----:B------:R-:W3:Y:S04]  /*4c440*/  LDL.LU.64 R160, [R1+0x2d50] ;  /* 0x002d500001a07983 */ /* 0x000ee80000300a00 */
[----:B------:R-:W-:Y:S04]  /*4c450*/  STL.64 [R1+0x1290], R156 ;  /* 0x0012909c01007387 */ /* 0x000fe80000100a00 */
[----:B------:R1:W-:Y:S01]  /*4c460*/  STL.64 [R1+0x1298], R158 ;  /* 0x0012989e01007387 */ /* 0x0003e20000100a00 */
[C---:B------:R-:W-:Y:S03]  /*4c470*/  HMMA.1688.F32.TF32 R148, R240.reuse, R50, R148 ;  /* 0x00000032f094723c */ /* 0x040fe60000081094 */
[----:B-1----:R-:W4:Y:S04]  /*4c480*/  LDL.LU.64 R158, [R1+0x2d48] ;  /* 0x002d4800019e7983 */ /* 0x002f280000300a00 */
[----:B------:R-:W4:Y:S04]  /*4c490*/  LDL.LU.64 R156, [R1+0x2d40] ;  /* 0x002d4000019c7983 */ /* 0x000f280000300a00 */
[----:B------:R-:W-:Y:S04]  /*4c4a0*/  STL.64 [R1+0x1280], R152 ;  /* 0x0012809801007387 */ /* 0x000fe80000100a00 */
[----:B------:R1:W-:Y:S04]  /*4c4b0*/  STL.64 [R1+0x1288], R154 ;  /* 0x0012889a01007387 */ /* 0x0003e80000100a00 */
[----:B-1----:R-:W2:Y:S04]  /*4c4c0*/  LDL.LU.64 R154, [R1+0x2d38] ;  /* 0x002d3800019a7983 */ /* 0x002ea80000300a00 */
[----:B------:R-:W2:Y:S04]  /*4c4d0*/  LDL.LU.64 R152, [R1+0x2d30] ;  /* 0x002d300001987983 */ /* 0x000ea80000300a00 */
[----:B------:R-:W-:Y:S04]  /*4c4e0*/  STL.64 [R1+0x1270], R244 ;  /* 0x001270f401007387 */ /* 0x000fe80000100a00 */
[----:B------:R1:W-:Y:S01]  /*4c4f0*/  STL.64 [R1+0x1278], R246 ;  /* 0x001278f601007387 */ /* 0x0003e20000100a00 */
[C---:B------:R-:W-:Y:S08]  /*4c500*/  HMMA.1688.F32.TF32 R132, R240.reuse, R66, R132 ;  /* 0x00000042f084723c */ /* 0x040ff00000081084 */
[----:B-1----:R-:W-:Y:S01]  /*4c510*/  HMMA.1688.F32.TF32 R244, R240, R46, R248 ;  /* 0x0000002ef0f4723c */ /* 0x002fe200000810f8 */
[----:B------:R-:W-:Y:S04]  /*4c520*/  LDS R240, [R252+0x4a100] ;  /* 0x04a10000fcf07984 */ /* 0x000fe80000000800 */
[----:B------:R-:W-:Y:S03]  /*4c530*/  LDS R242, [R252+0x4b100] ;  /* 0x04b10000fcf27984 */ /* 0x000fe60000000800 */
[C---:B------:R-:W-:Y:S01]  /*4c540*/  HMMA.1688.F32.TF32 R128, R236.reuse, R6, R128 ;  /* 0x00000006ec80723c */ /* 0x040fe20000081080 */
[----:B------:R-:W-:Y:S04]  /*4c550*/  LDS R241, [R61+0x4a100] ;  /* 0x04a100003df17984 */ /* 0x000fe80000000800 */
[----:B------:R-:W1:Y:S03]  /*4c560*/  LDS R243, [R61+0x4b100] ;  /* 0x04b100003df37984 */ /* 0x000e660000000800 */
[C---:B------:R-:W-:Y:S07]  /*4c570*/  HMMA.1688.F32.TF32 R116, R236.reuse, R18, R116 ;  /* 0x00000012ec74723c */ /* 0x040fee0000081074 */
[----:B------:R1:W-:Y:S01]  /*4c580*/  STL.64 [R1+0x1260], R244 ;  /* 0x001260f401007387 */ /* 0x0003e20000100a00 */
[C---:B------:R-:W-:Y:S03]  /*4c590*/  HMMA.1688.F32.TF32 R100, R236.reuse, R34, R100 ;  /* 0x00000022ec64723c */ /* 0x040fe60000081064 */
[----:B------:R1:W-:Y:S04]  /*4c5a0*/  STL.64 [R1+0x1268], R246 ;  /* 0x001268f601007387 */ /* 0x0003e80000100a00 */
        /* <DEDUP_REMOVED lines=164> */
[----:B------:R-:W-:Y:S04]  /*4cff0*/  STL.64 [R1+0x1110], R144 ;  /* 0x0011109001007387 */ /* 0x000fe80000100a00 */
[----:B------:R3:W-:Y:S01]  /*4d000*/  STL.64 [R1+0x1118], R146 ;  /* 0x0011189201007387 */ /* 0x0007e20000100a00 */
[C---:B------:R-:W-:Y:S03]  /*4d010*/  HMMA.1688.F32.TF32 R108, R240.reuse, R46, R108 ;  /* 0x0000002ef06c723c */ /* 0x040fe6000008106c */
        /* <DEDUP_REMOVED lines=93> */
[----:B------:R-:W-:Y:S04]  /*4d5f0*/  STL.64 [R1+0xf70], R248 ;  /* 0x000f70f801007387 */ /* 0x000fe80000100a00 */
[----:B------:R-:W-:Y:S01]  /*4d600*/  STL.64 [R1+0xf78], R250 ;  /* 0x000f78fa01007387 */ /* 0x000fe20000100a00 */
[C---:B--2---:R-:W-:Y:S08]  /*4d610*/  HMMA.1688.F32.TF32 R244, R236.reuse, R38, R72 ;  /* 0x00000026ecf4723c */ /* 0x044ff00000081048 */
[C---:B------:R-:W-:Y:S08]  /*4d620*/  HMMA.1688.F32.TF32 R72, R236.reuse, R42, R76 ;  /* 0x0000002aec48723c */ /* 0x040ff0000008104c */
[C---:B---3--:R-:W-:Y:S08]  /*4d630*/  HMMA.1688.F32.TF32 R68, R236.reuse, R34, R68 ;  /* 0x00000022ec44723c */ /* 0x048ff00000081044 */
[C---:B------:R-:W-:Y:S11]  /*4d640*/  HMMA.1688.F32.TF32 R76, R236.reuse, R50, R84 ;  /* 0x00000032ec4c723c */ /* 0x040ff60000081054 */
[----:B------:R-:W-:Y:S04]  /*4d650*/  @!UPT UIADD3 URZ, URZ, URZ, URZ ;  /* 0x0000003f3f3ff290 */ /* 0x000fe8000fffe03f */
[----:B------:R-:W-:Y:S04]  /*4d660*/  STL.64 [R1+0xf60], R68 ;  /* 0x000f604401007387 */ /* 0x000fe80000100a00 */
[----:B------:R1:W-:Y:S04]  /*4d670*/  STL.64 [R1+0xf68], R70 ;  /* 0x000f684601007387 */ /* 0x0003e80000100a00 */
[----:B------:R-:W-:Y:S04]  /*4d680*/  STL.64 [R1+0xe70], R244 ;  /* 0x000e70f401007387 */ /* 0x000fe80000100a00 */
[----:B------:R-:W-:Y:S01]  /*4d690*/  STL.64 [R1+0xe78], R246 ;  /* 0x000e78f601007387 */ /* 0x000fe20000100a00 */
[C---:B-1----:R-:W-:Y:S03]  /*4d6a0*/  HMMA.1688.F32.TF32 R68, R236.reuse, R46, R80 ;  /* 0x0000002eec44723c */ /* 0x042fe60000081050 */
[----:B------:R-:W-:Y:S04]  /*4d6b0*/  STL.64 [R1+0xe60], R72 ;  /* 0x000e604801007387 */ /* 0x000fe80000100a00 */
[----:B------:R1:W-:Y:S02]  /*4d6c0*/  STL.64 [R1+0xe68], R74 ;  /* 0x000e684a01007387 */ /* 0x0003e40000100a00 */
[C---:B-1----:R-:W-:Y:S11]  /*4d6d0*/  HMMA.1688.F32.TF32 R72, R236.reuse, R54, R88 ;  /* 0x00000036ec48723c */ /* 0x042ff60000081058 */
[----:B------:R-:W-:Y:S03]  /*4d6e0*/  @!UPT UIADD3 URZ, URZ, URZ, URZ ;  /* 0x0000003f3f3ff290 */ /* 0x000fe6000fffe03f */
        /* <DEDUP_REMOVED lines=8> */
[----:B-1----:R-:W-:Y:S07]  /*4d770*/  HMMA.1688.F32.TF32 R72, R236, R66, R100 ;  /* 0x00000042ec48723c */ /* 0x002fee0000081064 */
[----:B------:R-:W-:Y:S04]  /*4d780*/  STL.64 [R1+0x910], R68 ;  /* 0x0009104401007387 */ /* 0x000fe80000100a00 */
[----:B------:R-:W-:Y:S04]  /*4d790*/  STL.64 [R1+0x918], R70 ;  /* 0x0009184601007387 */ /* 0x000fe80000100a00 */
[----:B------:R-:W-:Y:S04]  /*4d7a0*/  STL.64 [R1+0x8f0], R76 ;  /* 0x0008f04c01007387 */ /* 0x000fe80000100a00 */
[----:B------:R-:W-:Y:S01]  /*4d7b0*/  STL.64 [R1+0x8f8], R78 ;  /* 0x0008f84e01007387 */ /* 0x000fe20000100a00 */
[C---:B------:R-:W-:Y:S03]  /*4d7c0*/  HMMA.1688.F32.TF32 R80, R240.reuse, R10, R108 ;  /* 0x0000000af050723c */ /* 0x040fe6000008106c */
[----:B------:R-:W-:Y:S04]  /*4d7d0*/  LDS R68, [R60+0x4a200] ;  /* 0x04a200003c447984 */ /* 0x000fe80000000800 */
[----:B------:R-:W-:Y:S04]  /*4d7e0*/  STL.64 [R1+0x8d0], R72 ;  /* 0x0008d04801007387 */ /* 0x000fe80000100a00 */
[----:B------:R1:W-:Y:S04]  /*4d7f0*/  STL.64 [R1+0x8d8], R74 ;  /* 0x0008d84a01007387 */ /* 0x0003e80000100a00 */
[----:B------:R-:W-:Y:S04]  /*4d800*/  LDS R70, [R60+0x4b200] ;  /* 0x04b200003c467984 */ /* 0x000fe80000000800 */
[----:B------:R-:W-:Y:S01]  /*4d810*/  LDS R69, [R3+0x4a200] ;  /* 0x04a2000003457984 */ /* 0x000fe20000000800 */
[C---:B-1----:R-:W-:Y:S03]  /*4d820*/  HMMA.1688.F32.TF32 R72, R240.reuse, R6, R104 ;  /* 0x00000006f048723c */ /* 0x042fe60000081068 */
[----:B------:R-:W1:Y:S05]  /*4d830*/  LDS R71, [R3+0x4b200] ;  /* 0x04b2000003477984 */ /* 0x000e6a0000000800 */
[C---:B------:R-:W-:Y:S11]  /*4d840*/  HMMA.1688.F32.TF32 R76, R240.reuse, R14, R112 ;  /* 0x0000000ef04c723c */ /* 0x040ff60000081070 */
[----:B------:R-:W-:Y:S04]  /*4d850*/  @!UPT UIADD3 URZ, URZ, URZ, URZ ;  /* 0x0000003f3f3ff290 */ /* 0x000fe8000fffe03f */
[----:B------:R-:W-:Y:S04]  /*4d860*/  STL.64 [R1+0x8c0], R72 ;  /* 0x0008c04801007387 */ /* 0x000fe80000100a00 */
[----:B------:R2:W-:Y:S02]  /*4d870*/  STL.64 [R1+0x8c8], R74 ;  /* 0x0008c84a01007387 */ /* 0x0005e40000100a00 */
[C---:B--2---:R-:W-:Y:S02]  /*4d880*/  HMMA.1688.F32.TF32 R72, R240.reuse, R18, R116 ;  /* 0x00000012f048723c */ /* 0x044fe40000081074 */
[----:B------:R-:W-:Y:S04]  /*4d890*/  STL.64 [R1+0x8b0], R80 ;  /* 0x0008b05001007387 */ /* 0x000fe80000100a00 */
[----:B------:R2:W-:Y:S04]  /*4d8a0*/  STL.64 [R1+0x8b8], R82 ;  /* 0x0008b85201007387 */ /* 0x0005e80000100a00 */
[----:B------:R-:W-:Y:S04]  /*4d8b0*/  STL.64 [R1+0x890], R76 ;  /* 0x0008904c01007387 */ /* 0x000fe80000100a00 */
[----:B------:R3:W-:Y:S01]  /*4d8c0*/  STL.64 [R1+0x898], R78 ;  /* 0x0008984e01007387 */ /* 0x0007e20000100a00 */
[C---:B--2---:R-:W-:Y:S08]  /*4d8d0*/  HMMA.1688.F32.TF32 R80, R240.reuse, R22, R120 ;  /* 0x00000016f050723c */ /* 0x044ff00000081078 */
[----:B------:R-:W-:Y:S01]  /*4d8e0*/  STL.64 [R1+0x880], R72 ;  /* 0x0008804801007387 */ /* 0x000fe20000100a00 */
[C---:B---3--:R-:W-:Y:S03]  /*4d8f0*/  HMMA.1688.F32.TF32 R76, R240.reuse, R26, R124 ;  /* 0x0000001af04c723c */ /* 0x048fe6000008107c */
[----:B------:R2:W-:Y:S05]  /*4d900*/  STL.64 [R1+0x888], R74 ;  /* 0x0008884a01007387 */ /* 0x0005ea0000100a00 */
[C---:B--2---:R-:W-:Y:S06]  /*4d910*/  HMMA.1688.F32.TF32 R72, R240.reuse, R30, R128 ;  /* 0x0000001ef048723c */ /* 0x044fec0000081080 */
[----:B------:R-:W-:Y:S04]  /*4d920*/  STL.64 [R1+0x870], R80 ;  /* 0x0008705001007387 */ /* 0x000fe80000100a00 */
[----:B------:R2:W-:Y:S05]  /*4d930*/  STL.64 [R1+0x878], R82 ;  /* 0x0008785201007387 */ /* 0x0005ea0000100a00 */
[----:B------:R-:W-:Y:S04]  /*4d940*/  STL.64 [R1+0x850], R76 ;  /* 0x0008504c01007387 */ /* 0x000fe80000100a00 */
[----:B------:R3:W-:Y:S01]  /*4d950*/  STL.64 [R1+0x858], R78 ;  /* 0x0008584e01007387 */ /* 0x0007e20000100a00 */
[C---:B--2---:R-:W-:Y:S03]  /*4d960*/  HMMA.1688.F32.TF32 R80, R240.reuse, R34, R132 ;  /* 0x00000022f050723c */ /* 0x044fe60000081084 */
[----:B------:R-:W-:Y:S05]  /*4d970*/  STL.64 [R1+0x840], R72 ;  /* 0x0008404801007387 */ /* 0x000fea0000100a00 */
[C---:B---3--:R-:W-:Y:S01]  /*4d980*/  HMMA.1688.F32.TF32 R76, R240.reuse, R38, R136 ;  /* 0x00000026f04c723c */ /* 0x048fe20000081088 */
[----:B------:R4:W-:Y:S07]  /*4d990*/  STL.64 [R1+0x848], R74 ;  /* 0x0008484a01007387 */ /* 0x0009ee0000100a00 */
[C---:B----4-:R-:W-:Y:S07]  /*4d9a0*/  HMMA.1688.F32.TF32 R72, R240.reuse, R42, R140 ;  /* 0x0000002af048723c */ /* 0x050fee000008108c */
[----:B------:R-:W-:Y:S04]  /*4d9b0*/  STL.64 [R1+0x830], R80 ;  /* 0x0008305001007387 */ /* 0x000fe80000100a00 */
[----:B------:R2:W-:Y:S04]  /*4d9c0*/  STL.64 [R1+0x838], R82 ;  /* 0x0008385201007387 */ /* 0x0005e80000100a00 */
[----:B------:R-:W-:Y:S04]  /*4d9d0*/  STL.64 [R1+0x800], R76 ;  /* 0x0008004c01007387 */ /* 0x000fe80000100a00 */
[----:B------:R3:W-:Y:S01]  /*4d9e0*/  STL.64 [R1+0x808], R78 ;  /* 0x0008084e01007387 */ /* 0x0007e20000100a00 */
[C---:B--2---:R-:W-:Y:S03]  /*4d9f0*/  HMMA.1688.F32.TF32 R80, R240.reuse, R46, R144 ;  /* 0x0000002ef050723c */ /* 0x044fe60000081090 */
[----:B------:R-:W-:Y:S05]  /*4da00*/  STL.64 [R1+0x7f0], R72 ;  /* 0x0007f04801007387 */ /* 0x000fea0000100a00 */
[C---:B---3--:R-:W-:Y:S01]  /*4da10*/  HMMA.1688.F32.TF32 R76, R240.reuse, R50, R148 ;  /* 0x00000032f04c723c */ /* 0x048fe20000081094 */
[----:B------:R2:W-:Y:S07]  /*4da20*/  STL.64 [R1+0x7f8], R74 ;  /* 0x0007f84a01007387 */ /* 0x0005ee0000100a00 */
[C---:B--2---:R-:W-:Y:S07]  /*4da30*/  HMMA.1688.F32.TF32 R72, R240.reuse, R54, R152 ;  /* 0x00000036f048723c */ /* 0x044fee0000081098 */
        /* <DEDUP_REMOVED lines=8> */
[----:B--2---:R-:W-:Y:S07]  /*4dac0*/  HMMA.1688.F32.TF32 R72, R240, R66, R164 ;  /* 0x00000042f048723c */ /* 0x004fee00000810a4 */
[----:B------:R-:W-:Y:S04]  /*4dad0*/  STL.64 [R1+0x790], R80 ;  /* 0x0007905001007387 */ /* 0x000fe80000100a00 */
[----:B------:R1:W-:Y:S04]  /*4dae0*/  STL.64 [R1+0x798], R82 ;  /* 0x0007985201007387 */ /* 0x0003e80000100a00 */
[----:B------:R-:W-:Y:S04]  /*4daf0*/  STL.64 [R1+0x780], R76 ;  /* 0x0007804c01007387 */ /* 0x000fe80000100a00 */
[----:B------:R2:W-:Y:S01]  /*4db00*/  STL.64 [R1+0x788], R78 ;  /* 0x0007884e01007387 */ /* 0x0005e20000100a00 */
[C---:B-1----:R-:W-:Y:S03]  /*4db10*/  HMMA.1688.F32.TF32 R80, R68.reuse, R6, R168 ;  /* 0x000000064450723c */ /* 0x042fe600000810a8 */
[----:B------:R-:W-:Y:S04]  /*4db20*/  LDS R240, [R252+0x4a200] ;  /* 0x04a20000fcf07984 */ /* 0x000fe80000000800 */
[----:B------:R-:W-:Y:S04]  /*4db30*/  LDS R242, [R252+0x4b200] ;  /* 0x04b20000fcf27984 */ /* 0x000fe80000000800 */
[----:B------:R-:W-:Y:S01]  /*4db40*/  STL.64 [R1+0x770], R72 ;  /* 0x0007704801007387 */ /* 0x000fe20000100a00 */
[C---:B--2---:R-:W-:Y:S03]  /*4db50*/  HMMA.1688.F32.TF32 R76, R68.reuse, R14, R176 ;  /* 0x0000000e444c723c */ /* 0x044fe600000810b0 */
[----:B------:R1:W-:Y:S04]  /*4db60*/  STL.64 [R1+0x778], R74 ;  /* 0x0007784a01007387 */ /* 0x0003e80000100a00 */
[----:B------:R-:W-:Y:S04]  /*4db70*/  LDS R241, [R61+0x4a200] ;  /* 0x04a200003df17984 */ /* 0x000fe80000000800 */
[----:B------:R-:W2:Y:S01]  /*4db80*/  LDS R243, [R61+0x4b200] ;  /* 0x04b200003df37984 */ /* 0x000ea20000000800 */
        /* <DEDUP_REMOVED lines=9> */
[C---:B-1----:R-:W-:Y:S08]  /*4dc20*/  HMMA.1688.F32.TF32 R72, R68.reuse, R22, R184 ;  /* 0x000000164448723c */ /* 0x042ff000000810b8 */
[C---:B---3--:R-:W-:Y:S01]  /*4dc30*/  HMMA.1688.F32.TF32 R76, R68.reuse, R26, R188 ;  /* 0x0000001a444c723c */ /* 0x048fe200000810bc */
        /* <DEDUP_REMOVED lines=8> */
[C---:B---3--:R-:W-:Y:S03]  /*4dcc0*/  HMMA.1688.F32.TF32 R76, R68.reuse, R38, R200 ;  /* 0x00000026444c723c */ /* 0x048fe600000810c8 */
        /* <DEDUP_REMOVED lines=17> */
[C---:B---3--:R-:W-:Y:S08]  /*4dde0*/  HMMA.1688.F32.TF32 R76, R68.reuse, R62, R224 ;  /* 0x0000003e444c723c */ /* 0x048ff000000810e0 */
        /* <DEDUP_REMOVED lines=9> */
[----:B------:R-:W3:Y:S04]  /*4de80*/  LDL.LU R88, [R1+0xd80] ;  /* 0x000d800001587983 */ /* 0x000ee80000300800 */
[----:B------:R-:W-:Y:S01]  /*4de90*/  LDS R72, [R60+0x4a280] ;  /* 0x04a280003c487984 */ /* 0x000fe20000000800 */
[C---:B--2---:R-:W-:Y:S03]  /*4dea0*/  HMMA.1688.F32.TF32 R68, R240.reuse, R6, R232 ;  /* 0x00000006f044723c */ /* 0x044fe600000810e8 */
[----:B------:R-:W-:Y:S04]  /*4deb0*/  LDS R74, [R60+0x4b280] ;  /* 0x04b280003c4a7984 */ /* 0x000fe80000000800 */
[----:B------:R-:W-:Y:S04]  /*4dec0*/  LDS R73, [R3+0x4a280] ;  /* 0x04a2800003497984 */ /* 0x000fe80000000800 */
[----:B------:R-:W1:Y:S04]  /*4ded0*/  LDS R75, [R3+0x4b280] ;  /* 0x04b28000034b7984 */ /* 0x000e680000000800 */
[----:B------:R-:W-:Y:S04]  /*4dee0*/  LDS R228, [R252+0x4c000] ;  /* 0x04c00000fce47984 */ /* 0x000fe80000000800 */
[----:B------:R-:W-:Y:S04]  /*4def0*/  LDS R230, [R252+0x4d000] ;  /* 0x04d00000fce67984 */ /* 0x000fe80000000800 */
[----:B------:R-:W-:Y:S04]  /*4df00*/  STL.64 [R1+0xf0], R68 ;  /* 0x0000f04401007387 */ /* 0x000fe80000100a00 */
[----:B------:R2:W-:Y:S04]  /*4df10*/  STL.64 [R1+0xf8], R70 ;  /* 0x0000f84601007387 */ /* 0x0005e80000100a00 */
        /* <DEDUP_REMOVED lines=66> */
[----:B------:R-:W4:Y:S01]  /*4e340*/  LDL.LU R251, [R1+0xd6c] ;  /* 0x000d6c0001fb7983 */ /* 0x000f220000300800 */
[C---:B--2---:R-:W-:Y:S03]  /*4e350*/  HMMA.1688.F32.TF32 R68, R240.reuse, R10, R76 ;  /* 0x0000000af044723c */ /* 0x044fe6000008104c */
[----:B------:R-:W2:Y:S05]  /*4e360*/  LDL.LU R76, [R1+0xd50] ;  /* 0x000d5000014c7983 */ /* 0x000eaa0000300800 */
[C---:B---3--:R-:W-:Y:S11]  /*4e370*/  HMMA.1688.F32.TF32 R128, R240.reuse, R14, R128 ;  /* 0x0000000ef080723c */ /* 0x048ff60000081080 */
[----:B------:R-:W-:Y:S04]  /*4e380*/  @!UPT UIADD3 URZ, URZ, URZ, URZ ;  /* 0x0000003f3f3ff290 */ /* 0x000fe8000fffe03f */
[----:B------:R-:W-:Y:S04]  /*4e390*/  STL.64 [R1+0xe0], R68 ;  /* 0x0000e04401007387 */ /* 0x000fe80000100a00 */
[----:B------:R4:W-:Y:S01]  /*4e3a0*/  STL.64 [R1+0xe8], R70 ;  /* 0x0000e84601007387 */ /* 0x0009e20000100a00 */
[C---:B------:R-:W-:Y:S03]  /*4e3b0*/  HMMA.1688.F32.TF32 R120, R240.reuse, R22, R120 ;  /* 0x00000016f078723c */ /* 0x040fe60000081078 */
[----:B------:R-:W2:Y:S04]  /*4e3c0*/  LDL.LU R77, [R1+0xd54] ;  /* 0x000d5400014d7983 */ /* 0x000ea80000300800 */
[----:B------:R-:W2:Y:S01]  /*4e3d0*/  LDL.LU R78, [R1+0xd58] ;  /* 0x000d5800014e7983 */ /* 0x000ea20000300800 */
[C---:B----4-:R-:W-:Y:S03]  /*4e3e0*/  HMMA.1688.F32.TF32 R68, R240.reuse, R18, R124 ;  /* 0x00000012f044723c */ /* 0x050fe6000008107c */
[----:B------:R-:W2:Y:S04]  /*4e3f0*/  LDL.LU R79, [R1+0xd5c] ;  /* 0x000d5c00014f7983 */ /* 0x000ea80000300800 */
[----:B------:R-:W-:Y:S01]  /*4e400*/  STL.64 [R1+0xd0], R128 ;  /* 0x0000d08001007387 */ /* 0x000fe20000100a00 */
[C---:B------:R-:W-:Y:S03]  /*4e410*/  HMMA.1688.F32.TF32 R116, R240.reuse, R26, R116 ;  /* 0x0000001af074723c */ /* 0x040fe60000081074 */
[----:B------:R-:W-:Y:S11]  /*4e420*/  STL.64 [R1+0xd8], R130 ;  /* 0x0000d88201007387 */ /* 0x000ff60000100a00 */
[----:B------:R-:W-:Y:S01]  /*4e430*/  @!UPT UIADD3 URZ, URZ, URZ, URZ ;  /* 0x0000003f3f3ff290 */ /* 0x000fe2000fffe03f */
[----:B------:R-:W-:Y:S04]  /*4e440*/  STL.64 [R1+0xc0], R68 ;  /* 0x0000c04401007387 */ /* 0x000fe80000100a00 */
[----:B------:R3:W-:Y:S02]  /*4e450*/  STL.64 [R1+0xc8], R70 ;  /* 0x0000c84601007387 */ /* 0x0007e40000100a00 */
[C---:B---3--:R-:W-:Y:S02]  /*4e460*/  HMMA.1688.F32.TF32 R68, R240.reuse, R30, R244 ;  /* 0x0000001ef044723c */ /* 0x048fe400000810f4 */
[----:B------:R-:W-:Y:S04]  /*4e470*/  STL.64 [R1+0xb0], R120 ;  /* 0x0000b07801007387 */ /* 0x000fe80000100a00 */
[----:B------:R-:W-:Y:S04]  /*4e480*/  STL.64 [R1+0xb8], R122 ;  /* 0x0000b87a01007387 */ /* 0x000fe80000100a00 */
[----:B------:R-:W3:Y:S01]  /*4e490*/  LDL.LU R244, [R1+0xd40] ;  /* 0x000d400001f47983 */ /* 0x000ee20000300800 */
[C---:B------:R-:W-:Y:S03]  /*4e4a0*/  HMMA.1688.F32.TF32 R112, R240.reuse, R34, R112 ;  /* 0x00000022f070723c */ /* 0x040fe60000081070 */
[----:B------:R-:W-:Y:S04]  /*4e4b0*/  STL.64 [R1+0xa0], R116 ;  /* 0x0000a07401007387 */ /* 0x000fe80000100a00 */
[----:B------:R-:W-:Y:S05]  /*4e4c0*/  STL.64 [R1+0xa8], R118 ;  /* 0x0000a87601007387 */ /* 0x000fea0000100a00 */
[----:B------:R-:W-:Y:S04]  /*4e4d0*/  STL.64 [R1+0x90], R68 ;  /* 0x0000904401007387 */ /* 0x000fe80000100a00 */
[----:B------:R4:W-:Y:S04]  /*4e4e0*/  STL.64 [R1+0x98], R70 ;  /* 0x0000984601007387 */ /* 0x0009e80000100a00 */
[----:B------:R-:W3:Y:S04]  /*4e4f0*/  LDL.LU R245, [R1+0xd44] ;  /* 0x000d440001f57983 */ /* 0x000ee80000300800 */
[----:B------:R-:W3:Y:S01]  /*4e500*/  LDL.LU R246, [R1+0xd48] ;  /* 0x000d480001f67983 */ /* 0x000ee20000300800 */
[C---:B----4-:R-:W-:Y:S03]  /*4e510*/  HMMA.1688.F32.TF32 R68, R240.reuse, R38, R108 ;  /* 0x00000026f044723c */ /* 0x050fe6000008106c */
[----:B------:R-:W3:Y:S04]  /*4e520*/  LDL.LU R247, [R1+0xd4c] ;  /* 0x000d4c0001f77983 */ /* 0x000ee80000300800 */
[----:B------:R-:W-:Y:S01]  /*4e530*/  STL.64 [R1+0x80], R112 ;  /* 0x0000807001007387 */ /* 0x000fe20000100a00 */
[C---:B------:R-:W-:Y:S03]  /*4e540*/  HMMA.1688.F32.TF32 R108, R240.reuse, R42, R104 ;  /* 0x0000002af06c723c */ /* 0x040fe60000081068 */
[----:B------:R-:W-:Y:S05]  /*4e550*/  STL.64 [R1+0x88], R114 ;  /* 0x0000887201007387 */ /* 0x000fea0000100a00 */
[C---:B------:R-:W-:Y:S07]  /*4e560*/  HMMA.1688.F32.TF32 R104, R240.reuse, R46, R236 ;  /* 0x0000002ef068723c */ /* 0x040fee00000810ec */
[----:B------:R-:W-:Y:S04]  /*4e570*/  STL.64 [R1+0x70], R68 ;  /* 0x0000704401007387 */ /* 0x000fe80000100a00 */
[----:B------:R4:W-:Y:S02]  /*4e580*/  STL.64 [R1+0x78], R70 ;  /* 0x0000784601007387 */ /* 0x0009e40000100a00 */
[C---:B----4-:R-:W-:Y:S02]  /*4e590*/  HMMA.1688.F32.TF32 R68, R240.reuse, R50, R100 ;  /* 0x00000032f044723c */ /* 0x050fe40000081064 */
        /* <DEDUP_REMOVED lines=8> */
[C---:B----4-:R-:W-:Y:S08]  /*4e620*/  HMMA.1688.F32.TF32 R68, R240.reuse, R62, R88 ;  /* 0x0000003ef044723c */ /* 0x050ff00000081058 */
[----:B------:R-:W-:Y:S08]  /*4e630*/  HMMA.1688.F32.TF32 R240, R240, R66, R84 ;  /* 0x00000042f0f0723c */ /* 0x000ff00000081054 */
[C---:B-1----:R-:W-:Y:S08]  /*4e640*/  HMMA.1688.F32.TF32 R84, R72.reuse, R6, R80 ;  /* 0x000000064854723c */ /* 0x042ff00000081050 */
        /* <DEDUP_REMOVED lines=17> */
[----:B------:R-:W-:Y:S04]  /*4e760*/  LDS R68, [R252+0x4a280] ;  /* 0x04a28000fc447984 */ /* 0x000fe80000000800 */
[----:B------:R-:W-:Y:S04]  /*4e770*/  LDS R70, [R252+0x4b280] ;  /* 0x04b28000fc467984 */ /* 0x000fe80000000800 */
[----:B------:R-:W-:Y:S04]  /*4e780*/  LDS R69, [R61+0x4a280] ;  /* 0x04a280003d457984 */ /* 0x000fe80000000800 */
[----:B------:R-:W1:Y:S01]  /*4e790*/  LDS R71, [R61+0x4b280] ;  /* 0x04b280003d477984 */ /* 0x000e620000000800 */
[C---:B--2---:R-:W-:Y:S11]  /*4e7a0*/  HMMA.1688.F32.TF32 R76, R72.reuse, R14, R76 ;  /* 0x0000000e484c723c */ /* 0x044ff6000008104c */
[----:B------:R-:W-:Y:S11]  /*4e7b0*/  @!UPT UIADD3 URZ, URZ, URZ, URZ ;  /* 0x0000003f3f3ff290 */ /* 0x000ff6000fffe03f */
[----:B------:R-:W-:Y:S02]  /*4e7c0*/  @!UPT UIADD3 URZ, URZ, URZ, URZ ;  /* 0x0000003f3f3ff290 */ /* 0x000fe4000fffe03f */
[----:B-1----:R-:W-:Y:S01]  /*4e7d0*/  IMAD.MOV.U32 R240, RZ, RZ, R79 ;  /* 0x000000fffff07224 */ /* 0x002fe200078e004f */
[----:B------:R-:W-:Y:S01]  /*4e7e0*/  MOV R242, R77 ;  /* 0x0000004d00f27202 */ /* 0x000fe20000000f00 */
[----:B------:R-:W-:Y:S02]  /*4e7f0*/  IMAD.MOV.U32 R243, RZ, RZ, R76 ;  /* 0x000000fffff37224 */ /* 0x000fe400078e004c */
[----:B------:R-:W-:Y:S01]  /*4e800*/  IMAD.MOV.U32 R241, RZ, RZ, R78 ;  /* 0x000000fffff17224 */ /* 0x000fe200078e004e */
[----:B------:R-:W-:Y:S04]  /*4e810*/  STL [R1+0x2b84], R240 ;  /* 0x002b84f001007387 */ /* 0x000fe80000100800 */
[----:B------:R-:W-:Y:S04]  /*4e820*/  STL [R1+0x2b80], R242 ;  /* 0x002b80f201007387 */ /* 0x000fe80000100800 */
[----:B------:R-:W-:Y:S04]  /*4e830*/  STL [R1+0x2b7c], R243 ;  /* 0x002b7cf301007387 */ /* 0x000fe80000100800 */
[----:B------:R-:W-:Y:S04]  /*4e840*/  STL [R1+0x2b78], R241 ;  /* 0x002b78f101007387 */ /* 0x000fe80000100800 */
[----:B------:R-:W2:Y:S01]  /*4e850*/  LDL.LU R76, [R1+0xcd0] ;  /* 0x000cd000014c7983 */ /* 0x000ea20000300800 */
[C---:B---3--:R-:W-:Y:S11]  /*4e860*/  HMMA.1688.F32.TF32 R80, R72.reuse, R18, R244 ;  /* 0x000000124850723c */ /* 0x048ff600000810f4 */
[----:B------:R-:W-:Y:S11]  /*4e870*/  @!UPT UIADD3 URZ, URZ, URZ, URZ ;  /* 0x0000003f3f3ff290 */ /* 0x000ff6000fffe03f */
[----:B------:R-:W-:Y:S01]  /*4e880*/  @!UPT UIADD3 URZ, URZ, URZ, URZ ;  /* 0x0000003f3f3ff290 */ /* 0x000fe2000fffe03f */
        /* <DEDUP_REMOVED lines=23> */
[----:B---3--:R-:W3:Y:S04]  /*4ea00*/  LDL.LU R82, [R1+0xce8] ;  /* 0x000ce80001527983 */ /* 0x008ee80000300800 */
        /* <DEDUP_REMOVED lines=13> */
[----:B------:R-:W-:Y:S01]  /*4eae0*/  IMAD.MOV.U32 R241, RZ, RZ, R103 ;  /* 0x000000fffff17224 */ /* 0x000fe200078e0067 */
[----:B------:R-:W-:Y:S04]  /*4eaf0*/  STL [R1+0x2b94], R240 ;  /* 0x002b94f001007387 */ /* 0x000fe80000100800 */
[----:B------:R-:W-:Y:S04]  /*4eb00*/  STL [R1+0x2b90], R242 ;  /* 0x002b90f201007387 */ /* 0x000fe80000100800 */
[----:B------:R1:W-:Y:S04]  /*4eb10*/  STL [R1+0x2b8c], R243 ;  /* 0x002b8cf301007387 */ /* 0x0003e80000100800 */
[----:B------:R1:W-:Y:S01]  /*4eb20*/  STL [R1+0x2b88], R241 ;  /* 0x002b88f101007387 */ /* 0x0003e20000100800 */
[C---:B--2---:R-:W-:Y:S08]  /*4eb30*/  HMMA.1688.F32.TF32 R96, R72.reuse, R26, R96 ;  /* 0x0000001a4860723c */ /* 0x044ff00000081060 */
[C---:B------:R-:W-:Y:S08]  /*4eb40*/  HMMA.1688.F32.TF32 R92, R72.reuse, R30, R92 ;  /* 0x0000001e485c723c */ /* 0x040ff0000008105c */
[C---:B------:R-:W-:Y:S08]  /*4eb50*/  HMMA.1688.F32.TF32 R88, R72.reuse, R34, R88 ;  /* 0x000000224858723c */ /* 0x040ff00000081058 */
[C---:B------:R-:W-:Y:S08]  /*4eb60*/  HMMA.1688.F32.TF32 R84, R72.reuse, R38, R84 ;  /* 0x000000264854723c */ /* 0x040ff00000081054 */
[----:B-1----:R-:W-:Y:S01]  /*4eb70*/  IMAD.MOV.U32 R243, RZ, RZ, R92 ;  /* 0x000000fffff37224 */ /* 0x002fe200078e005c */
[----:B------:R-:W-:Y:S01]  /*4eb80*/  STL.64 [R1+0x1c0], R96 ;  /* 0x0001c06001007387 */ /* 0x000fe20000100a00 */
[----:B------:R-:W-:Y:S01]  /*4eb90*/  IMAD.MOV.U32 R241, RZ, RZ, R93 ;  /* 0x000000fffff17224 */ /* 0x000fe200078e005d */
[----:B---3--:R-:W-:Y:S02]  /*4eba0*/  HMMA.1688.F32.TF32 R80, R72, R42, R80 ;  /* 0x0000002a4850723c */ /* 0x008fe40000081050 */
[----:B------:R-:W-:Y:S03]  /*4ebb0*/  STL.64 [R1+0x1c8], R98 ;  /* 0x0001c86201007387 */ /* 0x000fe60000100a00 */
[----:B------:R-:W-:-:S02]  /*4ebc0*/  IMAD.MOV.U32 R242, RZ, RZ, R91 ;  /* 0x000000fffff27224 */ /* 0x000fc400078e005b */
[----:B------:R-:W-:Y:S01]  /*4ebd0*/  IMAD.MOV.U32 R240, RZ, RZ, R90 ;  /* 0x000000fffff07224 */ /* 0x000fe200078e005a */
[----:B------:R-:W-:Y:S01]  /*4ebe0*/  STL.64 [R1+0x1b8], R94 ;  /* 0x0001b85e01007387 */ /* 0x000fe20000100a00 */
[----:B------:R-:W-:Y:S03]  /*4ebf0*/  HMMA.1688.F32.TF32 R76, R72, R46, R76 ;  /* 0x0000002e484c723c */ /* 0x000fe6000008104c */
[----:B------:R1:W-:Y:S04]  /*4ec00*/  STL [R1+0x2b9c], R243 ;  /* 0x002b9cf301007387 */ /* 0x0003e80000100800 */
[----:B------:R2:W-:Y:S04]  /*4ec10*/  STL [R1+0x2b98], R241 ;  /* 0x002b98f101007387 */ /* 0x0005e80000100800 */
[----:B------:R-:W-:Y:S01]  /*4ec20*/  STL.64 [R1+0x1a0], R88 ;  /* 0x0001a05801007387 */ /* 0x000fe20000100a00 */
[----:B-1----:R-:W-:-:S03]  /*4ec30*/  IMAD.MOV.U32 R243, RZ, RZ, R86 ;  /* 0x000000fffff37224 */ /* 0x002fc600078e0056 */
[----:B------:R-:W-:Y:S01]  /*4ec40*/  STL [R1+0x2ba4], R242 ;  /* 0x002ba4f201007387 */ /* 0x000fe20000100800 */
[----:B--2---:R-:W-:-:S03]  /*4ec50*/  IMAD.MOV.U32 R241, RZ, RZ, R87 ;  /* 0x000000fffff17224 */ /* 0x004fc600078e0057 */
[----:B------:R1:W-:Y:S04]  /*4ec60*/  STL [R1+0x2ba0], R240 ;  /* 0x002ba0f001007387 */ /* 0x0003e80000100800 */
[----:B------:R-:W-:Y:S04]  /*4ec70*/  STL.64 [R1+0x190], R84 ;  /* 0x0001905401007387 */ /* 0x000fe80000100a00 */
[----:B------:R2:W-:Y:S04]  /*4ec80*/  STL [R1+0x2bac], R243 ;  /* 0x002bacf301007387 */ /* 0x0005e80000100800 */
[----:B------:R3:W-:Y:S04]  /*4ec90*/  STL [R1+0x2ba8], R241 ;  /* 0x002ba8f101007387 */ /* 0x0007e80000100800 */
[----:B------:R-:W-:Y:S04]  /*4eca0*/  STL.64 [R1+0x180], R80 ;  /* 0x0001805001007387 */ /* 0x000fe80000100a00 */
[----:B------:R4:W-:Y:S01]  /*4ecb0*/  STL.64 [R1+0x188], R82 ;  /* 0x0001885201007387 */ /* 0x0009e20000100a00 */
[----:B-1----:R-:W-:Y:S01]  /*4ecc0*/  IMAD.MOV.U32 R240, RZ, RZ, R79 ;  /* 0x000000fffff07224 */ /* 0x002fe200078e004f */
[----:B------:R-:W-:Y:S01]  /*4ecd0*/  MOV R242, R78 ;  /* 0x0000004e00f27202 */ /* 0x000fe20000000f00 */
[----:B--2---:R-:W-:-:S02]  /*4ece0*/  IMAD.MOV.U32 R243, RZ, RZ, R76 ;  /* 0x000000fffff37224 */ /* 0x004fc400078e004c */
[----:B---3--:R-:W-:Y:S01]  /*4ecf0*/  IMAD.MOV.U32 R241, RZ, RZ, R77 ;  /* 0x000000fffff17224 */ /* 0x008fe200078e004d */
[----:B------:R1:W-:Y:S01]  /*4ed00*/  STL [R1+0x2bbc], R240 ;  /* 0x002bbcf001007387 */ /* 0x0003e20000100800 */
[C---:B----4-:R-:W-:Y:S03]  /*4ed10*/  HMMA.1688.F32.TF32 R80, R72.reuse, R50, R244 ;  /* 0x000000324850723c */ /* 0x050fe600000810f4 */
[----:B------:R-:W-:Y:S04]  /*4ed20*/  STL [R1+0x2bb8], R242 ;  /* 0x002bb8f201007387 */ /* 0x000fe80000100800 */
[----:B------:R-:W-:Y:S04]  /*4ed30*/  STL [R1+0x2bb4], R243 ;  /* 0x002bb4f301007387 */ /* 0x000fe80000100800 */
[----:B------:R-:W-:Y:S01]  /*4ed40*/  STL [R1+0x2bb0], R241 ;  /* 0x002bb0f101007387 */ /* 0x000fe20000100800 */
[----:B------:R-:W-:Y:S11]  /*4ed50*/  HMMA.1688.F32.TF32 R76, R72, R54, R248 ;  /* 0x00000036484c723c */ /* 0x000ff600000810f8 */
[----:B------:R2:W-:Y:S04]  /*4ed60*/  STL.64 [R1+0x160], R80 ;  /* 0x0001605001007387 */ /* 0x0005e80000100a00 */
[----:B------:R3:W-:Y:S04]  /*4ed70*/  STL.64 [R1+0x168], R82 ;  /* 0x0001685201007387 */ /* 0x0007e80000100a00 */
        /* <DEDUP_REMOVED lines=85> */
[----:B--2---:R-:W2:Y:S01]  /*4f2d0*/  LDL.LU R80, [R1+0xb90] ;  /* 0x000b900001507983 */ /* 0x004ea20000300800 */
[----:B------:R-:W-:-:S03]  /*4f2e0*/  IMAD.MOV.U32 R242, RZ, RZ, R77 ;  /* 0x000000fffff27224 */ /* 0x000fc600078e004d */
[----:B------:R-:W2:Y:S01]  /*4f2f0*/  LDL.LU R81, [R1+0xb94] ;  /* 0x000b940001517983 */ /* 0x000ea20000300800 */
[----:B------:R-:W-:-:S03]  /*4f300*/  IMAD.MOV.U32 R243, RZ, RZ, R78 ;  /* 0x000000fffff37224 */ /* 0x000fc600078e004e */
[----:B---3--:R-:W2:Y:S01]  /*4f310*/  LDL.LU R82, [R1+0xb98] ;  /* 0x000b980001527983 */ /* 0x008ea20000300800 */
[----:B------:R-:W-:-:S03]  /*4f320*/  IMAD.MOV.U32 R241, RZ, RZ, R79 ;  /* 0x000000fffff17224 */ /* 0x000fc600078e004f */
[----:B------:R-:W2:Y:S04]  /*4f330*/  LDL.LU R83, [R1+0xb9c] ;  /* 0x000b9c0001537983 */ /* 0x000ea80000300800 */
[----:B------:R-:W3:Y:S04]  /*4f340*/  LDL.LU R76, [R1+0xb80] ;  /* 0x000b8000014c7983 */ /* 0x000ee80000300800 */
[----:B------:R-:W3:Y:S04]  /*4f350*/  LDL.LU R77, [R1+0xb84] ;  /* 0x000b8400014d7983 */ /* 0x000ee80000300800 */
[----:B------:R-:W3:Y:S04]  /*4f360*/  LDL.LU R78, [R1+0xb88] ;  /* 0x000b8800014e7983 */ /* 0x000ee80000300800 */
[----:B------:R-:W3:Y:S04]  /*4f370*/  LDL.LU R79, [R1+0xb8c] ;  /* 0x000b8c00014f7983 */ /* 0x000ee80000300800 */
[----:B------:R-:W-:Y:S04]  /*4f380*/  STL.64 [R1+0x2bc8], R242 ;  /* 0x002bc8f201007387 */ /* 0x000fe80000100a00 */
[----:B------:R-:W-:Y:S01]  /*4f390*/  STL.64 [R1+0x2bc0], R240 ;  /* 0x002bc0f001007387 */ /* 0x000fe20000100a00 */
[C---:B----4-:R-:W-:Y:S08]  /*4f3a0*/  HMMA.1688.F32.TF32 R96, R68.reuse, R54, R96 ;  /* 0x000000364460723c */ /* 0x050ff00000081060 */
[C---:B------:R-:W-:Y:S08]  /*4f3b0*/  HMMA.1688.F32.TF32 R88, R68.reuse, R62, R88 ;  /* 0x0000003e4458723c */ /* 0x040ff00000081058 */
[C---:B------:R-:W-:Y:S08]  /*4f3c0*/  HMMA.1688.F32.TF32 R100, R68.reuse, R50, R100 ;  /* 0x000000324464723c */ /* 0x040ff00000081064 */
[-C--:B------:R-:W-:Y:S08]  /*4f3d0*/  HMMA.1688.F32.TF32 R84, R68, R66.reuse, R84 ;  /* 0x000000424454723c */ /* 0x080ff00000081054 */
[C---:B------:R-:W-:Y:S08]  /*4f3e0*/  HMMA.1688.F32.TF32 R144, R72.reuse, R66, R144 ;  /* 0x000000424890723c */ /* 0x040ff00000081090 */
[C---:B------:R-:W-:Y:S08]  /*4f3f0*/  HMMA.1688.F32.TF32 R148, R72.reuse, R62, R148 ;  /* 0x0000003e4894723c */ /* 0x040ff00000081094 */
[----:B------:R-:W-:Y:S01]  /*4f400*/  HMMA.1688.F32.TF32 R152, R72, R58, R152 ;  /* 0x0000003a4898723c */ /* 0x000fe20000081098 */
[----:B------:R-:W-:Y:S04]  /*4f410*/  LDS R72, [R60+0x4a300] ;  /* 0x04a300003c487984 */ /* 0x000fe80000000800 */
[----:B------:R-:W-:Y:S04]  /*4f420*/  LDS R74, [R60+0x4b300] ;  /* 0x04b300003c4a7984 */ /* 0x000fe80000000800 */
[----:B------:R-:W-:Y:S04]  /*4f430*/  LDS R73, [R3+0x4a300] ;  /* 0x04a3000003497984 */ /* 0x000fe80000000800 */
[----:B------:R-:W2:Y:S10]  /*4f440*/  LDS R75, [R3+0x4b300] ;  /* 0x04b30000034b7984 */ /* 0x000eb40000000800 */
        /* <DEDUP_REMOVED lines=51> */
[----:B------:R-:W-:Y:S04]  /*4f780*/  LDS R68, [R252+0x4a300] ;  /* 0x04a30000fc447984 */ /* 0x000fe80000000800 */
[----:B------:R-:W-:Y:S01]  /*4f790*/  LDS R70, [R252+0x4b300] ;  /* 0x04b30000fc467984 */ /* 0x000fe20000000800 */
[C---:B---3--:R-:W-:Y:S03]  /*4f7a0*/  HMMA.1688.F32.TF32 R84, R72.reuse, R10, R76 ;  /* 0x0000000a4854723c */ /* 0x048fe6000008104c */
[----:B------:R-:W-:Y:S04]  /*4f7b0*/  LDS R69, [R61+0x4a300] ;  /* 0x04a300003d457984 */ /* 0x000fe80000000800 */
[----:B------:R-:W1:Y:S01]  /*4f7c0*/  LDS R71, [R61+0x4b300] ;  /* 0x04b300003d477984 */ /* 0x000e620000000800 */
[C---:B------:R-:W-:Y:S08]  /*4f7d0*/  HMMA.1688.F32.TF32 R80, R72.reuse, R14, R244 ;  /* 0x0000000e4850723c */ /* 0x040ff000000810f4 */
[C---:B------:R-:W-:Y:S01]  /*4f7e0*/  HMMA.1688.F32.TF32 R76, R72.reuse, R18, R248 ;  /* 0x00000012484c723c */ /* 0x040fe200000810f8 */
        /* <DEDUP_REMOVED lines=142> */
[C---:B------:R-:W-:Y:S03]  /*500d0*/  HMMA.1688.F32.TF32 R92, R68.reuse, R22, R92 ;  /* 0x00000016445c723c */ /* 0x040fe6000008105c */
[----:B------:R-:W-:Y:S04]  /*500e0*/  LDS R100, [R252+0x4a380] ;  /* 0x04a38000fc647984 */ /* 0x000fe80000000800 */
[----:B------:R-:W-:Y:S01]  /*500f0*/  LDS R102, [R252+0x4b380] ;  /* 0x04b38000fc667984 */ /* 0x000fe20000000800 */
[C---:B------:R-:W-:Y:S03]  /*50100*/  HMMA.1688.F32.TF32 R88, R68.reuse, R26, R88 ;  /* 0x0000001a4458723c */ /* 0x040fe60000081058 */
[----:B------:R-:W-:Y:S04]  /*50110*/  LDS R101, [R61+0x4a380] ;  /* 0x04a380003d657984 */ /* 0x000fe80000000800 */
[----:B------:R-:W2:Y:S04]  /*50120*/  LDS R103, [R61+0x4b380] ;  /* 0x04b380003d677984 */ /* 0x000ea80000000800 */
[----:B------:R-:W-:Y:S04]  /*50130*/  STL.64 [R1+0x410], R108 ;  /* 0x0004106c01007387 */ /* 0x000fe80000100a00 */
[----:B------:R3:W-:Y:S01]  /*50140*/  STL.64 [R1+0x418], R110 ;  /* 0x0004186e01007387 */ /* 0x0007e20000100a00 */
[C---:B------:R-:W-:Y:S08]  /*50150*/  HMMA.1688.F32.TF32 R84, R68.reuse, R30, R84 ;  /* 0x0000001e4454723c */ /* 0x040ff00000081054 */
[C---:B---3--:R-:W-:Y:S08]  /*50160*/  HMMA.1688.F32.TF32 R108, R68.reuse, R10, R104 ;  /* 0x0000000a446c723c */ /* 0x048ff00000081068 */
[C---:B------:R-:W-:Y:S08]  /*50170*/  HMMA.1688.F32.TF32 R104, R68.reuse, R14, R236 ;  /* 0x0000000e4468723c */ /* 0x040ff000000810ec */
[C---:B------:R-:W-:Y:S07]  /*50180*/  HMMA.1688.F32.TF32 R80, R68.reuse, R34, R80 ;  /* 0x000000224450723c */ /* 0x040fee0000081050 */
        /* <DEDUP_REMOVED lines=15> */
[C---:B---3--:R-:W-:Y:S08]  /*50280*/  HMMA.1688.F32.TF32 R84, R68.reuse, R42, R244 ;  /* 0x0000002a4454723c */ /* 0x048ff000000810f4 */
[----:B----4-:R-:W-:Y:S01]  /*50290*/  HMMA.1688.F32.TF32 R80, R68, R46, R248 ;  /* 0x0000002e4450723c */ /* 0x010fe200000810f8 */
[----:B------:R3:W-:Y:S04]  /*502a0*/  STL.64 [R1+0x15e0], R76 ;  /* 0x0015e04c01007387 */ /* 0x0007e80000100a00 */
[----:B------:R4:W-:Y:S04]  /*502b0*/  STL.64 [R1+0x15e8], R78 ;  /* 0x0015e84e01007387 */ /* 0x0009e80000100a00 */
[----:B---3--:R-:W3:Y:S06]  /*502c0*/  LDL.LU R76, [R1+0x8a0] ;  /* 0x0008a000014c7983 */ /* 0x008eec0000300800 */
[----:B------:R-:W-:Y:S04]  /*502d0*/  STL.64 [R1+0x15d0], R84 ;  /* 0x0015d05401007387 */ /* 0x000fe80000100a00 */
[----:B------:R-:W-:Y:S04]  /*502e0*/  STL.64 [R1+0x15d8], R86 ;  /* 0x0015d85601007387 */ /* 0x000fe80000100a00 */
[----:B------:R1:W-:Y:S04]  /*502f0*/  STL.64 [R1+0x15c0], R80 ;  /* 0x0015c05001007387 */ /* 0x0003e80000100a00 */
[----:B------:R1:W-:Y:S04]  /*50300*/  STL.64 [R1+0x15c8], R82 ;  /* 0x0015c85201007387 */ /* 0x0003e80000100a00 */
[----:B------:R-:W3:Y:S04]  /*50310*/  LDL.LU R77, [R1+0x8a4] ;  /* 0x0008a400014d7983 */ /* 0x000ee80000300800 */
[----:B----4-:R-:W3:Y:S04]  /*50320*/  LDL.LU R78, [R1+0x8a8] ;  /* 0x0008a800014e7983 */ /* 0x010ee80000300800 */
[----:B------:R-:W3:Y:S04]  /*50330*/  LDL.LU R79, [R1+0x8ac] ;  /* 0x0008ac00014f7983 */ /* 0x000ee80000300800 */
[----:B-1----:R-:W4:Y:S04]  /*50340*/  LDL.LU R80, [R1+0x900] ;  /* 0x0009000001507983 */ /* 0x002f280000300800 */
        /* <DEDUP_REMOVED lines=104> */
[----:B------:R-:W-:Y:S08]  /*509d0*/  HMMA.1688.F32.TF32 R152, R72, R6, R152 ;  /* 0x000000064898723c */ /* 0x000ff00000081098 */
[C---:B------:R-:W-:Y:S08]  /*509e0*/  HMMA.1688.F32.TF32 R156, R68.reuse, R66, R156 ;  /* 0x00000042449c723c */ /* 0x040ff0000008109c */
[C---:B------:R-:W-:Y:S08]  /*509f0*/  HMMA.1688.F32.TF32 R160, R68.reuse, R62, R160 ;  /* 0x0000003e44a0723c */ /* 0x040ff000000810a0 */
[C---:B------:R-:W-:Y:S08]  /*50a00*/  HMMA.1688.F32.TF32 R168, R68.reuse, R54, R168 ;  /* 0x0000003644a8723c */ /* 0x040ff000000810a8 */
[C---:B------:R-:W-:Y:S08]  /*50a10*/  HMMA.1688.F32.TF32 R172, R68.reuse, R50, R172 ;  /* 0x0000003244ac723c */ /* 0x040ff000000810ac */
[----:B------:R-:W-:Y:S08]  /*50a20*/  HMMA.1688.F32.TF32 R164, R68, R58, R164 ;  /* 0x0000003a44a4723c */ /* 0x000ff000000810a4 */
[C---:B------:R-:W-:Y:S07]  /*50a30*/  HMMA.1688.F32.TF32 R68, R72.reuse, R10, R148 ;  /* 0x0000000a4844723c */ /* 0x040fee0000081094 */
        /* <DEDUP_REMOVED lines=14> */
[----:B------:R1:W-:Y:S01]  /*50b20*/  STL.64 [R1+0x3e8], R70 ;  /* 0x0003e84601007387 */ /* 0x0003e20000100a00 */
[----:B------:R-:W-:Y:S01]  /*50b30*/  HMMA.1688.F32.TF32 R132, R72, R26, R132 ;  /* 0x0000001a4884723c */ /* 0x000fe20000081084 */
[----:B------:R-:W-:-:S02]  /*50b40*/  IMAD.MOV.U32 R250, RZ, RZ, R2 ;  /* 0x000000fffffa7224 */ /* 0x000fc400078e0002 */
[----:B------:R-:W-:Y:S01]  /*50b50*/  IMAD.MOV.U32 R251, RZ, RZ, R0 ;  /* 0x000000fffffb7224 */ /* 0x000fe200078e0000 */
[----:B------:R-:W-:Y:S04]  /*50b60*/  LDS R165, [R3+0x4c000] ;  /* 0x04c0000003a57984 */ /* 0x000fe80000000800 */
[C---:B------:R-:W-:Y:S01]  /*50b70*/  HMMA.1688.F32.TF32 R116, R72.reuse, R42, R116 ;  /* 0x0000002a4874723c */ /* 0x040fe20000081074 */
[----:B------:R-:W-:Y:S07]  /*50b80*/  LDS R167, [R3+0x4d000] ;  /* 0x04d0000003a77984 */ /* 0x000fee0000000800 */
[C---:B-1----:R-:W-:Y:S01]  /*50b90*/  HMMA.1688.F32.TF32 R68, R72.reuse, R22, R136 ;  /* 0x000000164844723c */ /* 0x042fe20000081088 */
[----:B------:R-:W-:Y:S04]  /*50ba0*/  STL.64 [R1+0x3d0], R144 ;  /* 0x0003d09001007387 */ /* 0x000fe80000100a00 */
[----:B------:R-:W-:Y:S04]  /*50bb0*/  STL.64 [R1+0x3d8], R146 ;  /* 0x0003d89201007387 */ /* 0x000fe80000100a00 */
[----:B------:R-:W-:Y:S04]  /*50bc0*/  STL.64 [R1+0x3c0], R140 ;  /* 0x0003c08c01007387 */ /* 0x000fe80000100a00 */
[----:B------:R-:W-:Y:S10]  /*50bd0*/  STL.64 [R1+0x3c8], R142 ;  /* 0x0003c88e01007387 */ /* 0x000ff40000100a00 */
        /* <DEDUP_REMOVED lines=24> */
[----:B------:R-:W-:Y:S07]  /*50d60*/  HMMA.1688.F32.TF32 R72, R72, R66, R92 ;  /* 0x000000424848723c */ /* 0x000fee000008105c */
        /* <DEDUP_REMOVED lines=12> */
[----:B------:R-:W-:Y:S04]  /*50e30*/  STL.64 [R1+0x2b0], R84 ;  /* 0x0002b05401007387 */ /* 0x000fe80000100a00 */
[----:B------:R-:W-:Y:S10]  /*50e40*/  STL.64 [R1+0x2b8], R86 ;  /* 0x0002b85601007387 */ /* 0x000ff40000100a00 */
[----:B------:R-:W-:Y:S04]  /*50e50*/  STL.64 [R1+0x230], R72 ;  /* 0x0002304801007387 */ /* 0x000fe80000100a00 */
[----:B------:R-:W-:Y:S04]  /*50e60*/  STL.64 [R1+0x238], R74 ;  /* 0x0002384a01007387 */ /* 0x000fe80000100a00 */
[----:B------:R1:W-:Y:S01]  /*50e70*/  STL.64 [R1+0x110], R68 ;  /* 0x0001104401007387 */ /* 0x0003e20000100a00 */
[----:B------:R-:W-:-:S02]  /*50e80*/  IMAD.MOV.U32 R2, RZ, RZ, R70 ;  /* 0x000000ffff027224 */ /* 0x000fc400078e0046 */
[----:B------:R-:W-:Y:S02]  /*50e90*/  IMAD.MOV.U32 R0, RZ, RZ, R71 ;  /* 0x000000ffff007224 */ /* 0x000fe400078e0047 */
[C---:B-1----:R-:W-:Y:S03]  /*50ea0*/  HMMA.1688.F32.TF32 R68, R100.reuse, R22, R244 ;  /* 0x000000166444723c */ /* 0x042fe600000810f4 */
[----:B------:R1:W-:Y:S04]  /*50eb0*/  STL [R1+0x2b44], R0 ;  /* 0x002b440001007387 */ /* 0x0003e80000100800 */
[----:B------:R-:W-:Y:S11]  /*50ec0*/  STL [R1+0x2b40], R2 ;  /* 0x002b400201007387 */ /* 0x000ff60000100800 */
[----:B------:R-:W-:Y:S05]  /*50ed0*/  @!UPT UIADD3 URZ, URZ, URZ, URZ ;  /* 0x0000003f3f3ff290 */ /* 0x000fea000fffe03f */
[----:B------:R-:W-:Y:S04]  /*50ee0*/  STL.64 [R1], R68 ;  /* 0x0000004401007387 */ /* 0x000fe80000100a00 */
[----:B------:R2:W-:Y:S04]  /*50ef0*/  STL.64 [R1+0x8], R70 ;  /* 0x0000084601007387 */ /* 0x0005e80000100a00 */
        /* <DEDUP_REMOVED lines=20> */
[C---:B------:R-:W-:Y:S03]  /*51040*/  HMMA.1688.F32.TF32 R248, R100.reuse, R26, R248 ;  /* 0x0000001a64f8723c */ /* 0x040fe600000810f8 */
[----:B------:R-:W2:Y:S04]  /*51050*/  LDL.LU R84, [R1+0x6f0] ;  /* 0x0006f00001547983 */ /* 0x000ea80000300800 */
[----:B------:R-:W2:Y:S04]  /*51060*/  LDL.LU R85, [R1+0x6f4] ;  /* 0x0006f40001557983 */ /* 0x000ea80000300800 */
[----:B------:R-:W2:Y:S04]  /*51070*/  LDL.LU R86, [R1+0x6f8] ;  /* 0x0006f80001567983 */ /* 0x000ea80000300800 */
[----:B------:R-:W2:Y:S08]  /*51080*/  LDL.LU R87, [R1+0x6fc] ;  /* 0x0006fc0001577983 */ /* 0x000eb00000300800 */
[----:B------:R-:W-:Y:S04]  /*51090*/  STL.64 [R1+0x29d8], R250 ;  /* 0x0029d8fa01007387 */ /* 0x000fe80000100a00 */
[----:B------:R-:W-:Y:S04]  /*510a0*/  STL.64 [R1+0x29d0], R248 ;  /* 0x0029d0f801007387 */ /* 0x000fe80000100a00 */
[----:B-1----:R-:W2:Y:S01]  /*510b0*/  LDL R0, [R1+0x824] ;  /* 0x0008240001007983 */ /* 0x002ea20000100800 */
[C---:B---3--:R-:W-:Y:S08]  /*510c0*/  HMMA.1688.F32.TF32 R72, R100.reuse, R38, R104 ;  /* 0x000000266448723c */ /* 0x048ff00000081068 */
[C---:B----4-:R-:W-:Y:S08]  /*510d0*/  HMMA.1688.F32.TF32 R244, R100.reuse, R30, R244 ;  /* 0x0000001e64f4723c */ /* 0x050ff000000810f4 */
[C---:B--2---:R-:W-:Y:S08]  /*510e0*/  HMMA.1688.F32.TF32 R68, R100.reuse, R34, R108 ;  /* 0x000000226444723c */ /* 0x044ff0000008106c */
[C---:B------:R-:W-:Y:S07]  /*510f0*/  HMMA.1688.F32.TF32 R76, R100.reuse, R42, R76 ;  /* 0x0000002a644c723c */ /* 0x040fee000008104c */
        /* <DEDUP_REMOVED lines=11> */
[----:B------:R-:W2:Y:S01]  /*511b0*/  LDL.LU R65, [R1+0x828] ;  /* 0x0008280001417983 */ /* 0x000ea20000300800 */
        /* <DEDUP_REMOVED lines=16> */
[C---:B------:R-:W-:Y:S01]  /*512c0*/  HMMA.1688.F32.TF32 R84, R100.reuse, R50, R84 ;  /* 0x000000326454723c */ /* 0x040fe20000081054 */
[----:B------:R-:W-:Y:S04]  /*512d0*/  LDS R164, [R0+0x4c000] ;  /* 0x04c0000000a47984 */ /* 0x000fe80000000800 */
[----:B------:R-:W-:Y:S03]  /*512e0*/  LDS R166, [R0+0x4d000] ;  /* 0x04d0000000a67984 */ /* 0x000fe60000000800 */
[C---:B------:R-:W-:Y:S08]  /*512f0*/  HMMA.1688.F32.TF32 R88, R100.reuse, R54, R88 ;  /* 0x000000366458723c */ /* 0x040ff00000081058 */
[C---:B------:R-:W-:Y:S08]  /*51300*/  HMMA.1688.F32.TF32 R92, R100.reuse, R58, R92 ;  /* 0x0000003a645c723c */ /* 0x040ff0000008105c */
[C---:B------:R-:W-:Y:S08]  /*51310*/  HMMA.1688.F32.TF32 R96, R100.reuse, R62, R96 ;  /* 0x0000003e6460723c */ /* 0x040ff00000081060 */
[----:B------:R-:W-:Y:S07]  /*51320*/  HMMA.1688.F32.TF32 R100, R100, R66, R236 ;  /* 0x000000426464723c */ /* 0x000fee00000810ec */
[----:B------:R-:W-:-:S02]  /*51330*/  IMAD.MOV.U32 R238, RZ, RZ, R5 ;  /* 0x000000ffffee7224 */ /* 0x000fc400078e0005 */
[----:B------:R-:W-:Y:S02]  /*51340*/  IMAD.MOV.U32 R239, RZ, RZ, R4 ;  /* 0x000000ffffef7224 */ /* 0x000fe400078e0004 */
[----:B------:R-:W-:Y:S02]  /*51350*/  IMAD.MOV.U32 R236, RZ, RZ, R9 ;  /* 0x000000ffffec7224 */ /* 0x000fe400078e0009 */
[----:B------:R-:W-:Y:S01]  /*51360*/  IMAD.MOV.U32 R237, RZ, RZ, R8 ;  /* 0x000000ffffed7224 */ /* 0x000fe200078e0008 */
[----:B------:R-:W-:Y:S01]  /*51370*/  MOV R104, R17 ;  /* 0x0000001100687202 */ /* 0x000fe20000000f00 */
[----:B------:R-:W-:Y:S02]  /*51380*/  IMAD.MOV.U32 R105, RZ, RZ, R16 ;  /* 0x000000ffff697224 */ /* 0x000fe400078e0010 */
[----:B------:R-:W-:Y:S02]  /*51390*/  IMAD.MOV.U32 R106, RZ, RZ, R13 ;  /* 0x000000ffff6a7224 */ /* 0x000fe400078e000d */
[----:B------:R-:W-:-:S02]  /*513a0*/  IMAD.MOV.U32 R107, RZ, RZ, R12 ;  /* 0x000000ffff6b7224 */ /* 0x000fc400078e000c */
[----:B------:R-:W-:Y:S02]  /*513b0*/  IMAD.MOV.U32 R108, RZ, RZ, R25 ;  /* 0x000000ffff6c7224 */ /* 0x000fe400078e0019 */
[----:B------:R-:W-:Y:S02]  /*513c0*/  IMAD.MOV.U32 R109, RZ, RZ, R24 ;  /* 0x000000ffff6d7224 */ /* 0x000fe400078e0018 */
[----:B------:R-:W-:Y:S02]  /*513d0*/  IMAD.MOV.U32 R110, RZ, RZ, R21 ;  /* 0x000000ffff6e7224 */ /* 0x000fe400078e0015 */
[----:B------:R-:W-:Y:S01]  /*513e0*/  IMAD.MOV.U32 R111, RZ, RZ, R20 ;  /* 0x000000ffff6f7224 */ /* 0x000fe200078e0014 */
[----:B------:R-:W-:Y:S04]  /*513f0*/  STL.64 [R1+0x2a38], R86 ;  /* 0x002a385601007387 */ /* 0x000fe80000100a00 */
[----:B------:R-:W-:Y:S04]  /*51400*/  STL.64 [R1+0x2a30], R84 ;  /* 0x002a305401007387 */ /* 0x000fe80000100a00 */
[----:B------:R-:W-:Y:S04]  /*51410*/  STL.64 [R1+0x2a48], R90 ;  /* 0x002a485a01007387 */ /* 0x000fe80000100a00 */
[----:B------:R-:W-:Y:S04]  /*51420*/  STL.64 [R1+0x2a40], R88 ;  /* 0x002a405801007387 */ /* 0x000fe80000100a00 */
[----:B------:R-:W3:Y:S04]  /*51430*/  LDL R2, [R1+0x820] ;  /* 0x0008200001027983 */ /* 0x000ee80000100800 */
[----:B------:R-:W-:Y:S04]  /*51440*/  STL.64 [R1+0x2a58], R94 ;  /* 0x002a585e01007387 */ /* 0x000fe80000100a00 */
[----:B------:R-:W-:Y:S04]  /*51450*/  STL.64 [R1+0x2a50], R92 ;  /* 0x002a505c01007387 */ /* 0x000fe80000100a00 */
[----:B------:R-:W-:Y:S04]  /*51460*/  STL.64 [R1+0x2a68], R98 ;  /* 0x002a686201007387 */ /* 0x000fe80000100a00 */
[----:B------:R-:W-:Y:S04]  /*51470*/  STL.64 [R1+0x2a60], R96 ;  /* 0x002a606001007387 */ /* 0x000fe80000100a00 */
[----:B------:R-:W-:Y:S04]  /*51480*/  STL.64 [R1+0x2a78], R102 ;  /* 0x002a786601007387 */ /* 0x000fe80000100a00 */
[----:B------:R-:W-:Y:S04]  /*51490*/  STL.64 [R1+0x2a70], R100 ;  /* 0x002a706401007387 */ /* 0x000fe80000100a00 */
[----:B--2---:R-:W1:Y:S04]  /*514a0*/  LDSM.16.M88.4 R4, [R65+0x80] ;  /* 0x000080004104783b */ /* 0x004e680000000200 */
[----:B------:R-:W2:Y:S04]  /*514b0*/  LDSM.16.M88.4 R8, [R65+0x2080] ;  /* 0x002080004108783b */ /* 0x000ea80000000200 */
[----:B------:R-:W4:Y:S04]  /*514c0*/  LDSM.16.M88.4 R12, [R65+0x4080] ;  /* 0x00408000410c783b */ /* 0x000f280000000200 */
[----:B------:R-:W-:Y:S04]  /*514d0*/  LDSM.16.M88.4 R16, [R65+0x6080] ;  /* 0x006080004110783b */ /* 0x000fe80000000200 */
[----:B------:R-:W-:Y:S04]  /*514e0*/  LDSM.16.M88.4 R20, [R65+0x8080] ;  /* 0x008080004114783b */ /* 0x000fe80000000200 */
[----:B------:R-:W-:Y:S04]  /*514f0*/  LDSM.16.M88.4 R24, [R65+0xa080] ;  /* 0x00a080004118783b */ /* 0x000fe80000000200 */
[----:B------:R-:W-:Y:S04]  /*51500*/  LDSM.16.M88.4 R28, [R65+0xc080] ;  /* 0x00c08000411c783b */ /* 0x000fe80000000200 */
[----:B------:R-:W-:Y:S04]  /*51510*/  LDSM.16.M88.4 R32, [R65+0xe080] ;  /* 0x00e080004120783b */ /* 0x000fe80000000200 */
[----:B------:R-:W-:Y:S04]  /*51520*/  LDSM.16.M88.4 R36, [R65+0x10080] ;  /* 0x010080004124783b */ /* 0x000fe80000000200 */
[----:B------:R-:W-:Y:S01]  /*51530*/  LDSM.16.M88.4 R40, [R65+0x12080] ;  /* 0x012080004128783b */ /* 0x000fe20000000200 */
[C---:B-1----:R-:W-:Y:S03]  /*51540*/  HMMA.1688.F32.TF32 R104, R164.reuse, R4, R104 ;  /* 0x00000004a468723c */ /* 0x042fe60000081068 */
[----:B------:R-:W-:Y:S04]  /*51550*/  LDSM.16.M88.4 R44, [R65+0x14080] ;  /* 0x01408000412c783b */ /* 0x000fe80000000200 */
[----:B------:R-:W-:Y:S01]  /*51560*/  LDSM.16.M88.4 R48, [R65+0x16080] ;  /* 0x016080004130783b */ /* 0x000fe20000000200 */
[C---:B--2---:R-:W-:Y:S03]  /*51570*/  HMMA.1688.F32.TF32 R108, R164.reuse, R8, R108 ;  /* 0x00000008a46c723c */ /* 0x044fe6000008106c */
[----:B------:R-:W1:Y:S04]  /*51580*/  LDSM.16.M88.4 R52, [R65+0x18080] ;  /* 0x018080004134783b */ /* 0x000e680000000200 */
[----:B------:R-:W2:Y:S04]  /*51590*/  LDSM.16.M88.4 R56, [R65+0x1a080] ;  /* 0x01a080004138783b */ /* 0x000ea80000000200 */
[----:B------:R-:W-:Y:S01]  /*515a0*/  LDSM.16.M88.4 R60, [R65+0x1c080] ;  /* 0x01c08000413c783b */ /* 0x000fe20000000200 */
[C---:B----4-:R-:W-:Y:S03]  /*515b0*/  HMMA.1688.F32.TF32 R112, R164.reuse, R12, R236 ;  /* 0x0000000ca470723c */ /* 0x050fe600000810ec */
[----:B------:R-:W-:Y:S04]  /*515c0*/  LDSM.16.M88.4 R64, [R65+0x1e080] ;  /* 0x01e080004140783b */ /* 0x000fe80000000200 */
[----:B------:R-:W-:Y:S04]  /*515d0*/  STL.64 [R1+0x2a88], R106 ;  /* 0x002a886a01007387 */ /* 0x000fe80000100a00 */
[----:B------:R-:W-:Y:S04]  /*515e0*/  STL.64 [R1+0x2a80], R104 ;  /* 0x002a806801007387 */ /* 0x000fe80000100a00 */
[----:B------:R-:W-:Y:S04]  /*515f0*/  STL.64 [R1+0x2a98], R110 ;  /* 0x002a986e01007387 */ /* 0x000fe80000100a00 */
[----:B------:R-:W-:Y:S04]  /*51600*/  STL.64 [R1+0x2a90], R108 ;  /* 0x002a906c01007387 */ /* 0x000fe80000100a00 */
        /* <DEDUP_REMOVED lines=44> */
[----:B------:R-:W-:Y:S04]  /*518d0*/  STL.64 [R1+0x2aa8], R114 ;  /* 0x002aa87201007387 */ /* 0x000fe80000100a00 */
[----:B------:R-:W-:Y:S04]  /*518e0*/  STL.64 [R1+0x2aa0], R112 ;  /* 0x002aa07001007387 */ /* 0x000fe80000100a00 */
[----:B---3--:R-:W-:Y:S04]  /*518f0*/  LDS R229, [R2+0x4c000] ;  /* 0x04c0000002e57984 */ /* 0x008fe80000000800 */
[----:B------:R-:W3:Y:S01]  /*51900*/  LDS R231, [R2+0x4d000] ;  /* 0x04d0000002e77984 */ /* 0x000ee20000000800 */
[C---:B-1----:R-:W-:Y:S08]  /*51910*/  HMMA.1688.F32.TF32 R152, R164.reuse, R52, R152 ;  /* 0x00000034a498723c */ /* 0x042ff00000081098 */
[C---:B----4-:R-:W-:Y:S08]  /*51920*/  HMMA.1688.F32.TF32 R136, R164.reuse, R36, R136 ;  /* 0x00000024a488723c */ /* 0x050ff00000081088 */
[C---:B--2---:R-:W-:Y:S08]  /*51930*/  HMMA.1688.F32.TF32 R120, R164.reuse, R20, R120 ;  /* 0x00000014a478723c */ /* 0x044ff00000081078 */
        /* <DEDUP_REMOVED lines=38> */
[----:B------:R-:W4:Y:S01]  /*51ba0*/  LDL.LU R191, [R1+0x146c] ;  /* 0x00146c0001bf7983 */ /* 0x000f220000300800 */
        /* <DEDUP_REMOVED lines=43> */
[----:B---3--:R-:W-:Y:S08]  /*51e60*/  HMMA.1688.F32.TF32 R204, R228, R40, R204 ;  /* 0x00000028e4cc723c */ /* 0x008ff000000810cc */
[----:B--2---:R-:W-:Y:S11]  /*51e70*/  HMMA.1688.F32.TF32 R160, R164, R60, R160 ;  /* 0x0000003ca4a0723c */ /* 0x004ff600000810a0 */
[----:B------:R-:W-:Y:S11]  /*51e80*/  @!UPT UIADD3 URZ, URZ, URZ, URZ ;  /* 0x0000003f3f3ff290 */ /* 0x000ff6000fffe03f */
[----:B------:R-:W-:Y:S01]  /*51e90*/  @!UPT UIADD3 URZ, URZ, URZ, URZ ;  /* 0x0000003f3f3ff290 */ /* 0x000fe2000fffe03f */
        /* <DEDUP_REMOVED lines=10> */
[----:B------:R-:W-:Y:S04]  /*51f40*/  STL [R1+0x28fc], R204 ;  /* 0x0028fccc01007387 */ /* 0x000fe80000100800 */
[----:B------:R-:W-:Y:S04]  /*51f50*/  STL [R1+0x28f8], R205 ;  /* 0x0028f8cd01007387 */ /* 0x000fe80000100800 */
[----:B------:R-:W-:Y:S04]  /*51f60*/  STL [R1+0x28f4], R206 ;  /* 0x0028f4ce01007387 */ /* 0x000fe80000100800 */
[----:B------:R-:W-:Y:S04]  /*51f70*/  STL [R1+0x28f0], R207 ;  /* 0x0028f0cf01007387 */ /* 0x000fe80000100800 */
        /* <DEDUP_REMOVED lines=10> */
[----:B------:R-:W-:Y:S01]  /*52020*/  @!UPT UIADD3 URZ, URZ, URZ, URZ ;  /* 0x0000003f3f3ff290 */ /* 0x000fe2000fffe03f */
[----:B------:R-:W-:Y:S04]  /*52030*/  STL [R1+0x290c], R208 ;  /* 0x00290cd001007387 */ /* 0x000fe80000100800 */
[----:B------:R-:W-:Y:S04]  /*52040*/  STL [R1+0x2908], R209 ;  /* 0x002908d101007387 */ /* 0x000fe80000100800 */
[----:B------:R-:W-:Y:S04]  /*52050*/  STL [R1+0x2904], R210 ;  /* 0x002904d201007387 */ /* 0x000fe80000100800 */
[----:B------:R-:W-:Y:S04]  /*52060*/  STL [R1+0x2900], R211 ;  /* 0x002900d301007387 */ /* 0x000fe80000100800 */
[----:B------:R-:W4:Y:S04]  /*52070*/  LDL.LU R232, [R1+0x1070] ;  /* 0x0010700001e87983 */ /* 0x000f280000300800 */
[----:B------:R-:W4:Y:S04]  /*52080*/  LDL.LU R233, [R1+0x1074] ;  /* 0x0010740001e97983 */ /* 0x000f280000300800 */
[----:B------:R-:W4:Y:S04]  /*52090*/  LDL.LU R234, [R1+0x1078] ;  /* 0x0010780001ea7983 */ /* 0x000f280000300800 */
[----:B------:R-:W4:Y:S01]  /*520a0*/  LDL.LU R235, [R1+0x107c] ;  /* 0x00107c0001eb7983 */ /* 0x000f220000300800 */
[C---:B--2---:R-:W-:Y:S11]  /*520b0*/  HMMA.1688.F32.TF32 R212, R228.reuse, R48, R212 ;  /* 0x00000030e4d4723c */ /* 0x044ff600000810d4 */
[----:B------:R-:W-:Y:S11]  /*520c0*/  @!UPT UIADD3 URZ, URZ, URZ, URZ ;  /* 0x0000003f3f3ff290 */ /* 0x000ff6000fffe03f */
[----:B------:R-:W-:Y:S01]  /*520d0*/  @!UPT UIADD3 URZ, URZ, URZ, URZ ;  /* 0x0000003f3f3ff290 */ /* 0x000fe2000fffe03f */
[----:B------:R-:W-:Y:S04]  /*520e0*/  STL [R1+0x2918], R212 ;  /* 0x002918d401007387 */ /* 0x000fe80000100800 */
[----:B------:R-:W-:Y:S04]  /*520f0*/  STL [R1+0x2914], R213 ;  /* 0x002914d501007387 */ /* 0x000fe80000100800 */
[----:B------:R-:W-:Y:S04]  /*52100*/  STL [R1+0x2910], R214 ;  /* 0x002910d601007387 */ /* 0x000fe80000100800 */
[----:B------:R-:W-:Y:S04]  /*52110*/  STL [R1+0x28ec], R215 ;  /* 0x0028ecd701007387 */ /* 0x000fe80000100800 */
        /* <DEDUP_REMOVED lines=8> */
[C---:B---3--:R-:W-:Y:S08]  /*521a0*/  HMMA.1688.F32.TF32 R216, R228.reuse, R52, R216 ;  /* 0x00000034e4d8723c */ /* 0x048ff000000810d8 */
[----:B------:R-:W-:Y:S11]  /*521b0*/  HMMA.1688.F32.TF32 R220, R228, R56, R220 ;  /* 0x00000038e4dc723c */ /* 0x000ff600000810dc */
[----:B------:R-:W-:Y:S04]  /*521c0*/  @!UPT UIADD3 URZ, URZ, URZ, URZ ;  /* 0x0000003f3f3ff290 */ /* 0x000fe8000fffe03f */
        /* <DEDUP_REMOVED lines=8> */
[----:B------:R-:W3:Y:S04]  /*52250*/  LDL.LU R240, [R1+0x13a0] ;  /* 0x0013a00001f07983 */ /* 0x000ee80000300800 */
[----:B------:R-:W3:Y:S04]  /*52260*/  LDL.LU R241, [R1+0x13a4] ;  /* 0x0013a40001f17983 */ /* 0x000ee80000300800 */
[----:B------:R-:W3:Y:S04]  /*52270*/  LDL.LU R242, [R1+0x13a8] ;  /* 0x0013a80001f27983 */ /* 0x000ee80000300800 */
[----:B------:R-:W3:Y:S01]  /*52280*/  LDL.LU R243, [R1+0x13ac] ;  /* 0x0013ac0001f37983 */ /* 0x000ee20000300800 */
[----:B------:R-:W-:Y:S03]  /*52290*/  HMMA.1688.F32.TF32 R164, R164, R64, R236 ;  /* 0x00000040a4a4723c */ /* 0x000fe600000810ec */
[----:B------:R-:W-:Y:S04]  /*522a0*/  LDS R236, [R0+0x4c080] ;  /* 0x04c0800000ec7984 */ /* 0x000fe80000000800 */
[----:B------:R-:W-:Y:S04]  /*522b0*/  LDS R238, [R0+0x4d080] ;  /* 0x04d0800000ee7984 */ /* 0x000fe80000000800 */
[----:B------:R-:W-:Y:S04]  /*522c0*/  LDS R237, [R3+0x4c080] ;  /* 0x04c0800003ed7984 */ /* 0x000fe80000000800 */
[----:B------:R-:W2:Y:S01]  /*522d0*/  LDS R239, [R3+0x4d080] ;  /* 0x04d0800003ef7984 */ /* 0x000ea20000000800 */
        /* <DEDUP_REMOVED lines=10> */
[----:B----4-:R-:W-:Y:S01]  /*52380*/  HMMA.1688.F32.TF32 R228, R228, R64, R232 ;  /* 0x00000040e4e4723c */ /* 0x010fe200000810e8 */
[----:B------:R-:W-:Y:S04]  /*52390*/  STL [R1+0x2938], R224 ;  /* 0x002938e001007387 */ /* 0x000fe80000100800 */
[----:B------:R-:W-:Y:S04]  /*523a0*/  STL [R1+0x2934], R225 ;  /* 0x002934e101007387 */ /* 0x000fe80000100800 */
[----:B------:R-:W-:Y:S04]  /*523b0*/  STL [R1+0x2930], R226 ;  /* 0x002930e201007387 */ /* 0x000fe80000100800 */
[----:B------:R-:W-:Y:S04]  /*523c0*/  STL [R1+0x28dc], R227 ;  /* 0x0028dce301007387 */ /* 0x000fe80000100800 */
[----:B------:R-:W4:Y:S04]  /*523d0*/  LDL.LU R248, [R1+0x1390] ;  /* 0x0013900001f87983 */ /* 0x000f280000300800 */
[----:B------:R-:W4:Y:S04]  /*523e0*/  LDL.LU R249, [R1+0x1394] ;  /* 0x0013940001f97983 */ /* 0x000f280000300800 */
[----:B------:R-:W4:Y:S04]  /*523f0*/  LDL.LU R250, [R1+0x1398] ;  /* 0x0013980001fa7983 */ /* 0x000f280000300800 */
[----:B------:R-:W4:Y:S04]  /*52400*/  LDL.LU R251, [R1+0x139c] ;  /* 0x00139c0001fb7983 */ /* 0x000f280000300800 */
[----:B------:R-:W-:Y:S04]  /*52410*/  STL [R1+0x2948], R228 ;  /* 0x002948e401007387 */ /* 0x000fe80000100800 */
[----:B------:R-:W-:Y:S04]  /*52420*/  STL [R1+0x2944], R229 ;  /* 0x002944e501007387 */ /* 0x000fe80000100800 */
[----:B------:R-:W-:Y:S04]  /*52430*/  STL [R1+0x2940], R230 ;  /* 0x002940e601007387 */ /* 0x000fe80000100800 */
[----:B------:R-:W-:Y:S04]  /*52440*/  STL [R1+0x293c], R231 ;  /* 0x00293ce701007387 */ /* 0x000fe80000100800 */
[----:B------:R-:W-:Y:S04]  /*52450*/  LDS R232, [R252+0x4c080] ;  /* 0x04c08000fce87984 */ /* 0x000fe80000000800 */
[----:B------:R-:W-:Y:S04]  /*52460*/  LDS R234, [R252+0x4d080] ;  /* 0x04d08000fcea7984 */ /* 0x000fe80000000800 */
[----:B------:R-:W-:Y:S04]  /*52470*/  LDS R233, [R2+0x4c080] ;  /* 0x04c0800002e97984 */ /* 0x000fe80000000800 */
[----:B------:R-:W1:Y:S01]  /*52480*/  LDS R235, [R2+0x4d080] ;  /* 0x04d0800002eb7984 */ /* 0x000e620000000800 */
[C---:B--2---:R-:W-:Y:S08]  /*52490*/  HMMA.1688.F32.TF32 R72, R236.reuse, R4, R68 ;  /* 0x00000004ec48723c */ /* 0x044ff00000081044 */
[----:B------:R-:W-:Y:S11]  /*524a0*/  HMMA.1688.F32.TF32 R68, R236, R8, R244 ;  /* 0x00000008ec44723c */ /* 0x000ff600000810f4 */
[----:B------:R-:W-:Y:S04]  /*524b0*/  @!UPT UIADD3 URZ, URZ, URZ, URZ ;  /* 0x0000003f3f3ff290 */ /* 0x000fe8000fffe03f */
[----:B------:R-:W-:Y:S04]  /*524c0*/  STL.64 [R1+0x590], R72 ;  /* 0x0005904801007387 */ /* 0x000fe80000100a00 */
[----:B------:R3:W-:Y:S05]  /*524d0*/  STL.64 [R1+0x598], R74 ;  /* 0x0005984a01007387 */ /* 0x0007ea0000100a00 */
[----:B------:R-:W-:Y:S02]  /*524e0*/  IMAD.MOV.U32 R221, RZ, RZ, R68 ;  /* 0x000000ffffdd7224 */ /* 0x000fe400078e0044 */
[----:B------:R-:W-:Y:S01]  /*524f0*/  IMAD.MOV.U32 R216, RZ, RZ, R69 ;  /* 0x000000ffffd87224 */ /* 0x000fe200078e0045 */
[----:B------:R-:W2:Y:S01]  /*52500*/  LDL.LU R68, [R1+0x1380] ;  /* 0x0013800001447983 */ /* 0x000ea20000300800 */
[----:B------:R-:W-:-:S02]  /*52510*/  IMAD.MOV.U32 R217, RZ, RZ, R70 ;  /* 0x000000ffffd97224 */ /* 0x000fc400078e0046 */
[----:B------:R-:W-:Y:S01]  /*52520*/  IMAD.MOV.U32 R218, RZ, RZ, R71 ;  /* 0x000000ffffda7224 */ /* 0x000fe200078e0047 */
[----:B------:R-:W2:Y:S04]  /*52530*/  LDL.LU R69, [R1+0x1384] ;  /* 0x0013840001457983 */ /* 0x000ea80000300800 */
[----:B------:R-:W2:Y:S04]  /*52540*/  LDL.LU R70, [R1+0x1388] ;  /* 0x0013880001467983 */ /* 0x000ea80000300800 */
[----:B------:R-:W2:Y:S04]  /*52550*/  LDL.LU R71, [R1+0x138c] ;  /* 0x00138c0001477983 */ /* 0x000ea80000300800 */
[----:B------:R1:W-:Y:S04]  /*52560*/  STL [R1+0x2958], R218 ;  /* 0x002958da01007387 */ /* 0x0003e80000100800 */
[----:B------:R1:W-:Y:S04]  /*52570*/  STL [R1+0x2954], R217 ;  /* 0x002954d901007387 */ /* 0x0003e80000100800 */
[----:B------:R1:W-:Y:S04]  /*52580*/  STL [R1+0x2950], R216 ;  /* 0x002950d801007387 */ /* 0x0003e80000100800 */
[----:B------:R1:W-:Y:S01]  /*52590*/  STL [R1+0x294c], R221 ;  /* 0x00294cdd01007387 */ /* 0x0003e20000100800 */
[----:B---3--:R-:W-:Y:S03]  /*525a0*/  HMMA.1688.F32.TF32 R72, R236, R12, R240 ;  /* 0x0000000cec48723c */ /* 0x008fe600000810f0 */
[----:B------:R-:W3:Y:S04]  /*525b0*/  LDL.LU R240, [R1+0x630] ;  /* 0x0006300001f07983 */ /* 0x000ee80000300800 */
[----:B------:R-:W3:Y:S04]  /*525c0*/  LDL.LU R241, [R1+0x634] ;  /* 0x0006340001f17983 */ /* 0x000ee80000300800 */
[----:B------:R-:W3:Y:S04]  /*525d0*/  LDL.LU R242, [R1+0x638] ;  /* 0x0006380001f27983 */ /* 0x000ee80000300800 */
[----:B------:R-:W3:Y:S09]  /*525e0*/  LDL.LU R243, [R1+0x63c] ;  /* 0x00063c0001f37983 */ /* 0x000ef20000300800 */
[----:B------:R-:W-:Y:S01]  /*525f0*/  MOV R220, R75 ;  /* 0x0000004b00dc7202 */ /* 0x000fe20000000f00 */
[----:B------:R-:W-:-:S02]  /*52600*/  IMAD.MOV.U32 R226, RZ, RZ, R74 ;  /* 0x000000ffffe27224 */ /* 0x000fc400078e004a */
[----:B------:R-:W-:Y:S02]  /*52610*/  IMAD.MOV.U32 R225, RZ, RZ, R73 ;  /* 0x000000ffffe17224 */ /* 0x000fe400078e0049 */
[----:B------:R-:W-:Y:S01]  /*52620*/  IMAD.MOV.U32 R224, RZ, RZ, R72 ;  /* 0x000000ffffe07224 */ /* 0x000fe200078e0048 */
[----:B------:R1:W-:Y:S04]  /*52630*/  STL [R1+0x2968], R220 ;  /* 0x002968dc01007387 */ /* 0x0003e80000100800 */
[----:B------:R-:W-:Y:S04]  /*52640*/  STL [R1+0x2964], R226 ;  /* 0x002964e201007387 */ /* 0x000fe80000100800 */
        /* <DEDUP_REMOVED lines=10> */
[----:B------:R-:W4:Y:S09]  /*526f0*/  LDL.LU R251, [R1+0x66c] ;  /* 0x00066c0001fb7983 */ /* 0x000f320000300800 */
[----:B------:R-:W-:-:S02]  /*52700*/  IMAD.MOV.U32 R208, RZ, RZ, R75 ;  /* 0x000000ffffd07224 */ /* 0x000fc400078e004b */
[----:B------:R-:W-:Y:S02]  /*52710*/  IMAD.MOV.U32 R214, RZ, RZ, R74 ;  /* 0x000000ffffd67224 */ /* 0x000fe400078e004a */
[----:B------:R-:W-:Y:S02]  /*52720*/  IMAD.MOV.U32 R213, RZ, RZ, R73 ;  /* 0x000000ffffd57224 */ /* 0x000fe400078e0049 */
[----:B------:R-:W-:Y:S01]  /*52730*/  IMAD.MOV.U32 R212, RZ, RZ, R72 ;  /* 0x000000ffffd47224 */ /* 0x000fe200078e0048 */
        /* <DEDUP_REMOVED lines=10> */
[----:B------:R-:W-:Y:S01]  /*527e0*/  IMAD.MOV.U32 R228, RZ, RZ, R68 ;  /* 0x000000ffffe47224 */ /* 0x000fe200078e0044 */
[----:B------:R-:W-:Y:S04]  /*527f0*/  STL [R1+0x2988], R231 ;  /* 0x002988e701007387 */ /* 0x000fe80000100800 */
[----:B------:R-:W-:Y:S01]  /*52800*/  STL [R1+0x2984], R230 ;  /* 0x002984e601007387 */ /* 0x000fe20000100800 */
[----:B---3--:R-:W-:Y:S03]  /*52810*/  HMMA.1688.F32.TF32 R68, R236, R24, R240 ;  /* 0x00000018ec44723c */ /* 0x008fe600000810f0 */
[----:B------:R-:W-:Y:S04]  /*52820*/  STL [R1+0x2980], R229 ;  /* 0x002980e501007387 */ /* 0x000fe80000100800 */
[----:B------:R-:W-:Y:S04]  /*52830*/  STL [R1+0x297c], R228 ;  /* 0x00297ce401007387 */ /* 0x000fe80000100800 */
[----:B------:R-:W2:Y:S04]  /*52840*/  LDL.LU R240, [R1+0x1370] ;  /* 0x0013700001f07983 */ /* 0x000ea80000300800 */
[----:B------:R-:W2:Y:S04]  /*52850*/  LDL.LU R241, [R1+0x1374] ;  /* 0x0013740001f17983 */ /* 0x000ea80000300800 */
[----:B------:R-:W2:Y:S04]  /*52860*/  LDL.LU R242, [R1+0x1378] ;  /* 0x0013780001f27983 */ /* 0x000ea80000300800 */
[----:B------:R-:W2:Y:S01]  /*52870*/  LDL.LU R243, [R1+0x137c] ;  /* 0x00137c0001f37983 */ /* 0x000ea20000300800 */
[----:B-1----:R-:W-:-:S02]  /*52880*/  IMAD.MOV.U32 R218, RZ, RZ, R68 ;  /* 0x000000ffffda7224 */ /* 0x002fc400078e0044 */
[----:B------:R-:W-:Y:S02]  /*52890*/  IMAD.MOV.U32 R217, RZ, RZ, R69 ;  /* 0x000000ffffd97224 */ /* 0x000fe400078e0045 */
[----:B------:R-:W-:Y:S02]  /*528a0*/  IMAD.MOV.U32 R216, RZ, RZ, R70 ;  /* 0x000000ffffd87224 */ /* 0x000fe400078e0046 */
[----:B------:R-:W-:Y:S02]  /*528b0*/  IMAD.MOV.U32 R221, RZ, RZ, R71 ;  /* 0x000000ffffdd7224 */ /* 0x000fe400078e0047 */
[C---:B------:R-:W-:Y:S11]  /*528c0*/  HMMA.1688.F32.TF32 R68, R236.reuse, R28, R244 ;  /* 0x0000001cec44723c */ /* 0x040ff600000810f4 */
[----:B------:R-:W-:Y:S11]  /*528d0*/  @!UPT UIADD3 URZ, URZ, URZ, URZ ;  /* 0x0000003f3f3ff290 */ /* 0x000ff6000fffe03f */
[----:B------:R-:W-:Y:S02]  /*528e0*/  @!UPT UIADD3 URZ, URZ, URZ, URZ ;  /* 0x0000003f3f3ff290 */ /* 0x000fe4000fffe03f */
[----:B------:R-:W-:Y:S01]  /*528f0*/  IMAD.MOV.U32 R220, RZ, RZ, R68 ;  /* 0x000000ffffdc7224 */ /* 0x000fe200078e0044 */
[----:B------:R-:W-:Y:S01]  /*52900*/  MOV R225, R70 ;  /* 0x0000004600e17202 */ /* 0x000fe20000000f00 */
[----:B------:R-:W-:Y:S02]  /*52910*/  IMAD.MOV.U32 R226, RZ, RZ, R69 ;  /* 0x000000ffffe27224 */ /* 0x000fe400078e0045 */
[----:B------:R-:W-:Y:S01]  /*52920*/  IMAD.MOV.U32 R224, RZ, RZ, R71 ;  /* 0x000000ffffe07224 */ /* 0x000fe200078e0047 */
[----:B------:R1:W-:Y:S04]  /*52930*/  STL [R1+0x2998], R221 ;  /* 0x002998dd01007387 */ /* 0x0003e80000100800 */
[----:B------:R3:W-:Y:S04]  /*52940*/  STL [R1+0x2994], R216 ;  /* 0x002994d801007387 */ /* 0x0007e80000100800 */
[----:B------:R1:W-:Y:S04]  /*52950*/  STL [R1+0x2990], R217 ;  /* 0x002990d901007387 */ /* 0x0003e80000100800 */
[----:B------:R1:W-:Y:S04]  /*52960*/  STL [R1+0x298c], R218 ;  /* 0x00298cda01007387 */ /* 0x0003e80000100800 */
[----:B------:R1:W-:Y:S04]  /*52970*/  STL [R1+0x29a8], R224 ;  /* 0x0029a8e001007387 */ /* 0x0003e80000100800 */
[----:B------:R1:W-:Y:S01]  /*52980*/  STL [R1+0x29a4], R225 ;  /* 0x0029a4e101007387 */ /* 0x0003e20000100800 */
[----:B----4-:R-:W-:Y:S03]  /*52990*/  HMMA.1688.F32.TF32 R68, R236, R32, R248 ;  /* 0x00000020ec44723c */ /* 0x010fe600000810f8 */
[----:B------:R4:W-:Y:S04]  /*529a0*/  STL [R1+0x29a0], R226 ;  /* 0x0029a0e201007387 */ /* 0x0009e80000100800 */
[----:B------:R1:W-:Y:S04]  /*529b0*/  STL [R1+0x299c], R220 ;  /* 0x00299cdc01007387 */ /* 0x0003e80000100800 */
[----:B------:R-:W3:Y:S04]  /*529c0*/  LDL.LU R76, [R1+0x1350] ;  /* 0x00135000014c7983 */ /* 0x000ee80000300800 */
[----:B------:R-:W3:Y:S04]  /*529d0*/  LDL.LU R77, [R1+0x1354] ;  /* 0x00135400014d7983 */ /* 0x000ee80000300800 */
[----:B------:R-:W3:Y:S04]  /*529e0*/  LDL.LU R78, [R1+0x1358] ;  /* 0x00135800014e7983 */ /* 0x000ee80000300800 */
[----:B------:R-:W3:Y:S01]  /*529f0*/  LDL.LU R79, [R1+0x135c] ;  /* 0x00135c00014f7983 */ /* 0x000ee20000300800 */
[----:B------:R-:W-:-:S03]  /*52a00*/  IMAD.MOV.U32 R209, RZ, RZ, R68 ;  /* 0x000000ffffd17224 */ /* 0x000fc600078e0044 */
[----:B------:R-:W4:Y:S01]  /*52a10*/  LDL.LU R80, [R1+0x1360] ;  /* 0x0013600001507983 */ /* 0x000f220000300800 */
[----:B------:R-:W-:Y:S02]  /*52a20*/  IMAD.MOV.U32 R210, RZ, RZ, R69 ;  /* 0x000000ffffd27224 */ /* 0x000fe400078e0045 */
[----:B------:R-:W-:Y:S01]  /*52a30*/  IMAD.MOV.U32 R211, RZ, RZ, R70 ;  /* 0x000000ffffd37224 */ /* 0x000fe200078e0046 */
[----:B------:R-:W4:Y:S01]  /*52a40*/  LDL.LU R81, [R1+0x1364] ;  /* 0x0013640001517983 */ /* 0x000f220000300800 */
[----:B------:R-:W-:-:S03]  /*52a50*/  IMAD.MOV.U32 R204, RZ, RZ, R71 ;  /* 0x000000ffffcc7224 */ /* 0x000fc600078e0047 */
[----:B------:R-:W4:Y:S04]  /*52a60*/  LDL.LU R82, [R1+0x1368] ;  /* 0x0013680001527983 */ /* 0x000f280000300800 */
[----:B------:R-:W4:Y:S04]  /*52a70*/  LDL.LU R83, [R1+0x136c] ;  /* 0x00136c0001537983 */ /* 0x000f280000300800 */
[----:B------:R1:W-:Y:S04]  /*52a80*/  STL [R1+0x29b8], R204 ;  /* 0x0029b8cc01007387 */ /* 0x0003e80000100800 */
[----:B------:R1:W-:Y:S04]  /*52a90*/  STL [R1+0x29b4], R211 ;  /* 0x0029b4d301007387 */ /* 0x0003e80000100800 */
[----:B------:R1:W-:Y:S04]  /*52aa0*/  STL [R1+0x29b0], R210 ;  /* 0x0029b0d201007387 */ /* 0x0003e80000100800 */
[----:B------:R1:W-:Y:S04]  /*52ab0*/  STL [R1+0x29ac], R209 ;  /* 0x0029acd101007387 */ /* 0x0003e80000100800 */
[----:B------:R-:W4:Y:S04]  /*52ac0*/  LDL.LU R72, [R1+0x1340] ;  /* 0x0013400001487983 */ /* 0x000f280000300800 */
[----:B------:R-:W4:Y:S04]  /*52ad0*/  LDL.LU R73, [R1+0x1344] ;  /* 0x0013440001497983 */ /* 0x000f280000300800 */
[----:B------:R-:W4:Y:S04]  /*52ae0*/  LDL.LU R74, [R1+0x1348] ;  /* 0x00134800014a7983 */ /* 0x000f280000300800 */
[----:B------:R-:W4:Y:S01]  /*52af0*/  LDL.LU R75, [R1+0x134c] ;  /* 0x00134c00014b7983 */ /* 0x000f220000300800 */
[C---:B--2---:R-:W-:Y:S11]  /*52b00*/  HMMA.1688.F32.TF32 R68, R236.reuse, R36, R240 ;  /* 0x00000024ec44723c */ /* 0x044ff600000810f0 */
        /* <DEDUP_REMOVED lines=22> */
[----:B------:R1:W-:Y:S04]  /*52c70*/  STL [R1+0x29c8], R212 ;  /* 0x0029c8d401007387 */ /* 0x0003e80000100800 */
[----:B------:R1:W-:Y:S04]  /*52c80*/  STL [R1+0x29c4], R213 ;  /* 0x0029c4d501007387 */ /* 0x0003e80000100800 */
[----:B------:R1:W-:Y:S04]  /*52c90*/  STL [R1+0x29c0], R214 ;  /* 0x0029c0d601007387 */ /* 0x0003e80000100800 */
[----:B------:R1:W-:Y:S01]  /*52ca0*/  STL [R1+0x29bc], R208 ;  /* 0x0029bcd001007387 */ /* 0x0003e20000100800 */
[C---:B---3--:R-:W-:Y:S08]  /*52cb0*/  HMMA.1688.F32.TF32 R76, R236.reuse, R44, R76 ;  /* 0x0000002cec4c723c */ /* 0x048ff0000008104c */
[----:B----4-:R-:W-:Y:S11]  /*52cc0*/  HMMA.1688.F32.TF32 R72, R236, R48, R72 ;  /* 0x00000030ec48723c */ /* 0x010ff60000081048 */
[----:B------:R-:W-:Y:S05]  /*52cd0*/  @!UPT UIADD3 URZ, URZ, URZ, URZ ;  /* 0x0000003f3f3ff290 */ /* 0x000fea000fffe03f */
        /* <DEDUP_REMOVED lines=8> */
[C---:B--2---:R-:W-:Y:S11]  /*52d60*/  HMMA.1688.F32.TF32 R68, R236.reuse, R52, R68 ;  /* 0x00000034ec44723c */ /* 0x044ff60000081044 */
[----:B------:R-:W-:Y:S11]  /*52d70*/  @!UPT UIADD3 URZ, URZ, URZ, URZ ;  /* 0x0000003f3f3ff290 */ /* 0x000ff6000fffe03f */
[----:B------:R-:W-:Y:S02]  /*52d80*/  @!UPT UIADD3 URZ, URZ, URZ, URZ ;  /* 0x0000003f3f3ff290 */ /* 0x000fe4000fffe03f */
[----:B------:R-:W-:Y:S02]  /*52d90*/  IMAD.MOV.U32 R224, RZ, RZ, R68 ;  /* 0x000000ffffe07224 */ /* 0x000fe400078e0044 */
[----:B------:R-:W-:Y:S02]  /*52da0*/  IMAD.MOV.U32 R225, RZ, RZ, R69 ;  /* 0x000000ffffe17224 */ /* 0x000fe400078e0045 */
        /* <DEDUP_REMOVED lines=12> */
[----:B------:R-:W-:Y:S01]  /*52e70*/  MOV R212, R68 ;  /* 0x0000004400d47202 */ /* 0x000fe20000000f00 */
[----:B------:R-:W-:Y:S02]  /*52e80*/  IMAD.MOV.U32 R213, RZ, RZ, R69 ;  /* 0x000000ffffd57224 */ /* 0x000fe400078e0045 */
[----:B------:R-:W-:Y:S02]  /*52e90*/  IMAD.MOV.U32 R214, RZ, RZ, R70 ;  /* 0x000000ffffd67224 */ /* 0x000fe400078e0046 */
[----:B------:R-:W-:Y:S02]  /*52ea0*/  IMAD.MOV.U32 R208, RZ, RZ, R71 ;  /* 0x000000ffffd07224 */ /* 0x000fe400078e0047 */
[----:B------:R-:W-:Y:S01]  /*52eb0*/  HMMA.1688.F32.TF32 R68, R236, R64, R240 ;  /* 0x00000040ec44723c */ /* 0x000fe200000810f0 */
[----:B------:R-:W2:Y:S04]  /*52ec0*/  LDL.LU R240, [R1+0x1190] ;  /* 0x0011900001f07983 */ /* 0x000ea80000300800 */
[----:B------:R-:W2:Y:S04]  /*52ed0*/  LDL.LU R241, [R1+0x1194] ;  /* 0x0011940001f17983 */ /* 0x000ea80000300800 */
[----:B------:R-:W2:Y:S04]  /*52ee0*/  LDL.LU R242, [R1+0x1198] ;  /* 0x0011980001f27983 */ /* 0x000ea80000300800 */
[----:B------:R-:W2:Y:S04]  /*52ef0*/  LDL.LU R243, [R1+0x119c] ;  /* 0x00119c0001f37983 */ /* 0x000ea80000300800 */
[----:B------:R-:W3:Y:S04]  /*52f00*/  LDL.LU R248, [R1+0x11a0] ;  /* 0x0011a00001f87983 */ /* 0x000ee80000300800 */
[----:B------:R-:W3:Y:S03]  /*52f10*/  LDL.LU R249, [R1+0x11a4] ;  /* 0x0011a40001f97983 */ /* 0x000ee60000300800 */
[----:B------:R-:W-:Y:S01]  /*52f20*/  IMAD.MOV.U32 R219, RZ, RZ, R68 ;  /* 0x000000ffffdb7224 */ /* 0x000fe200078e0044 */
[----:B------:R-:W3:Y:S01]  /*52f30*/  LDL.LU R250, [R1+0x11a8] ;  /* 0x0011a80001fa7983 */ /* 0x000ee20000300800 */
[----:B------:R-:W-:-:S03]  /*52f40*/  IMAD.MOV.U32 R222, RZ, RZ, R69 ;  /* 0x000000ffffde7224 */ /* 0x000fc600078e0045 */
[----:B------:R-:W3:Y:S01]  /*52f50*/  LDL.LU R251, [R1+0x11ac] ;  /* 0x0011ac0001fb7983 */ /* 0x000ee20000300800 */
[----:B------:R-:W-:-:S03]  /*52f60*/  IMAD.MOV.U32 R223, RZ, RZ, R70 ;  /* 0x000000ffffdf7224 */ /* 0x000fc600078e0046 */
[----:B------:R-:W4:Y:S01]  /*52f70*/  LDL.LU R68, [R1+0x11c0] ;  /* 0x0011c00001447983 */ /* 0x000f220000300800 */
[----:B------:R-:W-:-:S03]  /*52f80*/  IMAD.MOV.U32 R227, RZ, RZ, R71 ;  /* 0x000000ffffe37224 */ /* 0x000fc600078e0047 */
        /* <DEDUP_REMOVED lines=125> */
[----:B------:R-:W-:Y:S01]  /*53760*/  STL.64 [R1+0x8a8], R138 ;  /* 0x0008a88a01007387 */ /* 0x000fe20000100a00 */
[C---:B-1----:R-:W-:Y:S03]  /*53770*/  HMMA.1688.F32.TF32 R84, R236.reuse, R8, R84 ;  /* 0x00000008ec54723c */ /* 0x042fe60000081054 */
[----:B------:R-:W-:Y:S05]  /*53780*/  STL.64 [R1+0x8e0], R132 ;  /* 0x0008e08401007387 */ /* 0x000fea0000100a00 */
[C---:B------:R-:W-:Y:S01]  /*53790*/  HMMA.1688.F32.TF32 R88, R236.reuse, R4, R88 ;  /* 0x00000004ec58723c */ /* 0x040fe20000081058 */
[----:B------:R-:W-:Y:S04]  /*537a0*/  STL.64 [R1+0x8e8], R134 ;  /* 0x0008e88601007387 */ /* 0x000fe80000100a00 */
        /* <DEDUP_REMOVED lines=37> */
[C---:B--2---:R-:W-:Y:S03]  /*53a00*/  HMMA.1688.F32.TF32 R72, R236.reuse, R32, R248 ;  /* 0x00000020ec48723c */ /* 0x044fe600000810f8 */
[----:B------:R-:W-:Y:S04]  /*53a10*/  LDS R232, [R252+0x4c100] ;  /* 0x04c10000fce87984 */ /* 0x000fe80000000800 */
[----:B------:R-:W-:Y:S01]  /*53a20*/  LDS R234, [R252+0x4d100] ;  /* 0x04d10000fcea7984 */ /* 0x000fe20000000800 */
[C---:B-1----:R-:W-:Y:S03]  /*53a30*/  HMMA.1688.F32.TF32 R68, R236.reuse, R36, R240 ;  /* 0x00000024ec44723c */ /* 0x042fe600000810f0 */
[----:B------:R-:W-:Y:S04]  /*53a40*/  LDS R233, [R2+0x4c100] ;  /* 0x04c1000002e97984 */ /* 0x000fe80000000800 */
[----:B------:R-:W1:Y:S04]  /*53a50*/  LDS R235, [R2+0x4d100] ;  /* 0x04d1000002eb7984 */ /* 0x000e680000000800 */
        /* <DEDUP_REMOVED lines=106> */
[C---:B---3--:R-:W-:Y:S08]  /*54100*/  HMMA.1688.F32.TF32 R144, R236.reuse, R44, R144 ;  /* 0x0000002cec90723c */ /* 0x048ff00000081090 */
[C---:B------:R-:W-:Y:S08]  /*54110*/  HMMA.1688.F32.TF32 R140, R236.reuse, R48, R140 ;  /* 0x00000030ec8c723c */ /* 0x040ff0000008108c */
[C---:B------:R-:W-:Y:S08]  /*54120*/  HMMA.1688.F32.TF32 R136, R236.reuse, R52, R136 ;  /* 0x00000034ec88723c */ /* 0x040ff00000081088 */
[C---:B------:R-:W-:Y:S08]  /*54130*/  HMMA.1688.F32.TF32 R132, R236.reuse, R56, R132 ;  /* 0x00000038ec84723c */ /* 0x040ff00000081084 */
[C---:B------:R-:W-:Y:S08]  /*54140*/  HMMA.1688.F32.TF32 R128, R236.reuse, R60, R128 ;  /* 0x0000003cec80723c */ /* 0x040ff00000081080 */
[----:B----4-:R-:W-:Y:S01]  /*54150*/  HMMA.1688.F32.TF32 R124, R236, R64, R124 ;  /* 0x00000040ec7c723c */ /* 0x010fe2000008107c */
        /* <DEDUP_REMOVED lines=15> */
[C---:B---3--:R-:W-:Y:S03]  /*54250*/  HMMA.1688.F32.TF32 R124, R232.reuse, R8, R116 ;  /* 0x00000008e87c723c */ /* 0x048fe60000081074 */
[----:B------:R-:W-:Y:S04]  /*54260*/  LDS R237, [R3+0x4c180] ;  /* 0x04c1800003ed7984 */ /* 0x000fe80000000800 */
[----:B------:R-:W2:Y:S01]  /*54270*/  LDS R239, [R3+0x4d180] ;  /* 0x04d1800003ef7984 */ /* 0x000ea20000000800 */
        /* <DEDUP_REMOVED lines=51> */
[----:B------:R-:W1:Y:S11]  /*545b0*/  LDS R235, [R2+0x4d180] ;  /* 0x04d1800002eb7984 */ /* 0x000e760000000800 */
[----:B------:R-:W-:Y:S01]  /*545c0*/  @!UPT UIADD3 URZ, URZ, URZ, URZ ;  /* 0x0000003f3f3ff290 */ /* 0x000fe2000fffe03f */
[----:B------:R2:W-:Y:S04]  /*545d0*/  STL.64 [R1+0xfd0], R68 ;  /* 0x000fd04401007387 */ /* 0x0005e80000100a00 */
[----:B------:R4:W-:Y:S04]  /*545e0*/  STL.64 [R1+0xfd8], R70 ;  /* 0x000fd84601007387 */ /* 0x0009e80000100a00 */
[----:B------:R-:W3:Y:S04]  /*545f0*/  LDL.LU R245, [R1+0x7e4] ;  /* 0x0007e40001f57983 */ /* 0x000ee80000300800 */
[----:B------:R-:W3:Y:S04]  /*54600*/  LDL.LU R246, [R1+0x7e8] ;  /* 0x0007e80001f67983 */ /* 0x000ee80000300800 */
[----:B------:R-:W3:Y:S04]  /*54610*/  LDL.LU R247, [R1+0x7ec] ;  /* 0x0007ec0001f77983 */ /* 0x000ee80000300800 */
[----:B--2---:R-:W2:Y:S04]  /*54620*/  LDL.LU R68, [R1+0x7f0] ;  /* 0x0007f00001447983 */ /* 0x004ea80000300800 */
        /* <DEDUP_REMOVED lines=119> */
[----:B--2---:R-:W2:Y:S01]  /*54da0*/  LDL.LU.64 R162, [R1+0x2bd8] ;  /* 0x002bd80001a27983 */ /* 0x004ea20000300a00 */
[C---:B------:R-:W-:Y:S03]  /*54db0*/  HMMA.1688.F32.TF32 R124, R236.reuse, R48, R124 ;  /* 0x00000030ec7c723c */ /* 0x040fe6000008107c */
[----:B------:R-:W2:Y:S04]  /*54dc0*/  LDL.LU.64 R160, [R1+0x2bd0] ;  /* 0x002bd00001a07983 */ /* 0x000ea80000300a00 */
[----:B------:R-:W-:Y:S04]  /*54dd0*/  STL.64 [R1+0xfb0], R240 ;  /* 0x000fb0f001007387 */ /* 0x000fe80000100a00 */
[----:B------:R3:W-:Y:S01]  /*54de0*/  STL.64 [R1+0xfb8], R242 ;  /* 0x000fb8f201007387 */ /* 0x0007e20000100a00 */
[----:B------:R-:W-:Y:S03]  /*54df0*/  HMMA.1688.F32.TF32 R108, R236, R64, R108 ;  /* 0x00000040ec6c723c */ /* 0x000fe6000008106c */
[----:B------:R-:W-:Y:S04]  /*54e00*/  LDS R236, [R0+0x4c200] ;  /* 0x04c2000000ec7984 */ /* 0x000fe80000000800 */
[----:B---3--:R-:W3:Y:S04]  /*54e10*/  LDL.LU.64 R242, [R1+0x2bc8] ;  /* 0x002bc80001f27983 */ /* 0x008ee80000300a00 */
[----:B------:R-:W4:Y:S04]  /*54e20*/  LDL.LU.64 R240, [R1+0x2bc0] ;  /* 0x002bc00001f07983 */ /* 0x000f280000300a00 */
        /* <DEDUP_REMOVED lines=25> */
[----:B------:R1:W-:Y:S02]  /*54fc0*/  STL.64 [R1+0xc38], R110 ;  /* 0x000c386e01007387 */ /* 0x0003e40000100a00 */
[C---:B-1----:R-:W-:Y:S02]  /*54fd0*/  HMMA.1688.F32.TF32 R112, R232.reuse, R4, R104 ;  /* 0x00000004e870723c */ /* 0x042fe40000081068 */
[----:B------:R-:W-:Y:S04]  /*54fe0*/  LDS R238, [R0+0x4d200] ;  /* 0x04d2000000ee7984 */ /* 0x000fe80000000800 */
[----:B------:R-:W-:Y:S02]  /*54ff0*/  LDS R237, [R3+0x4c200] ;  /* 0x04c2000003ed7984 */ /* 0x000fe40000000800 */
[C---:B------:R-:W-:Y:S02]  /*55000*/  HMMA.1688.F32.TF32 R108, R232.reuse, R8, R100 ;  /* 0x00000008e86c723c */ /* 0x040fe40000081064 */
[----:B------:R-:W1:Y:S06]  /*55010*/  LDS R239, [R3+0x4d200] ;  /* 0x04d2000003ef7984 */ /* 0x000e6c0000000800 */
        /* <DEDUP_REMOVED lines=196> */
[----:B------:R-:W-:Y:S01]  /*55c60*/  HMMA.1688.F32.TF32 R68, R232, R12, R248 ;  /* 0x0000000ce844723c */ /* 0x000fe200000810f8 */
[----:B------:R-:W-:-:S06]  /*55c70*/  IMAD.MOV.U32 R244, RZ, RZ, R240 ;  /* 0x000000fffff47224 */ /* 0x000fcc00078e00f0 */
        /* <DEDUP_REMOVED lines=16> */
[----:B------:R-:W3:Y:S01]  /*55d80*/  LDL.LU R71, [R1+0x16c] ;  /* 0x00016c0001477983 */ /* 0x000ee20000300800 */
[----:B--2---:R-:W-:-:S03]  /*55d90*/  IMAD.MOV.U32 R72, RZ, RZ, R243 ;  /* 0x000000ffff487224 */ /* 0x004fc600078e00f3 */
[----:B------:R-:W2:Y:S01]  /*55da0*/  LDL.LU R243, [R1+0x2bac] ;  /* 0x002bac0001f37983 */ /* 0x000ea20000300800 */
[----:B------:R-:W-:-:S03]  /*55db0*/  IMAD.MOV.U32 R73, RZ, RZ, R241 ;  /* 0x000000ffff497224 */ /* 0x000fc600078e00f1 */
[----:B------:R-:W4:Y:S01]  /*55dc0*/  LDL.LU R241, [R1+0x2ba8] ;  /* 0x002ba80001f17983 */ /* 0x000f220000300800 */
[----:B------:R-:W-:Y:S01]  /*55dd0*/  IMAD.MOV.U32 R74, RZ, RZ, R242 ;  /* 0x000000ffff4a7224 */ /* 0x000fe200078e00f2 */
[----:B------:R-:W-:Y:S02]  /*55de0*/  MOV R75, R240 ;  /* 0x000000f0004b7202 */ /* 0x000fe40000000f00 */
[----:B------:R-:W3:Y:S04]  /*55df0*/  LDL.LU R242, [R1+0x2ba4] ;  /* 0x002ba40001f27983 */ /* 0x000ee80000300800 */
[----:B------:R-:W3:Y:S04]  /*55e00*/  LDL.LU R240, [R1+0x2ba0] ;  /* 0x002ba00001f07983 */ /* 0x000ee80000300800 */
[----:B------:R-:W3:Y:S04]  /*55e10*/  LDL.LU R80, [R1+0x190] ;  /* 0x0001900001507983 */ /* 0x000ee80000300800 */
[----:B------:R-:W3:Y:S01]  /*55e20*/  LDL.LU R81, [R1+0x194] ;  /* 0x0001940001517983 */ /* 0x000ee20000300800 */
[----:B--2---:R-:W-:-:S03]  /*55e30*/  IMAD.MOV.U32 R82, RZ, RZ, R243 ;  /* 0x000000ffff527224 */ /* 0x004fc600078e00f3 */
[----:B------:R-:W2:Y:S01]  /*55e40*/  LDL.LU R243, [R1+0x2b9c] ;  /* 0x002b9c0001f37983 */ /* 0x000ea20000300800 */
[----:B----4-:R-:W-:-:S03]  /*55e50*/  IMAD.MOV.U32 R83, RZ, RZ, R241 ;  /* 0x000000ffff537224 */ /* 0x010fc600078e00f1 */
[----:B------:R-:W4:Y:S01]  /*55e60*/  LDL.LU R241, [R1+0x2b98] ;  /* 0x002b980001f17983 */ /* 0x000f220000300800 */
[----:B---3--:R-:W-:-:S03]  /*55e70*/  IMAD.MOV.U32 R87, RZ, RZ, R242 ;  /* 0x000000ffff577224 */ /* 0x008fc600078e00f2 */
[----:B------:R-:W3:Y:S01]  /*55e80*/  LDL.LU R84, [R1+0x1a0] ;  /* 0x0001a00001547983 */ /* 0x000ee20000300800 */
[----:B------:R-:W-:-:S03]  /*55e90*/  IMAD.MOV.U32 R86, RZ, RZ, R240 ;  /* 0x000000ffff567224 */ /* 0x000fc600078e00f0 */
[----:B------:R-:W3:Y:S04]  /*55ea0*/  LDL.LU R85, [R1+0x1a4] ;  /* 0x0001a40001557983 */ /* 0x000ee80000300800 */
[----:B------:R-:W3:Y:S04]  /*55eb0*/  LDL.LU R240, [R1+0x2b94] ;  /* 0x002b940001f07983 */ /* 0x000ee80000300800 */
[----:B------:R-:W3:Y:S01]  /*55ec0*/  LDL.LU R242, [R1+0x2b90] ;  /* 0x002b900001f27983 */ /* 0x000ee20000300800 */
[----:B--2---:R-:W-:-:S03]  /*55ed0*/  IMAD.MOV.U32 R88, RZ, RZ, R243 ;  /* 0x000000ffff587224 */ /* 0x004fc600078e00f3 */
[----:B------:R-:W2:Y:S01]  /*55ee0*/  LDL.LU R243, [R1+0x2b8c] ;  /* 0x002b8c0001f37983 */ /* 0x000ea20000300800 */
[----:B----4-:R-:W-:-:S03]  /*55ef0*/  IMAD.MOV.U32 R89, RZ, RZ, R241 ;  /* 0x000000ffff597224 */ /* 0x010fc600078e00f1 */
[----:B------:R-:W4:Y:S04]  /*55f00*/  LDL.LU R241, [R1+0x2b88] ;  /* 0x002b880001f17983 */ /* 0x000f280000300800 */
[----:B------:R-:W4:Y:S04]  /*55f10*/  LDL.LU R90, [R1+0x1b8] ;  /* 0x0001b800015a7983 */ /* 0x000f280000300800 */
[----:B------:R-:W4:Y:S01]  /*55f20*/  LDL.LU R91, [R1+0x1bc] ;  /* 0x0001bc00015b7983 */ /* 0x000f220000300800 */
[----:B---3--:R-:W-:-:S03]  /*55f30*/  IMAD.MOV.U32 R96, RZ, RZ, R240 ;  /* 0x000000ffff607224 */ /* 0x008fc600078e00f0 */
[----:B------:R-:W3:Y:S01]  /*55f40*/  LDL.LU R240, [R1+0x2b84] ;  /* 0x002b840001f07983 */ /* 0x000ee20000300800 */
[----:B------:R-:W-:-:S03]  /*55f50*/  IMAD.MOV.U32 R97, RZ, RZ, R242 ;  /* 0x000000ffff617224 */ /* 0x000fc600078e00f2 */
        /* <DEDUP_REMOVED lines=45> */
[----:B---3--:R-:W-:-:S02]  /*56230*/  IMAD.MOV.U32 R107, RZ, RZ, R240 ;  /* 0x000000ffff6b7224 */ /* 0x008fc400078e00f0 */
[----:B------:R-:W-:Y:S01]  /*56240*/  IMAD.MOV.U32 R105, RZ, RZ, R242 ;  /* 0x000000ffff697224 */ /* 0x000fe200078e00f2 */
[----:B------:R-:W1:Y:S01]  /*56250*/  LDL.LU R240, [R1+0xa0] ;  /* 0x0000a00001f07983 */ /* 0x000e620000300800 */
[----:B--2---:R-:W-:Y:S02]  /*56260*/  IMAD.MOV.U32 R104, RZ, RZ, R243 ;  /* 0x000000ffff687224 */ /* 0x004fe400078e00f3 */
[----:B----4-:R-:W-:Y:S02]  /*56270*/  IMAD.MOV.U32 R106, RZ, RZ, R241 ;  /* 0x000000ffff6a7224 */ /* 0x010fe400078e00f1 */
[----:B------:R-:W1:Y:S04]  /*56280*/  LDL.LU R241, [R1+0xa4] ;  /* 0x0000a40001f17983 */ /* 0x000e680000300800 */
[----:B------:R-:W1:Y:S04]  /*56290*/  LDL.LU R242, [R1+0xa8] ;  /* 0x0000a80001f27983 */ /* 0x000e680000300800 */
[----:B------:R-:W1:Y:S04]  /*562a0*/  LDL.LU R243, [R1+0xac] ;  /* 0x0000ac0001f37983 */ /* 0x000e680000300800 */
        /* <DEDUP_REMOVED lines=28> */
[C---:B------:R-:W-:Y:S08]  /*56470*/  HMMA.1688.F32.TF32 R152, R232.reuse, R20, R152 ;  /* 0x00000014e898723c */ /* 0x040ff00000081098 */
[C---:B------:R-:W-:Y:S11]  /*56480*/  HMMA.1688.F32.TF32 R156, R232.reuse, R16, R156 ;  /* 0x00000010e89c723c */ /* 0x040ff6000008109c */
[----:B------:R-:W-:Y:S11]  /*56490*/  @!UPT UIADD3 URZ, URZ, URZ, URZ ;  /* 0x0000003f3f3ff290 */ /* 0x000ff6000fffe03f */
[----:B------:R-:W-:Y:S01]  /*564a0*/  @!UPT UIADD3 URZ, URZ, URZ, URZ ;  /* 0x0000003f3f3ff290 */ /* 0x000fe2000fffe03f */
[----:B------:R-:W-:Y:S04]  /*564b0*/  STL.64 [R1+0xcc0], R156 ;  /* 0x000cc09c01007387 */ /* 0x000fe80000100a00 */
[----:B------:R3:W-:Y:S04]  /*564c0*/  STL.64 [R1+0xcc8], R158 ;  /* 0x000cc89e01007387 */ /* 0x0007e80000100a00 */
[----:B---3--:R-:W3:Y:S04]  /*564d0*/  LDL.LU.64 R158, [R1+0x2b70] ;  /* 0x002b7000019e7983 */ /* 0x008ee80000300a00 */
[----:B------:R-:W3:Y:S04]  /*564e0*/  LDL.LU.64 R156, [R1+0x2b68] ;  /* 0x002b6800019c7983 */ /* 0x000ee80000300a00 */
[----:B------:R-:W-:Y:S04]  /*564f0*/  STL.64 [R1+0x620], R152 ;  /* 0x0006209801007387 */ /* 0x000fe80000100a00 */
[----:B------:R1:W-:Y:S04]  /*56500*/  STL.64 [R1+0x628], R154 ;  /* 0x0006289a01007387 */ /* 0x0003e80000100a00 */
[----:B-1----:R-:W3:Y:S04]  /*56510*/  LDL.LU.64 R154, [R1+0x2b60] ;  /* 0x002b6000019a7983 */ /* 0x002ee80000300a00 */
[----:B------:R-:W3:Y:S01]  /*56520*/  LDL.LU.64 R152, [R1+0x2b58] ;  /* 0x002b580001987983 */ /* 0x000ee20000300a00 */
[C---:B------:R-:W-:Y:S11]  /*56530*/  HMMA.1688.F32.TF32 R240, R232.reuse, R24, R240 ;  /* 0x00000018e8f0723c */ /* 0x040ff600000810f0 */
[----:B------:R-:W-:Y:S11]  /*56540*/  @!UPT UIADD3 URZ, URZ, URZ, URZ ;  /* 0x0000003f3f3ff290 */ /* 0x000ff6000fffe03f */
[----:B------:R-:W-:Y:S01]  /*56550*/  @!UPT UIADD3 URZ, URZ, URZ, URZ ;  /* 0x0000003f3f3ff290 */ /* 0x000fe2000fffe03f */
        /* <DEDUP_REMOVED lines=8> */
[----:B------:R1:W-:Y:S02]  /*565e0*/  STL.64 [R1+0x608], R150 ;  /* 0x0006089601007387 */ /* 0x0003e40000100a00 */
[C---:B-1----:R-:W-:Y:S08]  /*565f0*/  HMMA.1688.F32.TF32 R148, R232.reuse, R32, R144 ;  /* 0x00000020e894723c */ /* 0x042ff00000081090 */
[C---:B------:R-:W-:Y:S08]  /*56600*/  HMMA.1688.F32.TF32 R144, R232.reuse, R36, R140 ;  /* 0x00000024e890723c */ /* 0x040ff0000008108c */
[C---:B--2---:R-:W-:Y:S08]  /*56610*/  HMMA.1688.F32.TF32 R140, R232.reuse, R40, R136 ;  /* 0x00000028e88c723c */ /* 0x044ff00000081088 */
[C---:B------:R-:W-:Y:S08]  /*56620*/  HMMA.1688.F32.TF32 R136, R232.reuse, R44, R132 ;  /* 0x0000002ce888723c */ /* 0x040ff00000081084 */
[C---:B------:R-:W-:Y:S08]  /*56630*/  HMMA.1688.F32.TF32 R132, R232.reuse, R48, R128 ;  /* 0x00000030e884723c */ /* 0x040ff00000081080 */
[C---:B------:R-:W-:Y:S08]  /*56640*/  HMMA.1688.F32.TF32 R128, R232.reuse, R52, R124 ;  /* 0x00000034e880723c */ /* 0x040ff0000008107c */
[C---:B----4-:R-:W-:Y:S08]  /*56650*/  HMMA.1688.F32.TF32 R124, R232.reuse, R56, R120 ;  /* 0x00000038e87c723c */ /* 0x050ff00000081078 */
        /* <DEDUP_REMOVED lines=23> */
[----:B------:R-:W-:Y:S08]  /*567d0*/  HMMA.1688.F32.TF32 R72, R236, R52, R244 ;  /* 0x00000034ec48723c */ /* 0x000ff000000810f4 */
[----:B---3--:R-:W-:Y:S01]  /*567e0*/  HMMA.1688.F32.TF32 R116, R232, R64, R240 ;  /* 0x00000040e874723c */ /* 0x008fe200000810f0 */
[----:B------:R-:W-:Y:S04]  /*567f0*/  LDS R232, [R252+0x4c280] ;  /* 0x04c28000fce87984 */ /* 0x000fe80000000800 */
[----:B------:R-:W-:Y:S04]  /*56800*/  LDS R234, [R252+0x4d280] ;  /* 0x04d28000fcea7984 */ /* 0x000fe80000000800 */
[----:B------:R-:W-:Y:S04]  /*56810*/  LDS R233, [R2+0x4c280] ;  /* 0x04c2800002e97984 */ /* 0x000fe80000000800 */
[----:B------:R-:W1:Y:S04]  /*56820*/  LDS R235, [R2+0x4d280] ;  /* 0x04d2800002eb7984 */ /* 0x000e680000000800 */
[----:B------:R-:W-:Y:S04]  /*56830*/  LDS R241, [R2+0x4c380] ;  /* 0x04c3800002f17984 */ /* 0x000fe80000000800 */
[----:B------:R-:W-:Y:S04]  /*56840*/  LDS R243, [R2+0x4d380] ;  /* 0x04d3800002f37984 */ /* 0x000fe80000000800 */
[----:B------:R-:W-:Y:S04]  /*56850*/  STL.64 [R1+0x690], R116 ;  /* 0x0006907401007387 */ /* 0x000fe80000100a00 */
[----:B------:R2:W-:Y:S04]  /*56860*/  STL.64 [R1+0x698], R118 ;  /* 0x0006987601007387 */ /* 0x0005e80000100a00 */
[----:B------:R-:W-:Y:S04]  /*56870*/  LDS R240, [R252+0x4c380] ;  /* 0x04c38000fcf07984 */ /* 0x000fe80000000800 */
[----:B------:R-:W-:Y:S01]  /*56880*/  LDS R242, [R252+0x4d380] ;  /* 0x04d38000fcf27984 */ /* 0x000fe20000000800 */
[C---:B--2---:R-:W-:Y:S08]  /*56890*/  HMMA.1688.F32.TF32 R116, R236.reuse, R8, R108 ;  /* 0x00000008ec74723c */ /* 0x044ff0000008106c */
[C---:B------:R-:W-:Y:S08]  /*568a0*/  HMMA.1688.F32.TF32 R108, R236.reuse, R16, R100 ;  /* 0x00000010ec6c723c */ /* 0x040ff00000081064 */
[C---:B------:R-:W-:Y:S08]  /*568b0*/  HMMA.1688.F32.TF32 R100, R236.reuse, R24, R92 ;  /* 0x00000018ec64723c */ /* 0x040ff0000008105c */
        /* <DEDUP_REMOVED lines=124> */
[C---:B-1----:R-:W-:Y:S08]  /*57080*/  HMMA.1688.F32.TF32 R84, R232.reuse, R60, R84 ;  /* 0x0000003ce854723c */ /* 0x042ff00000081054 */
[C---:B--2---:R-:W-:Y:S08]  /*57090*/  HMMA.1688.F32.TF32 R88, R232.reuse, R56, R88 ;  /* 0x00000038e858723c */ /* 0x044ff00000081058 */
[C---:B----4-:R-:W-:Y:S08]  /*570a0*/  HMMA.1688.F32.TF32 R80, R232.reuse, R64, R80 ;  /* 0x00000040e850723c */ /* 0x050ff00000081050 */
[C---:B---3--:R-:W-:Y:S08]  /*570b0*/  HMMA.1688.F32.TF32 R96, R232.reuse, R48, R96 ;  /* 0x00000030e860723c */ /* 0x048ff00000081060 */
        /* <DEDUP_REMOVED lines=199> */
[----:B------:R1:W-:Y:S04]  /*57d30*/  LDS R238, [R0+0x4d380] ;  /* 0x04d3800000ee7984 */ /* 0x0003e80000000800 */
[----:B------:R2:W-:Y:S04]  /*57d40*/  STL.64 [R1+0x958], R110 ;  /* 0x0009586e01007387 */ /* 0x0005e80000100a00 */
[----:B-1----:R-:W3:Y:S04]  /*57d50*/  LDL.LU R0, [R1+0x2b44] ;  /* 0x002b440001007983 */ /* 0x002ee80000300800 */
[----:B------:R-:W-:Y:S01]  /*57d60*/  STL.64 [R1+0xfe0], R104 ;  /* 0x000fe06801007387 */ /* 0x000fe20000100a00 */
[C---:B--2---:R-:W-:Y:S03]  /*57d70*/  HMMA.1688.F32.TF32 R108, R232.reuse, R8, R100 ;  /* 0x00000008e86c723c */ /* 0x044fe60000081064 */
[----:B------:R1:W-:Y:S04]  /*57d80*/  STL.64 [R1+0xfe8], R106 ;  /* 0x000fe86a01007387 */ /* 0x0003e80000100a00 */
[----:B------:R-:W2:Y:S01]  /*57d90*/  LDL.LU R2, [R1+0x2b40] ;  /* 0x002b400001027983 */ /* 0x000ea20000300800 */
[C---:B------:R-:W-:Y:S03]  /*57da0*/  HMMA.1688.F32.TF32 R100, R232.reuse, R16, R92 ;  /* 0x00000010e864723c */ /* 0x040fe6000008105c */
[----:B------:R-:W-:Y:S04]  /*57db0*/  LDS R237, [R3+0x4c380] ;  /* 0x04c3800003ed7984 */ /* 0x000fe80000000800 */
[----:B------:R-:W4:Y:S01]  /*57dc0*/  LDS R239, [R3+0x4d380] ;  /* 0x04d3800003ef7984 */ /* 0x000f220000000800 */
[C---:B-1----:R-:W-:Y:S08]  /*57dd0*/  HMMA.1688.F32.TF32 R104, R232.reuse, R12, R96 ;  /* 0x0000000ce868723c */ /* 0x042ff00000081060 */
        /* <DEDUP_REMOVED lines=122> */
[C---:B----4-:R-:W-:Y:S08]  /*58580*/  HMMA.1688.F32.TF32 R84, R236.reuse, R52, R84 ;  /* 0x00000034ec54723c */ /* 0x050ff00000081054 */
[C---:B--2---:R-:W-:Y:S08]  /*58590*/  HMMA.1688.F32.TF32 R88, R236.reuse, R48, R88 ;  /* 0x00000030ec58723c */ /* 0x044ff00000081058 */
[C---:B---3--:R-:W-:Y:S08]  /*585a0*/  HMMA.1688.F32.TF32 R96, R236.reuse, R40, R96 ;  /* 0x00000028ec60723c */ /* 0x048ff00000081060 */
        /* <DEDUP_REMOVED lines=9> */
[----:B------:R-:W-:Y:S07]  /*58640*/  HMMA.1688.F32.TF32 R232, R232, R64, R136 ;  /* 0x00000040e8e8723c */ /* 0x000fee0000081088 */
[----:B------:R-:W-:Y:S01]  /*58650*/  STL.64 [R1+0x12a0], R148 ;  /* 0x0012a09401007387 */ /* 0x000fe20000100a00 */
[C---:B------:R-:W-:Y:S03]  /*58660*/  HMMA.1688.F32.TF32 R132, R236.reuse, R4, R132 ;  /* 0x00000004ec84723c */ /* 0x040fe60000081084 */
[----:B------:R1:W-:Y:S04]  /*58670*/  STL.64 [R1+0x12a8], R150 ;  /* 0x0012a89601007387 */ /* 0x0003e80000100a00 */
[----:B-1----:R-:W2:Y:S04]  /*58680*/  LDL.LU.64 R150, [R1+0x2b38] ;  /* 0x002b380001967983 */ /* 0x002ea80000300a00 */
[----:B------:R-:W2:Y:S01]  /*58690*/  LDL.LU.64 R148, [R1+0x2b30] ;  /* 0x002b300001947983 */ /* 0x000ea20000300a00 */
[C---:B------:R-:W-:Y:S03]  /*586a0*/  HMMA.1688.F32.TF32 R124, R236.reuse, R12, R124 ;  /* 0x0000000cec7c723c */ /* 0x040fe6000008107c */
        /* <DEDUP_REMOVED lines=9> */
[----:B------:R-:W2:Y:S04]  /*58740*/  LDL.LU.64 R138, [R1+0x2b08] ;  /* 0x002b0800018a7983 */ /* 0x000ea80000300a00 */
[----:B------:R-:W2:Y:S04]  /*58750*/  LDL.LU.64 R136, [R1+0x2b00] ;  /* 0x002b000001887983 */ /* 0x000ea80000300a00 */
[----:B------:R1:W-:Y:S04]  /*58760*/  STL.64 [R1+0x13a0], R232 ;  /* 0x0013a0e801007387 */ /* 0x0003e80000100a00 */
[----:B------:R1:W-:Y:S04]  /*58770*/  STL.64 [R1+0x13a8], R234 ;  /* 0x0013a8ea01007387 */ /* 0x0003e80000100a00 */
[----:B-1----:R-:W2:Y:S04]  /*58780*/  LDL.LU R232, [R1] ;  /* 0x0000000001e87983 */ /* 0x002ea80000300800 */
[----:B------:R-:W2:Y:S04]  /*58790*/  LDL.LU R233, [R1+0x4] ;  /* 0x0000040001e97983 */ /* 0x000ea80000300800 */
[----:B------:R-:W2:Y:S04]  /*587a0*/  LDL.LU R234, [R1+0x8] ;  /* 0x0000080001ea7983 */ /* 0x000ea80000300800 */
[----:B------:R-:W2:Y:S04]  /*587b0*/  LDL.LU R235, [R1+0xc] ;  /* 0x00000c0001eb7983 */ /* 0x000ea80000300800 */
        /* <DEDUP_REMOVED lines=67> */
[----:B------:R-:W3:Y:S04]  /*58bf0*/  LDL.LU.64 R74, [R1+0x2a08] ;  /* 0x002a0800014a7983 */ /* 0x000ee80000300a00 */
[----:B------:R-:W3:Y:S04]  /*58c00*/  LDL.LU.64 R72, [R1+0x2a00] ;  /* 0x002a000001487983 */ /* 0x000ee80000300a00 */
[----:B------:R1:W-:Y:S04]  /*58c10*/  STL.64 [R1+0x1290], R236 ;  /* 0x001290ec01007387 */ /* 0x0003e80000100a00 */
[----:B------:R4:W-:Y:S04]  /*58c20*/  STL.64 [R1+0x1298], R238 ;  /* 0x001298ee01007387 */ /* 0x0009e80000100a00 */
[----:B-1----:R-:W3:Y:S04]  /*58c30*/  LDL.LU R236, [R1+0x110] ;  /* 0x0001100001ec7983 */ /* 0x002ee80000300800 */
[----:B------:R-:W3:Y:S04]  /*58c40*/  LDL.LU R237, [R1+0x114] ;  /* 0x0001140001ed7983 */ /* 0x000ee80000300800 */
[----:B------:R-:W-:Y:S04]  /*58c50*/  STL.64 [R1+0x1280], R68 ;  /* 0x0012804401007387 */ /* 0x000fe80000100a00 */
[----:B------:R1:W-:Y:S01]  /*58c60*/  STL.64 [R1+0x1288], R70 ;  /* 0x0012884601007387 */ /* 0x0003e20000100a00 */
[----:B----4-:R-:W-:-:S02]  /*58c70*/  IMAD.MOV.U32 R239, RZ, RZ, R0 ;  /* 0x000000ffffef7224 */ /* 0x010fc400078e0000 */
[----:B------:R-:W-:Y:S01]  /*58c80*/  IMAD.MOV.U32 R0, RZ, RZ, R251 ;  /* 0x000000ffff007224 */ /* 0x000fe200078e00fb */
[----:B-1----:R-:W4:Y:S04]  /*58c90*/  LDL.LU.64 R70, [R1+0x29f8] ;  /* 0x0029f80001467983 */ /* 0x002f280000300a00 */
[----:B------:R-:W4:Y:S04]  /*58ca0*/  LDL.LU.64 R68, [R1+0x29f0] ;  /* 0x0029f00001447983 */ /* 0x000f280000300a00 */
[----:B------:R-:W-:Y:S04]  /*58cb0*/  STL.64 [R1+0x1270], R244 ;  /* 0x001270f401007387 */ /* 0x000fe80000100a00 */
[----:B------:R1:W-:Y:S04]  /*58cc0*/  STL.64 [R1+0x1278], R246 ;  /* 0x001278f601007387 */ /* 0x0003e80000100a00 */
[----:B-1----:R-:W4:Y:S04]  /*58cd0*/  LDL.LU.64 R246, [R1+0x29e8] ;  /* 0x0029e80001f67983 */ /* 0x002f280000300a00 */
[----:B------:R-:W4:Y:S04]  /*58ce0*/  LDL.LU.64 R244, [R1+0x29e0] ;  /* 0x0029e00001f47983 */ /* 0x000f280000300a00 */
[----:B------:R-:W-:Y:S04]  /*58cf0*/  STL.64 [R1+0x1260], R248 ;  /* 0x001260f801007387 */ /* 0x000fe80000100a00 */
[----:B------:R1:W-:Y:S04]  /*58d00*/  STL [R1+0x1268], R250 ;  /* 0x001268fa01007387 */ /* 0x0003e80000100800 */
[----:B-1----:R-:W4:Y:S04]  /*58d10*/  LDL.LU.64 R250, [R1+0x29d8] ;  /* 0x0029d80001fa7983 */ /* 0x002f280000300a00 */
[----:B------:R-:W4:Y:S04]  /*58d20*/  LDL.LU.64 R248, [R1+0x29d0] ;  /* 0x0029d00001f87983 */ /* 0x000f280000300a00 */
[----:B------:R1:W-:Y:S04]  /*58d30*/  STL [R1+0x28d8], R0 ;  /* 0x0028d80001007387 */ /* 0x0003e80000100800 */
[----:B-1----:R-:W4:Y:S01]  /*58d40*/  LDL.LU R0, [R1+0x824] ;  /* 0x0008240001007983 */ /* 0x002f220000300800 */
[----:B------:R-:W-:Y:S01]  /*58d50*/  MOV R238, R2 ;  /* 0x0000000200ee7202 */ /* 0x000fe20000000f00 */
[----:B--2---:R-:W-:Y:S11]  /*58d60*/  HMMA.1688.F32.TF32 R232, R240, R20, R232 ;  /* 0x00000014f0e8723c */ /* 0x004ff600000810e8 */
[----:B------:R-:W-:Y:S11]  /*58d70*/  @!UPT UIADD3 URZ, URZ, URZ, URZ ;  /* 0x0000003f3f3ff290 */ /* 0x000ff6000fffe03f */
[----:B------:R-:W-:Y:S02]  /*58d80*/  @!UPT UIADD3 URZ, URZ, URZ, URZ ;  /* 0x0000003f3f3ff290 */ /* 0x000fe4000fffe03f */
[----:B------:R-:W-:Y:S02]  /*58d90*/  IMAD.MOV.U32 R12, RZ, RZ, R232 ;  /* 0x000000ffff0c7224 */ /* 0x000fe400078e00e8 */
[----:B------:R-:W-:Y:S02]  /*58da0*/  IMAD.MOV.U32 R8, RZ, RZ, R233 ;  /* 0x000000ffff087224 */ /* 0x000fe400078e00e9 */
[----:B------:R-:W-:Y:S01]  /*58db0*/  IMAD.MOV.U32 R5, RZ, RZ, R234 ;  /* 0x000000ffff057224 */ /* 0x000fe200078e00ea */
[----:B------:R-:W-:Y:S01]  /*58dc0*/  LDS R233, [R3+0x4e000] ;  /* 0x04e0000003e97984 */ /* 0x000fe20000000800 */
[----:B------:R-:W-:-:S03]  /*58dd0*/  IMAD.MOV.U32 R4, RZ, RZ, R235 ;  /* 0x000000ffff047224 */ /* 0x000fc600078e00eb */
[----:B------:R-:W-:Y:S01]  /*58de0*/  LDS R235, [R3+0x4f000] ;  /* 0x04f0000003eb7984 */ /* 0x000fe20000000800 */
[C---:B---3--:R-:W-:Y:S11]  /*58df0*/  HMMA.1688.F32.TF32 R236, R240.reuse, R16, R236 ;  /* 0x00000010f0ec723c */ /* 0x048ff600000810ec */
[----:B------:R-:W-:Y:S11]  /*58e00*/  @!UPT UIADD3 URZ, URZ, URZ, URZ ;  /* 0x0000003f3f3ff290 */ /* 0x000ff6000fffe03f */
[----:B------:R-:W-:Y:S01]  /*58e10*/  @!UPT UIADD3 URZ, URZ, URZ, URZ ;  /* 0x0000003f3f3ff290 */ /* 0x000fe2000fffe03f */
[----:B------:R-:W-:Y:S04]  /*58e20*/  STL.64 [R1+0x1250], R236 ;  /* 0x001250ec01007387 */ /* 0x000fe80000100a00 */
[----:B------:R1:W-:Y:S01]  /*58e30*/  STL.64 [R1+0x1258], R238 ;  /* 0x001258ee01007387 */ /* 0x0003e20000100a00 */
[C---:B----4-:R-:W-:Y:S03]  /*58e40*/  HMMA.1688.F32.TF32 R248, R240.reuse, R24, R248 ;  /* 0x00000018f0f8723c */ /* 0x050fe600000810f8 */
[----:B------:R-:W2:Y:S05]  /*58e50*/  LDL.LU R24, [R1+0x820] ;  /* 0x0008200001187983 */ /* 0x000eaa0000300800 */
[C---:B-1----:R-:W-:Y:S01]  /*58e60*/  HMMA.1688.F32.TF32 R236, R240.reuse, R28, R244 ;  /* 0x0000001cf0ec723c */ /* 0x042fe200000810f4 */
[----:B------:R-:W-:Y:S07]  /*58e70*/  LDS R232, [R0+0x4e000] ;  /* 0x04e0000000e87984 */ /* 0x000fee0000000800 */
[----:B------:R-:W-:Y:S01]  /*58e80*/  HMMA.1688.F32.TF32 R68, R240, R32, R68 ;  /* 0x00000020f044723c */ /* 0x000fe20000081044 */
[----:B------:R-:W1:Y:S06]  /*58e90*/  LDS R234, [R0+0x4f000] ;  /* 0x04f0000000ea7984 */ /* 0x000e6c0000000800 */
[----:B------:R-:W-:Y:S04]  /*58ea0*/  STL.64 [R1+0x13d0], R248 ;  /* 0x0013d0f801007387 */ /* 0x000fe80000100a00 */
[----:B------:R-:W-:Y:S04]  /*58eb0*/  STL.64 [R1+0x13d8], R250 ;  /* 0x0013d8fa01007387 */ /* 0x000fe80000100a00 */
[----:B------:R-:W-:Y:S04]  /*58ec0*/  STL.64 [R1+0x13c0], R236 ;  /* 0x0013c0ec01007387 */ /* 0x000fe80000100a00 */
[----:B------:R-:W-:Y:S04]  /*58ed0*/  STL.64 [R1+0x13c8], R238 ;  /* 0x0013c8ee01007387 */ /* 0x000fe80000100a00 */
[----:B------:R3:W-:Y:S01]  /*58ee0*/  STL.64 [R1+0x1400], R68 ;  /* 0x0014004401007387 */ /* 0x0007e20000100a00 */
[----:B------:R-:W-:-:S02]  /*58ef0*/  IMAD.MOV.U32 R2, RZ, RZ, R70 ;  /* 0x000000ffff027224 */ /* 0x000fc400078e0046 */
[----:B------:R-:W-:Y:S01]  /*58f00*/  IMAD.MOV.U32 R9, RZ, RZ, R71 ;  /* 0x000000ffff097224 */ /* 0x000fe200078e0047 */
[----:B------:R-:W-:Y:S04]  /*58f10*/  LDS R248, [R252+0x4e000] ;  /* 0x04e00000fcf87984 */ /* 0x000fe80000000800 */
[----:B------:R-:W-:Y:S01]  /*58f20*/  LDS R250, [R252+0x4f000] ;  /* 0x04f00000fcfa7984 */ /* 0x000fe20000000800 */
[C---:B---3--:R-:W-:Y:S11]  /*58f30*/  HMMA.1688.F32.TF32 R68, R240.reuse, R36, R72 ;  /* 0x00000024f044723c */ /* 0x048ff60000081048 */
[----:B------:R-:W-:Y:S11]  /*58f40*/  @!UPT UIADD3 URZ, URZ, URZ, URZ ;  /* 0x0000003f3f3ff290 */ /* 0x000ff6000fffe03f */
[----:B------:R-:W-:Y:S02]  /*58f50*/  @!UPT UIADD3 URZ, URZ, URZ, URZ ;  /* 0x0000003f3f3ff290 */ /* 0x000fe4000fffe03f */
[----:B------:R-:W-:Y:S02]  /*58f60*/  IMAD.MOV.U32 R37, RZ, RZ, R68 ;  /* 0x000000ffff257224 */ /* 0x000fe400078e0044 */
[----:B------:R-:W-:Y:S02]  /*58f70*/  IMAD.MOV.U32 R36, RZ, RZ, R69 ;  /* 0x000000ffff247224 */ /* 0x000fe400078e0045 */
[----:B------:R-:W-:Y:S02]  /*58f80*/  IMAD.MOV.U32 R16, RZ, RZ, R70 ;  /* 0x000000ffff107224 */ /* 0x000fe400078e0046 */
[----:B------:R-:W-:Y:S02]  /*58f90*/  IMAD.MOV.U32 R13, RZ, RZ, R71 ;  /* 0x000000ffff0d7224 */ /* 0x000fe400078e0047 */
[C---:B------:R-:W-:Y:S08]  /*58fa0*/  HMMA.1688.F32.TF32 R68, R240.reuse, R40, R76 ;  /* 0x00000028f044723c */ /* 0x040ff0000008104c */
[C---:B------:R-:W-:Y:S11]  /*58fb0*/  HMMA.1688.F32.TF32 R72, R240.reuse, R48, R84 ;  /* 0x00000030f048723c */ /* 0x040ff60000081054 */
[----:B------:R-:W-:Y:S05]  /*58fc0*/  @!UPT UIADD3 URZ, URZ, URZ, URZ ;  /* 0x0000003f3f3ff290 */ /* 0x000fea000fffe03f */
[----:B------:R-:W-:Y:S01]  /*58fd0*/  IMAD.MOV.U32 R33, RZ, RZ, R68 ;  /* 0x000000ffff217224 */ /* 0x000fe200078e0044 */
[----:B------:R-:W-:Y:S01]  /*58fe0*/  MOV R29, R70 ;  /* 0x00000046001d7202 */ /* 0x000fe20000000f00 */
[----:B------:R-:W-:Y:S02]  /*58ff0*/  IMAD.MOV.U32 R32, RZ, RZ, R69 ;  /* 0x000000ffff207224 */ /* 0x000fe400078e0045 */
[----:B------:R-:W-:Y:S02]  /*59000*/  IMAD.MOV.U32 R28, RZ, RZ, R71 ;  /* 0x000000ffff1c7224 */ /* 0x000fe400078e0047 */
[C---:B------:R-:W-:Y:S01]  /*59010*/  HMMA.1688.F32.TF32 R68, R240.reuse, R44, R80 ;  /* 0x0000002cf044723c */ /* 0x040fe20000081050 */
[----:B------:R-:W-:Y:S04]  /*59020*/  STL.64 [R1+0x1470], R72 ;  /* 0x0014704801007387 */ /* 0x000fe80000100a00 */
[----:B------:R3:W-:Y:S03]  /*59030*/  STL.64 [R1+0x1478], R74 ;  /* 0x0014784a01007387 */ /* 0x0007e60000100a00 */
[C---:B------:R-:W-:Y:S08]  /*59040*/  HMMA.1688.F32.TF32 R76, R240.reuse, R56, R92 ;  /* 0x00000038f04c723c */ /* 0x040ff0000008105c */
[----:B---3--:R-:W-:Y:S08]  /*59050*/  HMMA.1688.F32.TF32 R72, R240, R60, R96 ;  /* 0x0000003cf048723c */ /* 0x008ff00000081060 */
[----:B------:R-:W-:-:S02]  /*59060*/  IMAD.MOV.U32 R25, RZ, RZ, R68 ;  /* 0x000000ffff197224 */ /* 0x000fc400078e0044 */
[----:B------:R-:W-:Y:S02]  /*59070*/  IMAD.MOV.U32 R21, RZ, RZ, R69 ;  /* 0x000000ffff157224 */ /* 0x000fe400078e0045 */
[----:B------:R-:W-:Y:S02]  /*59080*/  IMAD.MOV.U32 R20, RZ, RZ, R70 ;  /* 0x000000ffff147224 */ /* 0x000fe400078e0046 */
[----:B------:R-:W-:Y:S02]  /*59090*/  IMAD.MOV.U32 R17, RZ, RZ, R71 ;  /* 0x000000ffff117224 */ /* 0x000fe400078e0047 */
[C---:B------:R-:W-:Y:S11]  /*590a0*/  HMMA.1688.F32.TF32 R68, R240.reuse, R52, R88 ;  /* 0x00000034f044723c */ /* 0x040ff60000081058 */
[----:B------:R-:W-:Y:S11]  /*590b0*/  @!UPT UIADD3 URZ, URZ, URZ, URZ ;  /* 0x0000003f3f3ff290 */ /* 0x000ff6000fffe03f */
[----:B------:R-:W-:Y:S01]  /*590c0*/  @!UPT UIADD3 URZ, URZ, URZ, URZ ;  /* 0x0000003f3f3ff290 */ /* 0x000fe2000fffe03f */
[----:B------:R-:W-:Y:S04]  /*590d0*/  STL.64 [R1+0x1460], R68 ;  /* 0x0014604401007387 */ /* 0x000fe80000100a00 */
[----:B------:R3:W-:Y:S04]  /*590e0*/  STL.64 [R1+0x1468], R70 ;  /* 0x0014684601007387 */ /* 0x0007e80000100a00 */
[----:B------:R-:W-:Y:S04]  /*590f0*/  STL.64 [R1+0x1450], R76 ;  /* 0x0014504c01007387 */ /* 0x000fe80000100a00 */
[----:B------:R-:W-:Y:S01]  /*59100*/  STL.64 [R1+0x1458], R78 ;  /* 0x0014584e01007387 */ /* 0x000fe20000100a00 */
[----:B---3--:R-:W-:Y:S03]  /*59110*/  HMMA.1688.F32.TF32 R68, R240, R64, R100 ;  /* 0x00000040f044723c */ /* 0x008fe60000081064 */
[----:B------:R-:W-:Y:S04]  /*59120*/  STL.64 [R1+0x1440], R72 ;  /* 0x0014404801007387 */ /* 0x000fe80000100a00 */
[----:B------:R1:W-:Y:S02]  /*59130*/  STL.64 [R1+0x1448], R74 ;  /* 0x0014484a01007387 */ /* 0x0003e40000100a00 */
[C---:B-1----:R-:W-:Y:S11]  /*59140*/  HMMA.1688.F32.TF32 R72, R232.reuse, R6, R104 ;  /* 0x00000006e848723c */ /* 0x042ff60000081068 */
[----:B------:R-:W-:Y:S03]  /*59150*/  @!UPT UIADD3 URZ, URZ, URZ, URZ ;  /* 0x0000003f3f3ff290 */ /* 0x000fe6000fffe03f */
[----:B------:R-:W-:Y:S04]  /*59160*/  STL.64 [R1+0x1410], R68 ;  /* 0x0014104401007387 */ /* 0x000fe80000100a00 */
[----:B------:R1:W-:Y:S01]  /*59170*/  STL.64 [R1+0x1418], R70 ;  /* 0x0014184601007387 */ /* 0x0003e20000100a00 */
[C---:B------:R-:W-:Y:S08]  /*59180*/  HMMA.1688.F32.TF32 R76, R232.reuse, R14, R112 ;  /* 0x0000000ee84c723c */ /* 0x040ff00000081070 */
[C---:B-1----:R-:W-:Y:S01]  /*59190*/  HMMA.1688.F32.TF32 R68, R232.reuse, R10, R108 ;  /* 0x0000000ae844723c */ /* 0x042fe2000008106c */
[----:B------:R-:W-:Y:S04]  /*591a0*/  STL.64 [R1+0xde0], R72 ;  /* 0x000de04801007387 */ /* 0x000fe80000100a00 */
[----:B------:R1:W-:Y:S03]  /*591b0*/  STL.64 [R1+0xde8], R74 ;  /* 0x000de84a01007387 */ /* 0x0003e60000100a00 */
[C---:B-1----:R-:W-:Y:S11]  /*591c0*/  HMMA.1688.F32.TF32 R72, R232.reuse, R18, R116 ;  /* 0x00000012e848723c */ /* 0x042ff60000081074 */
[----:B------:R-:W-:Y:S04]  /*591d0*/  @!UPT UIADD3 URZ, URZ, URZ, URZ ;  /* 0x0000003f3f3ff290 */ /* 0x000fe8000fffe03f */
        /* <DEDUP_REMOVED lines=16> */
[C---:B---3--:R-:W-:Y:S03]  /*592e0*/  HMMA.1688.F32.TF32 R76, R232.reuse, R38, R136 ;  /* 0x00000026e84c723c */ /* 0x048fe60000081088 */
[----:B--2---:R-:W-:Y:S04]  /*592f0*/  LDS R249, [R24+0x4e000] ;  /* 0x04e0000018f97984 */ /* 0x004fe80000000800 */
[----:B------:R-:W2:Y:S01]  /*59300*/  LDS R251, [R24+0x4f000] ;  /* 0x04f0000018fb7984 */ /* 0x000ea20000000800 */
        /* <DEDUP_REMOVED lines=18> */
[----:B-1----:R-:W-:Y:S01]  /*59430*/  HMMA.1688.F32.TF32 R72, R232, R66, R164 ;  /* 0x00000042e848723c */ /* 0x002fe200000810a4 */
[----:B------:R-:W-:Y:S01]  /*59440*/  IMAD.MOV.U32 R244, RZ, RZ, R212 ;  /* 0x000000fffff47224 */ /* 0x000fe200078e00d4 */
[----:B------:R-:W-:Y:S05]  /*59450*/  LDS R164, [R0+0x4e100] ;  /* 0x04e1000000a47984 */ /* 0x000fea0000000800 */
[----:B------:R-:W-:Y:S01]  /*59460*/  STL.64 [R1+0x700], R68 ;  /* 0x0007004401007387 */ /* 0x000fe20000100a00 */
[----:B--2---:R-:W-:Y:S03]  /*59470*/  HMMA.1688.F32.TF32 R80, R248, R6, R168 ;  /* 0x00000006f850723c */ /* 0x004fe600000810a8 */
[----:B------:R-:W-:Y:S04]  /*59480*/  STL.64 [R1+0x708], R70 ;  /* 0x0007084601007387 */ /* 0x000fe80000100a00 */
[----:B------:R-:W-:Y:S04]  /*59490*/  STL.64 [R1+0x6b0], R76 ;  /* 0x0006b04c01007387 */ /* 0x000fe80000100a00 */
[----:B------:R1:W-:Y:S01]  /*594a0*/  STL.64 [R1+0x6b8], R78 ;  /* 0x0006b84e01007387 */ /* 0x0003e20000100a00 */
[----:B------:R-:W-:-:S02]  /*594b0*/  IMAD.MOV.U32 R245, RZ, RZ, R213 ;  /* 0x000000fffff57224 */ /* 0x000fc400078e00d5 */
[----:B------:R-:W-:Y:S01]  /*594c0*/  IMAD.MOV.U32 R246, RZ, RZ, R214 ;  /* 0x000000fffff67224 */ /* 0x000fe200078e00d6 */
[----:B------:R-:W-:Y:S04]  /*594d0*/  LDS R68, [R0+0x4e080] ;  /* 0x04e0800000447984 */ /* 0x000fe80000000800 */
[----:B------:R-:W-:Y:S01]  /*594e0*/  STL.64 [R1+0x4c0], R72 ;  /* 0x0004c04801007387 */ /* 0x000fe20000100a00 */
[----:B-1----:R-:W-:Y:S03]  /*594f0*/  HMMA.1688.F32.TF32 R76, R248, R10, R172 ;  /* 0x0000000af84c723c */ /* 0x002fe600000810ac */
[----:B------:R1:W-:Y:S01]  /*59500*/  STL.64 [R1+0x4c8], R74 ;  /* 0x0004c84a01007387 */ /* 0x0003e20000100a00 */
[----:B------:R-:W-:-:S02]  /*59510*/  IMAD.MOV.U32 R247, RZ, RZ, R208 ;  /* 0x000000fffff77224 */ /* 0x000fc400078e00d0 */
[----:B------:R-:W-:Y:S01]  /*59520*/  IMAD.MOV.U32 R84, RZ, RZ, R221 ;  /* 0x000000ffff547224 */ /* 0x000fe200078e00dd */
[----:B------:R-:W-:Y:S01]  /*59530*/  LDS R70, [R0+0x4f080] ;  /* 0x04f0800000467984 */ /* 0x000fe20000000800 */
[----:B------:R-:W-:Y:S02]  /*59540*/  IMAD.MOV.U32 R85, RZ, RZ, R216 ;  /* 0x000000ffff557224 */ /* 0x000fe400078e00d8 */
[----:B------:R-:W-:Y:S01]  /*59550*/  IMAD.MOV.U32 R86, RZ, RZ, R217 ;  /* 0x000000ffff567224 */ /* 0x000fe200078e00d9 */
[----:B------:R-:W-:Y:S01]  /*59560*/  LDS R69, [R3+0x4e080] ;  /* 0x04e0800003457984 */ /* 0x000fe20000000800 */
[----:B-1----:R-:W-:Y:S03]  /*59570*/  HMMA.1688.F32.TF32 R72, R248, R14, R176 ;  /* 0x0000000ef848723c */ /* 0x002fe600000810b0 */
[----:B------:R-:W-:Y:S04]  /*59580*/  STL.64 [R1+0x4b0], R80 ;  /* 0x0004b05001007387 */ /* 0x000fe80000100a00 */
[----:B------:R1:W-:Y:S01]  /*59590*/  STL.64 [R1+0x4b8], R82 ;  /* 0x0004b85201007387 */ /* 0x0003e20000100a00 */
[----:B------:R-:W-:-:S02]  /*595a0*/  IMAD.MOV.U32 R87, RZ, RZ, R218 ;  /* 0x000000ffff577224 */ /* 0x000fc400078e00da */
[----:B------:R-:W-:Y:S01]  /*595b0*/  IMAD.MOV.U32 R88, RZ, RZ, R231 ;  /* 0x000000ffff587224 */ /* 0x000fe200078e00e7 */
[----:B------:R-:W2:Y:S04]  /*595c0*/  LDS R71, [R3+0x4f080] ;  /* 0x04f0800003477984 */ /* 0x000ea80000000800 */
[----:B------:R-:W-:Y:S01]  /*595d0*/  STL.64 [R1+0x490], R76 ;  /* 0x0004904c01007387 */ /* 0x000fe20000100a00 */
[----:B-1----:R-:W-:Y:S03]  /*595e0*/  HMMA.1688.F32.TF32 R80, R248, R18, R180 ;  /* 0x00000012f850723c */ /* 0x002fe600000810b4 */
        /* <DEDUP_REMOVED lines=16> */
[----:B------:R-:W-:-:S03]  /*596f0*/  IMAD.MOV.U32 R239, RZ, RZ, R227 ;  /* 0x000000ffffef7224 */ /* 0x000fc600078e00e3 */
[----:B------:R-:W-:Y:S04]  /*59700*/  LDS R232, [R252+0x4e180] ;  /* 0x04e18000fce87984 */ /* 0x000fe80000000800 */
[----:B------:R-:W-:Y:S01]  /*59710*/  STL.64 [R1+0x430], R76 ;  /* 0x0004304c01007387 */ /* 0x000fe20000100a00 */
[C---:B-1----:R-:W-:Y:S03]  /*59720*/  HMMA.1688.F32.TF32 R80, R248.reuse, R30, R192 ;  /* 0x0000001ef850723c */ /* 0x042fe600000810c0 */
[----:B------:R1:W-:Y:S04]  /*59730*/  STL.64 [R1+0x438], R78 ;  /* 0x0004384e01007387 */ /* 0x0003e80000100a00 */
[----:B------:R-:W-:Y:S04]  /*59740*/  LDS R234, [R252+0x4f180] ;  /* 0x04f18000fcea7984 */ /* 0x000fe80000000800 */
[----:B------:R-:W-:Y:S01]  /*59750*/  STL.64 [R1+0x410], R72 ;  /* 0x0004104801007387 */ /* 0x000fe20000100a00 */
[C---:B-1----:R-:W-:Y:S03]  /*59760*/  HMMA.1688.F32.TF32 R76, R248.reuse, R34, R196 ;  /* 0x00000022f84c723c */ /* 0x042fe600000810c4 */
[----:B------:R1:W-:Y:S04]  /*59770*/  STL.64 [R1+0x418], R74 ;  /* 0x0004184a01007387 */ /* 0x0003e80000100a00 */
[----:B------:R-:W-:Y:S04]  /*59780*/  LDS R233, [R24+0x4e180] ;  /* 0x04e1800018e97984 */ /* 0x000fe80000000800 */
[----:B------:R-:W-:Y:S01]  /*59790*/  LDS R235, [R24+0x4f180] ;  /* 0x04f1800018eb7984 */ /* 0x000fe20000000800 */
[----:B-1----:R-:W-:Y:S03]  /*597a0*/  HMMA.1688.F32.TF32 R72, R248, R38, R200 ;  /* 0x00000026f848723c */ /* 0x002fe600000810c8 */
[----:B------:R-:W-:Y:S04]  /*597b0*/  STL.64 [R1+0x2f0], R80 ;  /* 0x0002f05001007387 */ /* 0x000fe80000100a00 */
[----:B------:R-:W-:Y:S04]  /*597c0*/  STL.64 [R1+0x2f8], R82 ;  /* 0x0002f85201007387 */ /* 0x000fe80000100a00 */
[----:B------:R-:W-:Y:S04]  /*597d0*/  STL.64 [R1+0x2b0], R76 ;  /* 0x0002b04c01007387 */ /* 0x000fe80000100a00 */
[----:B------:R-:W-:Y:S04]  /*597e0*/  STL.64 [R1+0x2b8], R78 ;  /* 0x0002b84e01007387 */ /* 0x000fe80000100a00 */
[----:B------:R-:W3:Y:S04]  /*597f0*/  LDL.LU R212, [R1+0x29c8] ;  /* 0x0029c80001d47983 */ /* 0x000ee80000300800 */
[----:B------:R1:W-:Y:S04]  /*59800*/  STL.64 [R1+0x290], R72 ;  /* 0x0002904801007387 */ /* 0x0003e80000100a00 */
[----:B------:R4:W-:Y:S04]  /*59810*/  STL.64 [R1+0x298], R74 ;  /* 0x0002984a01007387 */ /* 0x0009e80000100a00 */
[----:B------:R-:W2:Y:S04]  /*59820*/  LDL.LU R213, [R1+0x29c4] ;  /* 0x0029c40001d57983 */ /* 0x000ea80000300800 */
[----:B------:R-:W2:Y:S01]  /*59830*/  LDL.LU R214, [R1+0x29c0] ;  /* 0x0029c00001d67983 */ /* 0x000ea20000300800 */
[----:B-1----:R-:W-:-:S02]  /*59840*/  IMAD.MOV.U32 R72, RZ, RZ, R204 ;  /* 0x000000ffff487224 */ /* 0x002fc400078e00cc */
[----:B------:R-:W-:Y:S01]  /*59850*/  IMAD.MOV.U32 R73, RZ, RZ, R211 ;  /* 0x000000ffff497224 */ /* 0x000fe200078e00d3 */
[----:B------:R-:W2:Y:S01]  /*59860*/  LDL.LU R208, [R1+0x29bc] ;  /* 0x0029bc0001d07983 */ /* 0x000ea20000300800 */
[----:B----4-:R-:W-:-:S03]  /*59870*/  IMAD.MOV.U32 R74, RZ, RZ, R210 ;  /* 0x000000ffff4a7224 */ /* 0x010fc600078e00d2 */
[----:B------:R-:W4:Y:S01]  /*59880*/  LDL.LU R204, [R1+0x29b8] ;  /* 0x0029b80001cc7983 */ /* 0x000f220000300800 */
[----:B------:R-:W-:-:S03]  /*59890*/  IMAD.MOV.U32 R75, RZ, RZ, R209 ;  /* 0x000000ffff4b7224 */ /* 0x000fc600078e00d1 */
[----:B------:R-:W4:Y:S01]  /*598a0*/  LDL.LU R211, [R1+0x29b4] ;  /* 0x0029b40001d37983 */ /* 0x000f220000300800 */
[----:B------:R-:W-:Y:S01]  /*598b0*/  IMAD.MOV.U32 R76, RZ, RZ, R224 ;  /* 0x000000ffff4c7224 */ /* 0x000fe200078e00e0 */
[----:B------:R-:W-:Y:S02]  /*598c0*/  MOV R77, R225 ;  /* 0x000000e1004d7202 */ /* 0x000fe40000000f00 */
        /* <DEDUP_REMOVED lines=17> */
[----:B--2---:R-:W-:Y:S02]  /*599e0*/  IMAD.MOV.U32 R94, RZ, RZ, R213 ;  /* 0x000000ffff5e7224 */ /* 0x004fe400078e00d5 */
[----:B------:R-:W-:Y:S02]  /*599f0*/  IMAD.MOV.U32 R93, RZ, RZ, R214 ;  /* 0x000000ffff5d7224 */ /* 0x000fe400078e00d6 */
[----:B------:R-:W-:Y:S02]  /*59a00*/  IMAD.MOV.U32 R92, RZ, RZ, R208 ;  /* 0x000000ffff5c7224 */ /* 0x000fe400078e00d0 */
[----:B------:R-:W2:Y:S04]  /*59a10*/  LDL.LU R208, [R1+0x2978] ;  /* 0x0029780001d07983 */ /* 0x000ea80000300800 */
[----:B------:R-:W3:Y:S04]  /*59a20*/  LDL.LU R214, [R1+0x2974] ;  /* 0x0029740001d67983 */ /* 0x000ee80000300800 */
[----:B------:R-:W3:Y:S04]  /*59a30*/  LDL.LU R213, [R1+0x2970] ;  /* 0x0029700001d57983 */ /* 0x000ee80000300800 */
[----:B------:R-:W3:Y:S01]  /*59a40*/  LDL.LU R212, [R1+0x296c] ;  /* 0x00296c0001d47983 */ /* 0x000ee20000300800 */
[----:B----4-:R-:W-:-:S02]  /*59a50*/  IMAD.MOV.U32 R103, RZ, RZ, R224 ;  /* 0x000000ffff677224 */ /* 0x010fc400078e00e0 */
[----:B------:R-:W-:Y:S02]  /*59a60*/  IMAD.MOV.U32 R102, RZ, RZ, R225 ;  /* 0x000000ffff667224 */ /* 0x000fe400078e00e1 */
[----:B------:R-:W-:Y:S01]  /*59a70*/  IMAD.MOV.U32 R101, RZ, RZ, R226 ;  /* 0x000000ffff657224 */ /* 0x000fe200078e00e2 */
[----:B------:R-:W-:Y:S02]  /*59a80*/  MOV R100, R220 ;  /* 0x000000dc00647202 */ /* 0x000fe40000000f00 */
[----:B------:R-:W4:Y:S04]  /*59a90*/  LDL.LU R220, [R1+0x2968] ;  /* 0x0029680001dc7983 */ /* 0x000f280000300800 */
[----:B------:R-:W4:Y:S04]  /*59aa0*/  LDL.LU R226, [R1+0x2964] ;  /* 0x0029640001e27983 */ /* 0x000f280000300800 */
[----:B------:R-:W4:Y:S01]  /*59ab0*/  LDL.LU R225, [R1+0x2960] ;  /* 0x0029600001e17983 */ /* 0x000f220000300800 */
[----:B------:R-:W-:-:S02]  /*59ac0*/  IMAD.MOV.U32 R242, RZ, RZ, R216 ;  /* 0x000000fffff27224 */ /* 0x000fc400078e00d8 */
        /* <DEDUP_REMOVED lines=8> */
[----:B------:R-:W-:Y:S02]  /*59b50*/  IMAD.MOV.U32 R105, RZ, RZ, R229 ;  /* 0x000000ffff697224 */ /* 0x000fe400078e00e5 */
[----:B------:R-:W-:-:S02]  /*59b60*/  IMAD.MOV.U32 R104, RZ, RZ, R228 ;  /* 0x000000ffff687224 */ /* 0x000fc400078e00e4 */
[----:B------:R-:W4:Y:S01]  /*59b70*/  LDL.LU R228, [R1+0x2948] ;  /* 0x0029480001e47983 */ /* 0x000f220000300800 */
[----:B------:R-:W-:Y:S02]  /*59b80*/  IMAD.MOV.U32 R106, RZ, RZ, R230 ;  /* 0x000000ffff6a7224 */ /* 0x000fe400078e00e6 */
[----:B------:R-:W-:Y:S01]  /*59b90*/  IMAD.MOV.U32 R107, RZ, RZ, R231 ;  /* 0x000000ffff6b7224 */ /* 0x000fe200078e00e7 */
[----:B------:R-:W4:Y:S04]  /*59ba0*/  LDL.LU R229, [R1+0x2944] ;  /* 0x0029440001e57983 */ /* 0x000f280000300800 */
[----:B------:R-:W4:Y:S04]  /*59bb0*/  LDL.LU R230, [R1+0x2940] ;  /* 0x0029400001e67983 */ /* 0x000f280000300800 */
[----:B------:R-:W4:Y:S01]  /*59bc0*/  LDL.LU R231, [R1+0x293c] ;  /* 0x00293c0001e77983 */ /* 0x000f220000300800 */
[----:B------:R-:W-:-:S02]  /*59bd0*/  IMAD.MOV.U32 R96, RZ, RZ, R209 ;  /* 0x000000ffff607224 */ /* 0x000fc400078e00d1 */
[----:B------:R-:W-:Y:S02]  /*59be0*/  IMAD.MOV.U32 R97, RZ, RZ, R210 ;  /* 0x000000ffff617224 */ /* 0x000fe400078e00d2 */
[----:B------:R-:W-:Y:S02]  /*59bf0*/  IMAD.MOV.U32 R98, RZ, RZ, R211 ;  /* 0x000000ffff627224 */ /* 0x000fe400078e00d3 */
[----:B------:R-:W-:Y:S02]  /*59c00*/  IMAD.MOV.U32 R99, RZ, RZ, R204 ;  /* 0x000000ffff637224 */ /* 0x000fe400078e00cc */
[----:B------:R-:W-:Y:S01]  /*59c10*/  IMAD.MOV.U32 R80, RZ, RZ, R205 ;  /* 0x000000ffff507224 */ /* 0x000fe200078e00cd */
[----:B------:R-:W-:Y:S01]  /*59c20*/  MOV R82, R207 ;  /* 0x000000cf00527202 */ /* 0x000fe20000000f00 */
[----:B------:R-:W-:Y:S02]  /*59c30*/  IMAD.MOV.U32 R81, RZ, RZ, R206 ;  /* 0x000000ffff517224 */ /* 0x000fe400078e00ce */
[----:B------:R-:W-:-:S02]  /*59c40*/  IMAD.MOV.U32 R83, RZ, RZ, R215 ;  /* 0x000000ffff537224 */ /* 0x000fc400078e00d7 */
[----:B--2---:R-:W-:Y:S02]  /*59c50*/  IMAD.MOV.U32 R111, RZ, RZ, R208 ;  /* 0x000000ffff6f7224 */ /* 0x004fe400078e00d0 */
[----:B---3--:R-:W-:Y:S02]  /*59c60*/  IMAD.MOV.U32 R110, RZ, RZ, R214 ;  /* 0x000000ffff6e7224 */ /* 0x008fe400078e00d6 */
[----:B------:R-:W-:Y:S02]  /*59c70*/  IMAD.MOV.U32 R109, RZ, RZ, R213 ;  /* 0x000000ffff6d7224 */ /* 0x000fe400078e00d5 */
[----:B------:R-:W-:Y:S01]  /*59c80*/  IMAD.MOV.U32 R108, RZ, RZ, R212 ;  /* 0x000000ffff6c7224 */ /* 0x000fe200078e00d4 */
[----:B----4-:R-:W-:Y:S01]  /*59c90*/  MOV R115, R220 ;  /* 0x000000dc00737202 */ /* 0x010fe20000000f00 */
[----:B------:R-:W-:Y:S02]  /*59ca0*/  IMAD.MOV.U32 R114, RZ, RZ, R226 ;  /* 0x000000ffff727224 */ /* 0x000fe400078e00e2 */
[----:B------:R-:W-:-:S02]  /*59cb0*/  IMAD.MOV.U32 R113, RZ, RZ, R225 ;  /* 0x000000ffff717224 */ /* 0x000fc400078e00e1 */
[----:B------:R-:W-:Y:S02]  /*59cc0*/  IMAD.MOV.U32 R112, RZ, RZ, R224 ;  /* 0x000000ffff707224 */ /* 0x000fe400078e00e0 */
[----:B------:R-:W2:Y:S04]  /*59cd0*/  LDL.LU R224, [R1+0x2938] ;  /* 0x0029380001e07983 */ /* 0x000ea80000300800 */
[----:B------:R-:W2:Y:S04]  /*59ce0*/  LDL.LU R225, [R1+0x2934] ;  /* 0x0029340001e17983 */ /* 0x000ea80000300800 */
[----:B------:R-:W2:Y:S01]  /*59cf0*/  LDL.LU R226, [R1+0x2930] ;  /* 0x0029300001e27983 */ /* 0x000ea20000300800 */
[----:B------:R-:W-:-:S02]  /*59d00*/  IMAD.MOV.U32 R118, RZ, RZ, R217 ;  /* 0x000000ffff767224 */ /* 0x000fc400078e00d9 */
[----:B------:R-:W-:Y:S01]  /*59d10*/  IMAD.MOV.U32 R117, RZ, RZ, R216 ;  /* 0x000000ffff757224 */ /* 0x000fe200078e00d8 */
[----:B------:R-:W3:Y:S01]  /*59d20*/  LDL.LU R220, [R1+0x292c] ;  /* 0x00292c0001dc7983 */ /* 0x000ee20000300800 */
[----:B------:R-:W-:-:S03]  /*59d30*/  IMAD.MOV.U32 R116, RZ, RZ, R221 ;  /* 0x000000ffff747224 */ /* 0x000fc600078e00dd */
[----:B------:R-:W3:Y:S01]  /*59d40*/  LDL.LU R221, [R1+0x2928] ;  /* 0x0029280001dd7983 */ /* 0x000ee20000300800 */
        /* <DEDUP_REMOVED lines=23> */
[----:B------:R-:W4:Y:S01]  /*59ec0*/  LDL.LU R227, [R1+0x28dc] ;  /* 0x0028dc0001e37983 */ /* 0x000f220000300800 */
[----:B------:R-:W-:Y:S08]  /*59ed0*/  HMMA.1688.F32.TF32 R72, R68, R58, R72 ;  /* 0x0000003a4448723c */ /* 0x000ff00000081048 */
        /* <DEDUP_REMOVED lines=12> */
[C---:B-1----:R-:W-:Y:S08]  /*59fa0*/  HMMA.1688.F32.TF32 R124, R248.reuse, R62, R224 ;  /* 0x0000003ef87c723c */ /* 0x042ff000000810e0 */
[----:B------:R-:W-:Y:S01]  /*59fb0*/  HMMA.1688.F32.TF32 R248, R248, R66, R228 ;  /* 0x00000042f8f8723c */ /* 0x000fe200000810e4 */
[----:B------:R-:W-:Y:S04]  /*59fc0*/  STL.64 [R1+0x220], R132 ;  /* 0x0002208401007387 */ /* 0x000fe80000100a00 */
[----:B------:R-:W-:Y:S04]  /*59fd0*/  STL.64 [R1+0x228], R134 ;  /* 0x0002288601007387 */ /* 0x000fe80000100a00 */
[----:B------:R-:W-:Y:S04]  /*59fe0*/  STL.64 [R1+0x200], R128 ;  /* 0x0002008001007387 */ /* 0x000fe80000100a00 */
[----:B------:R1:W-:Y:S04]  /*59ff0*/  STL.64 [R1+0x208], R130 ;  /* 0x0002088201007387 */ /* 0x0003e80000100a00 */
[----:B------:R-:W-:Y:S04]  /*5a000*/  LDS R228, [R252+0x4e080] ;  /* 0x04e08000fce47984 */ /* 0x000fe80000000800 */
[----:B------:R-:W-:Y:S04]  /*5a010*/  LDS R230, [R252+0x4f080] ;  /* 0x04f08000fce67984 */ /* 0x000fe80000000800 */
[----:B------:R-:W-:Y:S01]  /*5a020*/  STL [R1+0x2590], R248 ;  /* 0x002590f801007387 */ /* 0x000fe20000100800 */
[C---:B-1----:R-:W-:Y:S03]  /*5a030*/  HMMA.1688.F32.TF32 R128, R68.reuse, R6, R120 ;  /* 0x000000064480723c */ /* 0x042fe60000081078 */
[----:B------:R-:W-:Y:S04]  /*5a040*/  STL.64 [R1+0x100], R124 ;  /* 0x0001007c01007387 */ /* 0x000fe80000100a00 */
[----:B------:R1:W-:Y:S01]  /*5a050*/  STL.64 [R1+0x108], R126 ;  /* 0x0001087e01007387 */ /* 0x0003e20000100a00 */
[C---:B------:R-:W-:Y:S03]  /*5a060*/  HMMA.1688.F32.TF32 R120, R68.reuse, R14, R112 ;  /* 0x0000000e4478723c */ /* 0x040fe60000081070 */
[----:B------:R-:W-:Y:S04]  /*5a070*/  LDS R229, [R24+0x4e080] ;  /* 0x04e0800018e57984 */ /* 0x000fe80000000800 */
[----:B------:R-:W2:Y:S01]  /*5a080*/  LDS R231, [R24+0x4f080] ;  /* 0x04f0800018e77984 */ /* 0x000ea20000000800 */
[C---:B-1----:R-:W-:Y:S08]  /*5a090*/  HMMA.1688.F32.TF32 R124, R68.reuse, R10, R116 ;  /* 0x0000000a447c723c */ /* 0x042ff00000081074 */
[C---:B------:R-:W-:Y:S08]  /*5a0a0*/  HMMA.1688.F32.TF32 R116, R68.reuse, R18, R108 ;  /* 0x000000124474723c */ /* 0x040ff0000008106c */
[C---:B------:R-:W-:Y:S08]  /*5a0b0*/  HMMA.1688.F32.TF32 R112, R68.reuse, R22, R104 ;  /* 0x000000164470723c */ /* 0x040ff00000081068 */
[C---:B------:R-:W-:Y:S08]  /*5a0c0*/  HMMA.1688.F32.TF32 R108, R68.reuse, R26, R240 ;  /* 0x0000001a446c723c */ /* 0x040ff000000810f0 */
[C---:B------:R-:W-:Y:S01]  /*5a0d0*/  HMMA.1688.F32.TF32 R104, R68.reuse, R30, R100 ;  /* 0x0000001e4468723c */ /* 0x040fe20000081064 */
[----:B------:R-:W-:Y:S07]  /*5a0e0*/  STL [R1+0x258c], R249 ;  /* 0x00258cf901007387 */ /* 0x000fee0000100800 */
[C---:B------:R-:W-:Y:S01]  /*5a0f0*/  HMMA.1688.F32.TF32 R100, R68.reuse, R34, R96 ;  /* 0x000000224464723c */ /* 0x040fe20000081060 */
[----:B------:R-:W-:Y:S07]  /*5a100*/  STL [R1+0x2588], R250 ;  /* 0x002588fa01007387 */ /* 0x000fee0000100800 */
[C---:B------:R-:W-:Y:S01]  /*5a110*/  HMMA.1688.F32.TF32 R96, R68.reuse, R38, R92 ;  /* 0x000000264460723c */ /* 0x040fe2000008105c */
[----:B------:R-:W-:Y:S07]  /*5a120*/  STL [R1+0x2584], R251 ;  /* 0x002584fb01007387 */ /* 0x000fee0000100800 */
        /* <DEDUP_REMOVED lines=34> */
[----:B-1----:R-:W4:Y:S04]  /*5a350*/  LDL.LU R72, [R1+0x9b0] ;  /* 0x0009b00001487983 */ /* 0x002f280000300800 */
[----:B------:R1:W-:Y:S04]  /*5a360*/  STL.64 [R1+0x10], R76 ;  /* 0x0000104c01007387 */ /* 0x0003e80000100a00 */
[----:B------:R1:W-:Y:S04]  /*5a370*/  STL.64 [R1+0x18], R78 ;  /* 0x0000184e01007387 */ /* 0x0003e80000100a00 */
[----:B------:R-:W-:Y:S04]  /*5a380*/  STL.64 [R1], R68 ;  /* 0x0000004401007387 */ /* 0x000fe80000100a00 */
[----:B------:R1:W-:Y:S04]  /*5a390*/  STL.64 [R1+0x8], R70 ;  /* 0x0000084601007387 */ /* 0x0003e80000100a00 */
        /* <DEDUP_REMOVED lines=81> */
[----:B------:R-:W-:Y:S04]  /*5a8b0*/  STL.64 [R1+0x1b8], R110 ;  /* 0x0001b86e01007387 */ /* 0x000fe80000100a00 */
[----:B------:R-:W-:Y:S04]  /*5a8c0*/  STL.64 [R1+0x1a0], R104 ;  /* 0x0001a06801007387 */ /* 0x000fe80000100a00 */
[----:B------:R-:W-:Y:S01]  /*5a8d0*/  STL.64 [R1+0x1a8], R106 ;  /* 0x0001a86a01007387 */ /* 0x000fe20000100a00 */
[C---:B------:R-:W-:Y:S03]  /*5a8e0*/  HMMA.1688.F32.TF32 R88, R228.reuse, R50, R88 ;  /* 0x00000032e458723c */ /* 0x040fe60000081058 */
[----:B------:R-:W-:Y:S04]  /*5a8f0*/  LDS R100, [R252+0x4e100] ;  /* 0x04e10000fc647984 */ /* 0x000fe80000000800 */
[----:B------:R-:W-:Y:S04]  /*5a900*/  LDS R102, [R252+0x4f100] ;  /* 0x04f10000fc667984 */ /* 0x000fe80000000800 */
[----:B------:R-:W-:Y:S04]  /*5a910*/  STL.64 [R1+0x180], R68 ;  /* 0x0001804401007387 */ /* 0x000fe80000100a00 */
[----:B------:R1:W-:Y:S01]  /*5a920*/  STL.64 [R1+0x188], R70 ;  /* 0x0001884601007387 */ /* 0x0003e20000100a00 */
[C---:B------:R-:W-:Y:S03]  /*5a930*/  HMMA.1688.F32.TF32 R84, R228.reuse, R54, R84 ;  /* 0x00000036e454723c */ /* 0x040fe60000081054 */
[----:B------:R-:W-:Y:S04]  /*5a940*/  LDS R101, [R24+0x4e100] ;  /* 0x04e1000018657984 */ /* 0x000fe80000000800 */
[----:B------:R-:W2:Y:S01]  /*5a950*/  LDS R103, [R24+0x4f100] ;  /* 0x04f1000018677984 */ /* 0x000ea20000000800 */
[C---:B-1----:R-:W-:Y:S03]  /*5a960*/  HMMA.1688.F32.TF32 R68, R228.reuse, R42, R80 ;  /* 0x0000002ae444723c */ /* 0x042fe60000081050 */
        /* <DEDUP_REMOVED lines=8> */
[----:B------:R-:W3:Y:S04]  /*5a9f0*/  LDL.LU R82, [R1+0x9e8] ;  /* 0x0009e80001527983 */ /* 0x000ee80000300800 */
[----:B------:R-:W3:Y:S01]  /*5aa00*/  LDL.LU R83, [R1+0x9ec] ;  /* 0x0009ec0001537983 */ /* 0x000ee20000300800 */
[C---:B-1----:R-:W-:Y:S03]  /*5aa10*/  HMMA.1688.F32.TF32 R68, R228.reuse, R46, R76 ;  /* 0x0000002ee444723c */ /* 0x042fe6000008104c */
[----:B------:R-:W4:Y:S05]  /*5aa20*/  LDL.LU R76, [R1+0x9f0] ;  /* 0x0009f000014c7983 */ /* 0x000f2a0000300800 */
[C---:B------:R-:W-:Y:S11]  /*5aa30*/  HMMA.1688.F32.TF32 R244, R228.reuse, R62, R244 ;  /* 0x0000003ee4f4723c */ /* 0x040ff600000810f4 */
[----:B------:R-:W-:Y:S04]  /*5aa40*/  @!UPT UIADD3 URZ, URZ, URZ, URZ ;  /* 0x0000003f3f3ff290 */ /* 0x000fe8000fffe03f */
[----:B------:R-:W-:Y:S04]  /*5aa50*/  STL.64 [R1+0x140], R68 ;  /* 0x0001404401007387 */ /* 0x000fe80000100a00 */
[----:B------:R1:W-:Y:S04]  /*5aa60*/  STL.64 [R1+0x148], R70 ;  /* 0x0001484601007387 */ /* 0x0003e80000100a00 */
[----:B------:R-:W4:Y:S04]  /*5aa70*/  LDL.LU R77, [R1+0x9f4] ;  /* 0x0009f400014d7983 */ /* 0x000f280000300800 */
[----:B------:R-:W4:Y:S01]  /*5aa80*/  LDL.LU R78, [R1+0x9f8] ;  /* 0x0009f800014e7983 */ /* 0x000f220000300800 */
[C---:B-1----:R-:W-:Y:S03]  /*5aa90*/  HMMA.1688.F32.TF32 R68, R228.reuse, R58, R72 ;  /* 0x0000003ae444723c */ /* 0x042fe60000081048 */
[----:B------:R-:W4:Y:S04]  /*5aaa0*/  LDL.LU R79, [R1+0x9fc] ;  /* 0x0009fc00014f7983 */ /* 0x000f280000300800 */
[----:B------:R-:W-:Y:S04]  /*5aab0*/  STL.64 [R1+0x130], R88 ;  /* 0x0001305801007387 */ /* 0x000fe80000100a00 */
[----:B------:R-:W-:Y:S04]  /*5aac0*/  STL.64 [R1+0x138], R90 ;  /* 0x0001385a01007387 */ /* 0x000fe80000100a00 */
[----:B------:R1:W-:Y:S04]  /*5aad0*/  STL.64 [R1+0x120], R84 ;  /* 0x0001205401007387 */ /* 0x0003e80000100a00 */
[----:B------:R1:W-:Y:S04]  /*5aae0*/  STL.64 [R1+0x128], R86 ;  /* 0x0001285601007387 */ /* 0x0003e80000100a00 */
[----:B------:R-:W-:Y:S04]  /*5aaf0*/  STL [R1+0x25a0], R244 ;  /* 0x0025a0f401007387 */ /* 0x000fe80000100800 */
[----:B------:R-:W-:Y:S01]  /*5ab00*/  STL.64 [R1+0x110], R68 ;  /* 0x0001104401007387 */ /* 0x000fe20000100a00 */
[----:B------:R-:W-:Y:S03]  /*5ab10*/  HMMA.1688.F32.TF32 R228, R228, R66, R236 ;  /* 0x00000042e4e4723c */ /* 0x000fe600000810ec */
[----:B------:R-:W-:Y:S04]  /*5ab20*/  STL.64 [R1+0x118], R70 ;  /* 0x0001184601007387 */ /* 0x000fe80000100a00 */
        /* <DEDUP_REMOVED lines=11> */
[----:B------:R-:W-:Y:S04]  /*5abe0*/  STL [R1+0x25b0], R228 ;  /* 0x0025b0e401007387 */ /* 0x000fe80000100800 */
[----:B------:R-:W-:Y:S04]  /*5abf0*/  STL [R1+0x25ac], R229 ;  /* 0x0025ace501007387 */ /* 0x000fe80000100800 */
[----:B------:R-:W-:Y:S04]  /*5ac00*/  STL [R1+0x25a8], R230 ;  /* 0x0025a8e601007387 */ /* 0x000fe80000100800 */
[----:B------:R-:W-:Y:S01]  /*5ac10*/  STL [R1+0x25a4], R231 ;  /* 0x0025a4e701007387 */ /* 0x000fe20000100800 */
[C---:B---3--:R-:W-:Y:S11]  /*5ac20*/  HMMA.1688.F32.TF32 R224, R164.reuse, R6, R80 ;  /* 0x00000006a4e0723c */ /* 0x048ff60000081050 */
[----:B------:R-:W-:Y:S11]  /*5ac30*/  @!UPT UIADD3 URZ, URZ, URZ, URZ ;  /* 0x0000003f3f3ff290 */ /* 0x000ff6000fffe03f */
[----:B------:R-:W-:Y:S01]  /*5ac40*/  @!UPT UIADD3 URZ, URZ, URZ, URZ ;  /* 0x0000003f3f3ff290 */ /* 0x000fe2000fffe03f */
[----:B------:R-:W-:Y:S04]  /*5ac50*/  STL [R1+0x25c0], R224 ;  /* 0x0025c0e001007387 */ /* 0x000fe80000100800 */
[----:B------:R-:W-:Y:S04]  /*5ac60*/  STL [R1+0x25bc], R225 ;  /* 0x0025bce101007387 */ /* 0x000fe80000100800 */
[----:B------:R-:W-:Y:S04]  /*5ac70*/  STL [R1+0x25b8], R226 ;  /* 0x0025b8e201007387 */ /* 0x000fe80000100800 */
[----:B------:R-:W-:Y:S04]  /*5ac80*/  STL [R1+0x25b4], R227 ;  /* 0x0025b4e301007387 */ /* 0x000fe80000100800 */
[----:B-1----:R-:W3:Y:S04]  /*5ac90*/  LDL.LU R84, [R1+0xa20] ;  /* 0x000a200001547983 */ /* 0x002ee80000300800 */
[----:B------:R-:W3:Y:S04]  /*5aca0*/  LDL.LU R85, [R1+0xa24] ;  /* 0x000a240001557983 */ /* 0x000ee80000300800 */
[----:B------:R-:W3:Y:S04]  /*5acb0*/  LDL.LU R86, [R1+0xa28] ;  /* 0x000a280001567983 */ /* 0x000ee80000300800 */
[----:B------:R-:W3:Y:S01]  /*5acc0*/  LDL.LU R87, [R1+0xa2c] ;  /* 0x000a2c0001577983 */ /* 0x000ee20000300800 */
[C---:B----4-:R-:W-:Y:S03]  /*5acd0*/  HMMA.1688.F32.TF32 R220, R164.reuse, R10, R76 ;  /* 0x0000000aa4dc723c */ /* 0x050fe6000008104c */
[----:B------:R-:W4:Y:S04]  /*5ace0*/  LDL.LU R76, [R1+0xa30] ;  /* 0x000a3000014c7983 */ /* 0x000f280000300800 */
[----:B------:R-:W4:Y:S04]  /*5acf0*/  LDL.LU R77, [R1+0xa34] ;  /* 0x000a3400014d7983 */ /* 0x000f280000300800 */
[----:B------:R-:W4:Y:S04]  /*5ad00*/  LDL.LU R78, [R1+0xa38] ;  /* 0x000a3800014e7983 */ /* 0x000f280000300800 */
[----:B------:R-:W4:Y:S08]  /*5ad10*/  LDL.LU R79, [R1+0xa3c] ;  /* 0x000a3c00014f7983 */ /* 0x000f300000300800 */
[----:B------:R-:W-:Y:S04]  /*5ad20*/  STL [R1+0x25d0], R220 ;  /* 0x0025d0dc01007387 */ /* 0x000fe80000100800 */
[----:B------:R-:W-:Y:S01]  /*5ad30*/  STL [R1+0x25cc], R221 ;  /* 0x0025ccdd01007387 */ /* 0x000fe20000100800 */
[C---:B--2---:R-:W-:Y:S03]  /*5ad40*/  HMMA.1688.F32.TF32 R216, R164.reuse, R14, R236 ;  /* 0x0000000ea4d8723c */ /* 0x044fe600000810ec */
[----:B------:R-:W-:Y:S04]  /*5ad50*/  STL [R1+0x25c8], R222 ;  /* 0x0025c8de01007387 */ /* 0x000fe80000100800 */
[----:B------:R-:W-:Y:S04]  /*5ad60*/  STL [R1+0x25c4], R223 ;  /* 0x0025c4df01007387 */ /* 0x000fe80000100800 */
[----:B------:R-:W2:Y:S04]  /*5ad70*/  LDL.LU R236, [R1+0xa40] ;  /* 0x000a400001ec7983 */ /* 0x000ea80000300800 */
[----:B------:R-:W2:Y:S04]  /*5ad80*/  LDL.LU R237, [R1+0xa44] ;  /* 0x000a440001ed7983 */ /* 0x000ea80000300800 */
[----:B------:R-:W2:Y:S04]  /*5ad90*/  LDL.LU R238, [R1+0xa48] ;  /* 0x000a480001ee7983 */ /* 0x000ea80000300800 */
[----:B------:R-:W2:Y:S04]  /*5ada0*/  LDL.LU R239, [R1+0xa4c] ;  /* 0x000a4c0001ef7983 */ /* 0x000ea80000300800 */
[----:B------:R-:W-:Y:S04]  /*5adb0*/  STL [R1+0x25e0], R216 ;  /* 0x0025e0d801007387 */ /* 0x000fe80000100800 */
[----:B------:R-:W-:Y:S04]  /*5adc0*/  STL [R1+0x25dc], R217 ;  /* 0x0025dcd901007387 */ /* 0x000fe80000100800 */
[----:B------:R-:W-:Y:S04]  /*5add0*/  STL [R1+0x25d8], R218 ;  /* 0x0025d8da01007387 */ /* 0x000fe80000100800 */
[----:B------:R-:W-:Y:S04]  /*5ade0*/  STL [R1+0x25d4], R219 ;  /* 0x0025d4db01007387 */ /* 0x000fe80000100800 */
        /* <DEDUP_REMOVED lines=9> */
[----:B------:R-:W-:Y:S04]  /*5ae80*/  STL [R1+0x25f0], R212 ;  /* 0x0025f0d401007387 */ /* 0x000fe80000100800 */
[----:B------:R-:W-:Y:S04]  /*5ae90*/  STL [R1+0x25ec], R213 ;  /* 0x0025ecd501007387 */ /* 0x000fe80000100800 */
[----:B------:R-:W-:Y:S04]  /*5aea0*/  STL [R1+0x25e8], R214 ;  /* 0x0025e8d601007387 */ /* 0x000fe80000100800 */
[----:B------:R-:W-:Y:S01]  /*5aeb0*/  STL [R1+0x25e4], R215 ;  /* 0x0025e4d701007387 */ /* 0x000fe20000100800 */
[C---:B---3--:R-:W-:Y:S08]  /*5aec0*/  HMMA.1688.F32.TF32 R208, R164.reuse, R22, R84 ;  /* 0x00000016a4d0723c */ /* 0x048ff00000081054 */
[C---:B----4-:R-:W-:Y:S11]  /*5aed0*/  HMMA.1688.F32.TF32 R204, R164.reuse, R26, R76 ;  /* 0x0000001aa4cc723c */ /* 0x050ff6000008104c */
[----:B------:R-:W-:Y:S04]  /*5aee0*/  @!UPT UIADD3 URZ, URZ, URZ, URZ ;  /* 0x0000003f3f3ff290 */ /* 0x000fe8000fffe03f */
        /* <DEDUP_REMOVED lines=8> */
[C---:B--2---:R-:W-:Y:S03]  /*5af70*/  HMMA.1688.F32.TF32 R200, R164.reuse, R30, R236 ;  /* 0x0000001ea4c8723c */ /* 0x044fe600000810ec */
        /* <DEDUP_REMOVED lines=9> */
[----:B------:R-:W-:Y:S04]  /*5b010*/  STL [R1+0x2620], R200 ;  /* 0x002620c801007387 */ /* 0x000fe80000100800 */
[----:B------:R-:W-:Y:S04]  /*5b020*/  STL [R1+0x261c], R201 ;  /* 0x00261cc901007387 */ /* 0x000fe80000100800 */
[----:B------:R-:W-:Y:S04]  /*5b030*/  STL [R1+0x2618], R202 ;  /* 0x002618ca01007387 */ /* 0x000fe80000100800 */
[----:B------:R-:W-:Y:S08]  /*5b040*/  STL [R1+0x2614], R203 ;  /* 0x002614cb01007387 */ /* 0x000ff00000100800 */
        /* <DEDUP_REMOVED lines=13> */
[----:B------:R-:W-:Y:S04]  /*5b120*/  STL [R1+0x2640], R192 ;  /* 0x002640c001007387 */ /* 0x000fe80000100800 */
[----:B------:R-:W-:Y:S04]  /*5b130*/  STL [R1+0x263c], R193 ;  /* 0x00263cc101007387 */ /* 0x000fe80000100800 */
[----:B------:R-:W-:Y:S04]  /*5b140*/  STL [R1+0x2638], R194 ;  /* 0x002638c201007387 */ /* 0x000fe80000100800 */
[----:B------:R-:W-:Y:S01]  /*5b150*/  STL [R1+0x2634], R195 ;  /* 0x002634c301007387 */ /* 0x000fe20000100800 */
[C---:B---3--:R-:W-:Y:S03]  /*5b160*/  HMMA.1688.F32.TF32 R188, R164.reuse, R42, R76 ;  /* 0x0000002aa4bc723c */ /* 0x048fe6000008104c */
[----:B------:R-:W3:Y:S04]  /*5b170*/  LDL.LU R76, [R1+0xab0] ;  /* 0x000ab000014c7983 */ /* 0x000ee80000300800 */
[----:B------:R-:W3:Y:S04]  /*5b180*/  LDL.LU R77, [R1+0xab4] ;  /* 0x000ab400014d7983 */ /* 0x000ee80000300800 */
[----:B------:R-:W3:Y:S04]  /*5b190*/  LDL.LU R78, [R1+0xab8] ;  /* 0x000ab800014e7983 */ /* 0x000ee80000300800 */
[----:B------:R-:W3:Y:S08]  /*5b1a0*/  LDL.LU R79, [R1+0xabc] ;  /* 0x000abc00014f7983 */ /* 0x000ef00000300800 */
        /* <DEDUP_REMOVED lines=9> */
[----:B------:R-:W2:Y:S04]  /*5b240*/  LDL.LU R236, [R1+0xac0] ;  /* 0x000ac00001ec7983 */ /* 0x000ea80000300800 */
[----:B------:R-:W2:Y:S04]  /*5b250*/  LDL.LU R237, [R1+0xac4] ;  /* 0x000ac40001ed7983 */ /* 0x000ea80000300800 */
[----:B------:R-:W2:Y:S04]  /*5b260*/  LDL.LU R238, [R1+0xac8] ;  /* 0x000ac80001ee7983 */ /* 0x000ea80000300800 */
[----:B------:R-:W2:Y:S08]  /*5b270*/  LDL.LU R239, [R1+0xacc] ;  /* 0x000acc0001ef7983 */ /* 0x000eb00000300800 */
[----:B------:R-:W-:Y:S04]  /*5b280*/  STL [R1+0x2660], R184 ;  /* 0x002660b801007387 */ /* 0x000fe80000100800 */
[----:B------:R-:W-:Y:S01]  /*5b290*/  STL [R1+0x265c], R185 ;  /* 0x00265cb901007387 */ /* 0x000fe20000100800 */
[C---:B----4-:R-:W-:Y:S03]  /*5b2a0*/  HMMA.1688.F32.TF32 R180, R164.reuse, R50, R84 ;  /* 0x00000032a4b4723c */ /* 0x050fe60000081054 */
[----:B------:R-:W-:Y:S04]  /*5b2b0*/  STL [R1+0x2658], R186 ;  /* 0x002658ba01007387 */ /* 0x000fe80000100800 */
[----:B------:R-:W-:Y:S01]  /*5b2c0*/  STL [R1+0x2654], R187 ;  /* 0x002654bb01007387 */ /* 0x000fe20000100800 */
[C---:B------:R-:W-:Y:S11]  /*5b2d0*/  HMMA.1688.F32.TF32 R176, R164.reuse, R54, R72 ;  /* 0x00000036a4b0723c */ /* 0x040ff60000081048 */
[----:B------:R-:W-:Y:S04]  /*5b2e0*/  @!UPT UIADD3 URZ, URZ, URZ, URZ ;  /* 0x0000003f3f3ff290 */ /* 0x000fe8000fffe03f */
        /* <DEDUP_REMOVED lines=8> */
[----:B------:R-:W-:Y:S04]  /*5b370*/  STL.64 [R1+0x2680], R176 ;  /* 0x002680b001007387 */ /* 0x000fe80000100a00 */
[----:B------:R-:W-:Y:S04]  /*5b380*/  STL [R1+0x2678], R178 ;  /* 0x002678b201007387 */ /* 0x000fe80000100800 */
[----:B------:R-:W-:Y:S01]  /*5b390*/  STL [R1+0x2674], R179 ;  /* 0x002674b301007387 */ /* 0x000fe20000100800 */
[C---:B---3--:R-:W-:Y:S03]  /*5b3a0*/  HMMA.1688.F32.TF32 R172, R164.reuse, R58, R76 ;  /* 0x0000003aa4ac723c */ /* 0x048fe6000008104c */
[----:B------:R-:W3:Y:S04]  /*5b3b0*/  LDL.LU R76, [R1+0xaf0] ;  /* 0x000af000014c7983 */ /* 0x000ee80000300800 */
[----:B------:R-:W3:Y:S04]  /*5b3c0*/  LDL.LU R77, [R1+0xaf4] ;  /* 0x000af400014d7983 */ /* 0x000ee80000300800 */
[----:B------:R-:W3:Y:S04]  /*5b3d0*/  LDL.LU R78, [R1+0xaf8] ;  /* 0x000af800014e7983 */ /* 0x000ee80000300800 */
[----:B------:R-:W3:Y:S01]  /*5b3e0*/  LDL.LU R79, [R1+0xafc] ;  /* 0x000afc00014f7983 */ /* 0x000ee20000300800 */
[C---:B------:R-:W-:Y:S07]  /*5b3f0*/  HMMA.1688.F32.TF32 R168, R164.reuse, R62, R80 ;  /* 0x0000003ea4a8723c */ /* 0x040fee0000081050 */
        /* <DEDUP_REMOVED lines=12> */
[----:B--2---:R-:W-:Y:S03]  /*5b4c0*/  HMMA.1688.F32.TF32 R164, R164, R66, R236 ;  /* 0x00000042a4a4723c */ /* 0x004fe600000810ec */
[----:B------:R-:W-:Y:S04]  /*5b4d0*/  LDS R236, [R0+0x4e180] ;  /* 0x04e1800000ec7984 */ /* 0x000fe80000000800 */
[----:B------:R-:W-:Y:S04]  /*5b4e0*/  LDS R238, [R0+0x4f180] ;  /* 0x04f1800000ee7984 */ /* 0x000fe80000000800 */
[----:B------:R-:W-:Y:S04]  /*5b4f0*/  LDS R237, [R3+0x4e180] ;  /* 0x04e1800003ed7984 */ /* 0x000fe80000000800 */
[----:B------:R-:W1:Y:S08]  /*5b500*/  LDS R239, [R3+0x4f180] ;  /* 0x04f1800003ef7984 */ /* 0x000e700000000800 */
[----:B------:R2:W-:Y:S04]  /*5b510*/  STL [R1+0x26b4], R164 ;  /* 0x0026b4a401007387 */ /* 0x0005e80000100800 */
[----:B------:R1:W-:Y:S04]  /*5b520*/  STL [R1+0x26b0], R165 ;  /* 0x0026b0a501007387 */ /* 0x0003e80000100800 */
[----:B------:R1:W-:Y:S04]  /*5b530*/  STL [R1+0x26ac], R166 ;  /* 0x0026aca601007387 */ /* 0x0003e80000100800 */
[----:B------:R1:W-:Y:S01]  /*5b540*/  STL [R1+0x26a8], R167 ;  /* 0x0026a8a701007387 */ /* 0x0003e20000100800 */
[C---:B----4-:R-:W-:Y:S03]  /*5b550*/  HMMA.1688.F32.TF32 R160, R100.reuse, R6, R72 ;  /* 0x0000000664a0723c */ /* 0x050fe60000081048 */
[----:B------:R-:W4:Y:S04]  /*5b560*/  LDL.LU R72, [R1+0xb10] ;  /* 0x000b100001487983 */ /* 0x000f280000300800 */
[----:B------:R-:W4:Y:S04]  /*5b570*/  LDL.LU R73, [R1+0xb14] ;  /* 0x000b140001497983 */ /* 0x000f280000300800 */
[----:B------:R-:W4:Y:S04]  /*5b580*/  LDL.LU R74, [R1+0xb18] ;  /* 0x000b1800014a7983 */ /* 0x000f280000300800 */
[----:B------:R-:W4:Y:S08]  /*5b590*/  LDL.LU R75, [R1+0xb1c] ;  /* 0x000b1c00014b7983 */ /* 0x000f300000300800 */
        /* <DEDUP_REMOVED lines=21> */
[C---:B------:R-:W-:Y:S03]  /*5b6f0*/  HMMA.1688.F32.TF32 R152, R100.reuse, R14, R80 ;  /* 0x0000000e6498723c */ /* 0x040fe60000081050 */
[----:B------:R-:W3:Y:S04]  /*5b700*/  LDL.LU R80, [R1+0xb50] ;  /* 0x000b500001507983 */ /* 0x000ee80000300800 */
[----:B------:R-:W3:Y:S04]  /*5b710*/  LDL.LU R81, [R1+0xb54] ;  /* 0x000b540001517983 */ /* 0x000ee80000300800 */
[----:B------:R-:W3:Y:S04]  /*5b720*/  LDL.LU R82, [R1+0xb58] ;  /* 0x000b580001527983 */ /* 0x000ee80000300800 */
[----:B------:R-:W3:Y:S08]  /*5b730*/  LDL.LU R83, [R1+0xb5c] ;  /* 0x000b5c0001537983 */ /* 0x000ef00000300800 */
        /* <DEDUP_REMOVED lines=8> */
[----:B------:R-:W4:Y:S01]  /*5b7c0*/  LDL.LU R75, [R1+0xb6c] ;  /* 0x000b6c00014b7983 */ /* 0x000f220000300800 */
[C---:B--2---:R-:W-:Y:S07]  /*5b7d0*/  HMMA.1688.F32.TF32 R144, R100.reuse, R22, R88 ;  /* 0x000000166490723c */ /* 0x044fee0000081058 */
[----:B------:R2:W-:Y:S04]  /*5b7e0*/  STL [R1+0x26f4], R148 ;  /* 0x0026f49401007387 */ /* 0x0005e80000100800 */
[----:B------:R1:W-:Y:S04]  /*5b7f0*/  STL [R1+0x26f0], R149 ;  /* 0x0026f09501007387 */ /* 0x0003e80000100800 */
[----:B------:R1:W-:Y:S04]  /*5b800*/  STL [R1+0x26ec], R150 ;  /* 0x0026ec9601007387 */ /* 0x0003e80000100800 */
[----:B------:R1:W-:Y:S04]  /*5b810*/  STL [R1+0x26e8], R151 ;  /* 0x0026e89701007387 */ /* 0x0003e80000100800 */
        /* <DEDUP_REMOVED lines=14> */
[----:B------:R-:W-:Y:S01]  /*5b900*/  STL [R1+0x2724], R136 ;  /* 0x0027248801007387 */ /* 0x000fe20000100800 */
[C---:B------:R-:W-:Y:S03]  /*5b910*/  HMMA.1688.F32.TF32 R132, R100.reuse, R34, R80 ;  /* 0x000000226484723c */ /* 0x040fe60000081050 */
[----:B------:R-:W-:Y:S04]  /*5b920*/  STL [R1+0x2720], R137 ;  /* 0x0027208901007387 */ /* 0x000fe80000100800 */
        /* <DEDUP_REMOVED lines=14> */
[C---:B----4-:R-:W-:Y:S03]  /*5ba10*/  HMMA.1688.F32.TF32 R128, R100.reuse, R38, R72 ;  /* 0x000000266480723c */ /* 0x050fe60000081048 */
[----:B------:R-:W4:Y:S04]  /*5ba20*/  LDL.LU R72, [R1+0x1010] ;  /* 0x0010100001487983 */ /* 0x000f280000300800 */
[----:B------:R-:W4:Y:S04]  /*5ba30*/  LDL.LU R73, [R1+0x1014] ;  /* 0x0010140001497983 */ /* 0x000f280000300800 */
[----:B------:R-:W4:Y:S04]  /*5ba40*/  LDL.LU R74, [R1+0x1018] ;  /* 0x00101800014a7983 */ /* 0x000f280000300800 */
[----:B------:R-:W4:Y:S08]  /*5ba50*/  LDL.LU R75, [R1+0x101c] ;  /* 0x00101c00014b7983 */ /* 0x000f300000300800 */
        /* <DEDUP_REMOVED lines=20> */
[----:B------:R-:W-:Y:S01]  /*5bba0*/  STL [R1+0x2748], R127 ;  /* 0x0027487f01007387 */ /* 0x000fe20000100800 */
[C---:B--2---:R-:W-:Y:S08]  /*5bbb0*/  HMMA.1688.F32.TF32 R120, R100.reuse, R46, R92 ;  /* 0x0000002e6478723c */ /* 0x044ff0000008105c */
[C---:B------:R-:W-:Y:S11]  /*5bbc0*/  HMMA.1688.F32.TF32 R116, R100.reuse, R50, R88 ;  /* 0x000000326474723c */ /* 0x040ff60000081058 */
[----:B------:R-:W-:Y:S04]  /*5bbd0*/  @!UPT UIADD3 URZ, URZ, URZ, URZ ;  /* 0x0000003f3f3ff290 */ /* 0x000fe8000fffe03f */
[----:B------:R-:W-:Y:S04]  /*5bbe0*/  STL [R1+0x2764], R120 ;  /* 0x0027647801007387 */ /* 0x000fe80000100800 */
[----:B------:R-:W-:Y:S04]  /*5bbf0*/  STL [R1+0x2760], R121 ;  /* 0x0027607901007387 */ /* 0x000fe80000100800 */
[----:B------:R-:W-:Y:S04]  /*5bc00*/  STL [R1+0x275c], R122 ;  /* 0x00275c7a01007387 */ /* 0x000fe80000100800 */
[----:B------:R-:W-:Y:S01]  /*5bc10*/  STL [R1+0x2758], R123 ;  /* 0x0027587b01007387 */ /* 0x000fe20000100800 */
[C---:B----4-:R-:W-:Y:S03]  /*5bc20*/  HMMA.1688.F32.TF32 R112, R100.reuse, R54, R72 ;  /* 0x000000366470723c */ /* 0x050fe60000081048 */
[----:B------:R-:W-:Y:S04]  /*5bc30*/  STL [R1+0x2774], R116 ;  /* 0x0027747401007387 */ /* 0x000fe80000100800 */
[----:B------:R-:W-:Y:S04]  /*5bc40*/  STL [R1+0x2770], R117 ;  /* 0x0027707501007387 */ /* 0x000fe80000100800 */
[----:B------:R-:W-:Y:S04]  /*5bc50*/  STL [R1+0x276c], R118 ;  /* 0x00276c7601007387 */ /* 0x000fe80000100800 */
[----:B------:R-:W-:Y:S04]  /*5bc60*/  STL [R1+0x2768], R119 ;  /* 0x0027687701007387 */ /* 0x000fe80000100800 */
[----:B------:R-:W1:Y:S04]  /*5bc70*/  LDL.LU R72, [R1+0xfd0] ;  /* 0x000fd00001487983 */ /* 0x000e680000300800 */
[----:B------:R-:W1:Y:S04]  /*5bc80*/  LDL.LU R73, [R1+0xfd4] ;  /* 0x000fd40001497983 */ /* 0x000e680000300800 */
[----:B------:R-:W1:Y:S04]  /*5bc90*/  LDL.LU R74, [R1+0xfd8] ;  /* 0x000fd800014a7983 */ /* 0x000e680000300800 */
[----:B------:R-:W1:Y:S01]  /*5bca0*/  LDL.LU R75, [R1+0xfdc] ;  /* 0x000fdc00014b7983 */ /* 0x000e620000300800 */
[C---:B------:R-:W-:Y:S03]  /*5bcb0*/  HMMA.1688.F32.TF32 R108, R100.reuse, R58, R84 ;  /* 0x0000003a646c723c */ /* 0x040fe60000081054 */
[----:B------:R-:W-:Y:S05]  /*5bcc0*/  STL [R1+0x2784], R112 ;  /* 0x0027847001007387 */ /* 0x000fea0000100800 */
[C---:B------:R-:W-:Y:S01]  /*5bcd0*/  HMMA.1688.F32.TF32 R104, R100.reuse, R62, R80 ;  /* 0x0000003e6468723c */ /* 0x040fe20000081050 */
[----:B------:R-:W-:Y:S04]  /*5bce0*/  STL [R1+0x2780], R113 ;  /* 0x0027807101007387 */ /* 0x000fe80000100800 */
[----:B------:R-:W-:Y:S04]  /*5bcf0*/  STL [R1+0x277c], R114 ;  /* 0x00277c7201007387 */ /* 0x000fe80000100800 */
[----:B------:R-:W-:Y:S06]  /*5bd00*/  STL [R1+0x2778], R115 ;  /* 0x0027787301007387 */ /* 0x000fec0000100800 */
        /* <DEDUP_REMOVED lines=16> */
[----:B---3--:R-:W-:Y:S11]  /*5be10*/  HMMA.1688.F32.TF32 R100, R100, R66, R76 ;  /* 0x000000426464723c */ /* 0x008ff6000008104c */
[----:B------:R-:W-:Y:S11]  /*5be20*/  @!UPT UIADD3 URZ, URZ, URZ, URZ ;  /* 0x0000003f3f3ff290 */ /* 0x000ff6000fffe03f */
[----:B------:R-:W-:Y:S01]  /*5be30*/  @!UPT UIADD3 URZ, URZ, URZ, URZ ;  /* 0x0000003f3f3ff290 */ /* 0x000fe2000fffe03f */
        /* <DEDUP_REMOVED lines=16> */
[C---:B-1----:R-:W-:Y:S03]  /*5bf40*/  HMMA.1688.F32.TF32 R96, R236.reuse, R6, R72 ;  /* 0x00000006ec60723c */ /* 0x042fe60000081048 */
        /* <DEDUP_REMOVED lines=8> */
[----:B------:R-:W-:Y:S04]  /*5bfd0*/  STL [R1+0x27c4], R96 ;  /* 0x0027c46001007387 */ /* 0x000fe80000100800 */
[----:B------:R-:W-:Y:S04]  /*5bfe0*/  STL [R1+0x27c0], R97 ;  /* 0x0027c06101007387 */ /* 0x000fe80000100800 */
[----:B------:R-:W-:Y:S04]  /*5bff0*/  STL [R1+0x27bc], R98 ;  /* 0x0027bc6201007387 */ /* 0x000fe80000100800 */
[----:B------:R-:W-:Y:S01]  /*5c000*/  STL [R1+0x27b8], R99 ;  /* 0x0027b86301007387 */ /* 0x000fe20000100800 */
[C---:B--2---:R-:W-:Y:S08]  /*5c010*/  HMMA.1688.F32.TF32 R88, R236.reuse, R14, R88 ;  /* 0x0000000eec58723c */ /* 0x044ff00000081058 */
[C---:B----4-:R-:W-:Y:S11]  /*5c020*/  HMMA.1688.F32.TF32 R92, R236.reuse, R10, R92 ;  /* 0x0000000aec5c723c */ /* 0x050ff6000008105c */
[----:B------:R-:W-:Y:S11]  /*5c030*/  @!UPT UIADD3 URZ, URZ, URZ, URZ ;  /* 0x0000003f3f3ff290 */ /* 0x000ff6000fffe03f */
[----:B------:R-:W-:Y:S01]  /*5c040*/  @!UPT UIADD3 URZ, URZ, URZ, URZ ;  /* 0x0000003f3f3ff290 */ /* 0x000fe2000fffe03f */
        /* <DEDUP_REMOVED lines=8> */
[C---:B---3--:R-:W-:Y:S08]  /*5c0d0*/  HMMA.1688.F32.TF32 R84, R236.reuse, R18, R84 ;  /* 0x00000012ec54723c */ /* 0x048ff00000081054 */
[C---:B------:R-:W-:Y:S08]  /*5c0e0*/  HMMA.1688.F32.TF32 R80, R236.reuse, R22, R80 ;  /* 0x00000016ec50723c */ /* 0x040ff00000081050 */
        /* <DEDUP_REMOVED lines=13> */
[C---:B------:R-:W-:Y:S08]  /*5c1c0*/  HMMA.1688.F32.TF32 R72, R236.reuse, R30, R72 ;  /* 0x0000001eec48723c */ /* 0x040ff00000081048 */
[C---:B------:R-:W-:Y:S11]  /*5c1d0*/  HMMA.1688.F32.TF32 R68, R236.reuse, R34, R240 ;  /* 0x00000022ec44723c */ /* 0x040ff600000810f0 */
[----:B------:R-:W-:Y:S04]  /*5c1e0*/  @!UPT UIADD3 URZ, URZ, URZ, URZ ;  /* 0x0000003f3f3ff290 */ /* 0x000fe8000fffe03f */
        /* <DEDUP_REMOVED lines=100> */
[----:B------:R-:W-:Y:S04]  /*5c830*/  STL [R1+0x2834], R68 ;  /* 0x0028344401007387 */ /* 0x000fe80000100800 */
[----:B------:R-:W-:Y:S04]  /*5c840*/  STL [R1+0x2830], R69 ;  /* 0x0028304501007387 */ /* 0x000fe80000100800 */
[----:B------:R-:W-:Y:S04]  /*5c850*/  STL [R1+0x282c], R70 ;  /* 0x00282c4601007387 */ /* 0x000fe80000100800 */
[----:B------:R2:W-:Y:S02]  /*5c860*/  STL [R1+0x2828], R71 ;  /* 0x0028284701007387 */ /* 0x0005e40000100800 */
        /* <DEDUP_REMOVED lines=21> */
[----:B------:R-:W-:Y:S04]  /*5c9c0*/  LDS R236, [R0+0x4e200] ;  /* 0x04e2000000ec7984 */ /* 0x000fe80000000800 */
[----:B------:R-:W-:Y:S04]  /*5c9d0*/  LDS R238, [R0+0x4f200] ;  /* 0x04f2000000ee7984 */ /* 0x000fe80000000800 */
[----:B------:R-:W-:Y:S04]  /*5c9e0*/  STL.64 [R1+0x300], R72 ;  /* 0x0003004801007387 */ /* 0x000fe80000100a00 */
[----:B------:R-:W-:Y:S04]  /*5c9f0*/  STL.64 [R1+0x308], R74 ;  /* 0x0003084a01007387 */ /* 0x000fe80000100a00 */
[----:B------:R-:W-:Y:S04]  /*5ca00*/  STL.64 [R1+0x2e0], R68 ;  /* 0x0002e04401007387 */ /* 0x000fe80000100a00 */
[----:B------:R1:W-:Y:S04]  /*5ca10*/  STL.64 [R1+0x2e8], R70 ;  /* 0x0002e84601007387 */ /* 0x0003e80000100a00 */
[----:B------:R-:W-:Y:S04]  /*5ca20*/  LDS R237, [R3+0x4e200] ;  /* 0x04e2000003ed7984 */ /* 0x000fe80000000800 */
[----:B------:R-:W2:Y:S01]  /*5ca30*/  LDS R239, [R3+0x4f200] ;  /* 0x04f2000003ef7984 */ /* 0x000ea20000000800 */
        /* <DEDUP_REMOVED lines=12> */
[C---:B---3--:R-:W-:Y:S03]  /*5cb00*/  HMMA.1688.F32.TF32 R72, R232.reuse, R26, R200 ;  /* 0x0000001ae848723c */ /* 0x048fe600000810c8 */
[----:B------:R1:W-:Y:S05]  /*5cb10*/  STL.64 [R1+0x3d8], R70 ;  /* 0x0003d84601007387 */ /* 0x0003ea0000100a00 */
[C---:B-1----:R-:W-:Y:S06]  /*5cb20*/  HMMA.1688.F32.TF32 R68, R232.reuse, R30, R204 ;  /* 0x0000001ee844723c */ /* 0x042fec00000810cc */
[----:B------:R-:W-:Y:S04]  /*5cb30*/  STL.64 [R1+0x3c0], R76 ;  /* 0x0003c04c01007387 */ /* 0x000fe80000100a00 */
[----:B------:R1:W-:Y:S05]  /*5cb40*/  STL.64 [R1+0x3c8], R78 ;  /* 0x0003c84e01007387 */ /* 0x0003ea0000100a00 */
        /* <DEDUP_REMOVED lines=27> */
[----:B------:R-:W3:Y:S04]  /*5cd00*/  LDL.LU R248, [R1+0xcb0] ;  /* 0x000cb00001f87983 */ /* 0x000ee80000300800 */
[----:B------:R-:W-:Y:S04]  /*5cd10*/  STL.64 [R1+0x320], R72 ;  /* 0x0003204801007387 */ /* 0x000fe80000100a00 */
[----:B------:R-:W-:Y:S04]  /*5cd20*/  STL.64 [R1+0x328], R74 ;  /* 0x0003284a01007387 */ /* 0x000fe80000100a00 */
        /* <DEDUP_REMOVED lines=96> */
[----:B------:R-:W1:Y:S01]  /*5d330*/  LDS R235, [R24+0x4f200] ;  /* 0x04f2000018eb7984 */ /* 0x000e620000000800 */
[C---:B--2---:R-:W-:Y:S08]  /*5d340*/  HMMA.1688.F32.TF32 R68, R236.reuse, R6, R152 ;  /* 0x00000006ec44723c */ /* 0x044ff00000081098 */
[C---:B------:R-:W-:Y:S08]  /*5d350*/  HMMA.1688.F32.TF32 R76, R236.reuse, R10, R156 ;  /* 0x0000000aec4c723c */ /* 0x040ff0000008109c */
[C---:B---3--:R-:W-:Y:S07]  /*5d360*/  HMMA.1688.F32.TF32 R72, R236.reuse, R14, R160 ;  /* 0x0000000eec48723c */ /* 0x048fee00000810a0 */
        /* <DEDUP_REMOVED lines=11> */
[C---:B----4-:R-:W-:Y:S06]  /*5d420*/  HMMA.1688.F32.TF32 R68, R236.reuse, R30, R176 ;  /* 0x0000001eec44723c */ /* 0x050fec00000810b0 */
        /* <DEDUP_REMOVED lines=28> */
[----:B------:R-:W-:Y:S04]  /*5d5f0*/  STL.64 [R1+0x538], R78 ;  /* 0x0005384e01007387 */ /* 0x000fe80000100a00 */
[----:B------:R-:W-:Y:S04]  /*5d600*/  STL.64 [R1+0x550], R72 ;  /* 0x0005504801007387 */ /* 0x000fe80000100a00 */
[----:B------:R-:W-:Y:S04]  /*5d610*/  STL.64 [R1+0x558], R74 ;  /* 0x0005584a01007387 */ /* 0x000fe80000100a00 */
[----:B------:R-:W-:Y:S04]  /*5d620*/  LDS R236, [R0+0x4e280] ;  /* 0x04e2800000ec7984 */ /* 0x000fe80000000800 */
[----:B------:R-:W-:Y:S04]  /*5d630*/  LDS R238, [R0+0x4f280] ;  /* 0x04f2800000ee7984 */ /* 0x000fe80000000800 */
        /* <DEDUP_REMOVED lines=20> */
[----:B------:R-:W-:Y:S04]  /*5d780*/  STL.64 [R1+0x628], R78 ;  /* 0x0006284e01007387 */ /* 0x000fe80000100a00 */
[----:B------:R-:W3:Y:S04]  /*5d790*/  LDL.LU R244, [R1+0x10d0] ;  /* 0x0010d00001f47983 */ /* 0x000ee80000300800 */
[----:B------:R-:W-:Y:S04]  /*5d7a0*/  STL.64 [R1+0x610], R72 ;  /* 0x0006104801007387 */ /* 0x000fe80000100a00 */
[----:B------:R1:W-:Y:S04]  /*5d7b0*/  STL.64 [R1+0x618], R74 ;  /* 0x0006184a01007387 */ /* 0x0003e80000100a00 */
        /* <DEDUP_REMOVED lines=110> */
[C---:B---3--:R-:W-:Y:S03]  /*5dea0*/  HMMA.1688.F32.TF32 R76, R232.reuse, R58, R176 ;  /* 0x0000003ae84c723c */ /* 0x048fe600000810b0 */
[----:B------:R-:W-:Y:S04]  /*5deb0*/  STL.64 [R1+0x5a0], R68 ;  /* 0x0005a04401007387 */ /* 0x000fe80000100a00 */
[----:B------:R2:W-:Y:S01]  /*5dec0*/  STL.64 [R1+0x5a8], R70 ;  /* 0x0005a84601007387 */ /* 0x0005e20000100a00 */
[C---:B-1----:R-:W-:Y:S08]  /*5ded0*/  HMMA.1688.F32.TF32 R72, R232.reuse, R62, R180 ;  /* 0x0000003ee848723c */ /* 0x042ff000000810b4 */
[----:B--2---:R-:W-:Y:S01]  /*5dee0*/  HMMA.1688.F32.TF32 R68, R232, R66, R240 ;  /* 0x00000042e844723c */ /* 0x004fe200000810f0 */
[----:B------:R-:W-:Y:S04]  /*5def0*/  LDS R240, [R252+0x4e280] ;  /* 0x04e28000fcf07984 */ /* 0x000fe80000000800 */
[----:B------:R-:W-:Y:S04]  /*5df00*/  LDS R242, [R252+0x4f280] ;  /* 0x04f28000fcf27984 */ /* 0x000fe80000000800 */
        /* <DEDUP_REMOVED lines=10> */
[----:B------:R-:W-:Y:S04]  /*5dfb0*/  LDS R234, [R0+0x4f300] ;  /* 0x04f3000000ea7984 */ /* 0x000fe80000000800 */
[----:B------:R-:W-:Y:S04]  /*5dfc0*/  LDS R233, [R3+0x4e300] ;  /* 0x04e3000003e97984 */ /* 0x000fe80000000800 */
[----:B------:R-:W1:Y:S08]  /*5dfd0*/  LDS R235, [R3+0x4f300] ;  /* 0x04f3000003eb7984 */ /* 0x000e700000000800 */
[----:B------:R-:W-:Y:S04]  /*5dfe0*/  STL.64 [R1+0x570], R68 ;  /* 0x0005704401007387 */ /* 0x000fe80000100a00 */
[----:B------:R3:W-:Y:S02]  /*5dff0*/  STL.64 [R1+0x578], R70 ;  /* 0x0005784601007387 */ /* 0x0007e40000100a00 */
[C---:B---3--:R-:W-:Y:S08]  /*5e000*/  HMMA.1688.F32.TF32 R68, R236.reuse, R10, R188 ;  /* 0x0000000aec44723c */ /* 0x048ff000000810bc */
[C---:B------:R-:W-:Y:S08]  /*5e010*/  HMMA.1688.F32.TF32 R76, R236.reuse, R14, R192 ;  /* 0x0000000eec4c723c */ /* 0x040ff000000810c0 */
[C---:B------:R-:W-:Y:S07]  /*5e020*/  HMMA.1688.F32.TF32 R72, R236.reuse, R18, R196 ;  /* 0x00000012ec48723c */ /* 0x040fee00000810c4 */
[----:B------:R-:W-:Y:S04]  /*5e030*/  STL.64 [R1+0x670], R68 ;  /* 0x0006704401007387 */ /* 0x000fe80000100a00 */
[----:B------:R3:W-:Y:S02]  /*5e040*/  STL.64 [R1+0x678], R70 ;  /* 0x0006784601007387 */ /* 0x0007e40000100a00 */
[C---:B---3--:R-:W-:Y:S02]  /*5e050*/  HMMA.1688.F32.TF32 R68, R236.reuse, R22, R200 ;  /* 0x00000016ec44723c */ /* 0x048fe400000810c8 */
[----:B------:R-:W-:Y:S04]  /*5e060*/  STL.64 [R1+0x680], R76 ;  /* 0x0006804c01007387 */ /* 0x000fe80000100a00 */
[----:B------:R3:W-:Y:S04]  /*5e070*/  STL.64 [R1+0x688], R78 ;  /* 0x0006884e01007387 */ /* 0x0007e80000100a00 */
[----:B------:R-:W-:Y:S04]  /*5e080*/  STL.64 [R1+0x690], R72 ;  /* 0x0006904801007387 */ /* 0x000fe80000100a00 */
[----:B------:R4:W-:Y:S01]  /*5e090*/  STL.64 [R1+0x698], R74 ;  /* 0x0006984a01007387 */ /* 0x0009e20000100a00 */
[C---:B---3--:R-:W-:Y:S08]  /*5e0a0*/  HMMA.1688.F32.TF32 R76, R236.reuse, R26, R204 ;  /* 0x0000001aec4c723c */ /* 0x048ff000000810cc */
[----:B------:R-:W-:Y:S01]  /*5e0b0*/  STL.64 [R1+0x6a0], R68 ;  /* 0x0006a04401007387 */ /* 0x000fe20000100a00 */
[C---:B----4-:R-:W-:Y:S03]  /*5e0c0*/  HMMA.1688.F32.TF32 R72, R236.reuse, R30, R208 ;  /* 0x0000001eec48723c */ /* 0x050fe600000810d0 */
[----:B------:R3:W-:Y:S05]  /*5e0d0*/  STL.64 [R1+0x6a8], R70 ;  /* 0x0006a84601007387 */ /* 0x0007ea0000100a00 */
[C---:B---3--:R-:W-:Y:S06]  /*5e0e0*/  HMMA.1688.F32.TF32 R68, R236.reuse, R34, R212 ;  /* 0x00000022ec44723c */ /* 0x048fec00000810d4 */
[----:B------:R-:W-:Y:S04]  /*5e0f0*/  STL.64 [R1+0x6c0], R76 ;  /* 0x0006c04c01007387 */ /* 0x000fe80000100a00 */
[----:B------:R3:W-:Y:S05]  /*5e100*/  STL.64 [R1+0x6c8], R78 ;  /* 0x0006c84e01007387 */ /* 0x0007ea0000100a00 */
[----:B------:R-:W-:Y:S04]  /*5e110*/  STL.64 [R1+0x6d0], R72 ;  /* 0x0006d04801007387 */ /* 0x000fe80000100a00 */
[----:B------:R4:W-:Y:S01]  /*5e120*/  STL.64 [R1+0x6d8], R74 ;  /* 0x0006d84a01007387 */ /* 0x0009e20000100a00 */
[C---:B---3--:R-:W-:Y:S03]  /*5e130*/  HMMA.1688.F32.TF32 R76, R236.reuse, R38, R216 ;  /* 0x00000026ec4c723c */ /* 0x048fe600000810d8 */
[----:B------:R-:W-:Y:S05]  /*5e140*/  STL.64 [R1+0x6e0], R68 ;  /* 0x0006e04401007387 */ /* 0x000fea0000100a00 */
[C---:B----4-:R-:W-:Y:S01]  /*5e150*/  HMMA.1688.F32.TF32 R72, R236.reuse, R42, R220 ;  /* 0x0000002aec48723c */ /* 0x050fe200000810dc */
[----:B------:R3:W-:Y:S07]  /*5e160*/  STL.64 [R1+0x6e8], R70 ;  /* 0x0006e84601007387 */ /* 0x0007ee0000100a00 */
[C---:B---3--:R-:W-:Y:S07]  /*5e170*/  HMMA.1688.F32.TF32 R68, R236.reuse, R46, R224 ;  /* 0x0000002eec44723c */ /* 0x048fee00000810e0 */
[----:B------:R-:W-:Y:S04]  /*5e180*/  STL.64 [R1+0x6f0], R76 ;  /* 0x0006f04c01007387 */ /* 0x000fe80000100a00 */
[----:B------:R3:W-:Y:S04]  /*5e190*/  STL.64 [R1+0x6f8], R78 ;  /* 0x0006f84e01007387 */ /* 0x0007e80000100a00 */
        /* <DEDUP_REMOVED lines=122> */
[----:B--2---:R-:W-:Y:S01]  /*5e940*/  HMMA.1688.F32.TF32 R76, R236, R62, R132 ;  /* 0x0000003eec4c723c */ /* 0x004fe20000081084 */
[----:B------:R-:W-:Y:S04]  /*5e950*/  LDS R238, [R0+0x4f380] ;  /* 0x04f3800000ee7984 */ /* 0x000fe80000000800 */
[----:B------:R-:W-:Y:S04]  /*5e960*/  LDS R236, [R0+0x4e380] ;  /* 0x04e3800000ec7984 */ /* 0x000fe80000000800 */
[----:B------:R-:W-:Y:S04]  /*5e970*/  LDS R239, [R3+0x4f380] ;  /* 0x04f3800003ef7984 */ /* 0x000fe80000000800 */
[----:B------:R-:W-:Y:S01]  /*5e980*/  LDS R237, [R3+0x4e380] ;  /* 0x04e3800003ed7984 */ /* 0x000fe20000000800 */
[C---:B---3--:R-:W-:Y:S09]  /*5e990*/  HMMA.1688.F32.TF32 R68, R240.reuse, R6, R140 ;  /* 0x00000006f044723c */ /* 0x048ff2000008108c */
        /* <DEDUP_REMOVED lines=44> */
[----:B--2---:R-:W-:Y:S01]  /*5ec60*/  HMMA.1688.F32.TF32 R68, R240, R66, R200 ;  /* 0x00000042f044723c */ /* 0x004fe200000810c8 */
[----:B------:R-:W-:Y:S04]  /*5ec70*/  LDS R240, [R252+0x4e300] ;  /* 0x04e30000fcf07984 */ /* 0x000fe80000000800 */
[----:B------:R-:W-:Y:S04]  /*5ec80*/  LDS R242, [R252+0x4f300] ;  /* 0x04f30000fcf27984 */ /* 0x000fe80000000800 */
        /* <DEDUP_REMOVED lines=133> */
[C---:B--2---:R-:W-:Y:S08]  /*5f4e0*/  HMMA.1688.F32.TF32 R76, R232.reuse, R46, R148 ;  /* 0x0000002ee84c723c */ /* 0x044ff00000081094 */
[C---:B---3--:R-:W-:Y:S07]  /*5f4f0*/  HMMA.1688.F32.TF32 R72, R232.reuse, R50, R152 ;  /* 0x00000032e848723c */ /* 0x048fee0000081098 */
        /* <DEDUP_REMOVED lines=11> */
[----:B----4-:R-:W-:Y:S06]  /*5f5b0*/  HMMA.1688.F32.TF32 R68, R232, R66, R168 ;  /* 0x00000042e844723c */ /* 0x010fec00000810a8 */
[----:B------:R-:W-:Y:S04]  /*5f5c0*/  STL.64 [R1+0x910], R76 ;  /* 0x0009104c01007387 */ /* 0x000fe80000100a00 */
[----:B------:R-:W-:Y:S05]  /*5f5d0*/  STL.64 [R1+0x918], R78 ;  /* 0x0009184e01007387 */ /* 0x000fea0000100a00 */
        /* <DEDUP_REMOVED lines=53> */
[----:B------:R1:W-:Y:S04]  /*5f930*/  STL.64 [R1+0xdc8], R74 ;  /* 0x000dc84a01007387 */ /* 0x0003e80000100a00 */
[----:B------:R-:W3:Y:S04]  /*5f940*/  LDL.LU R244, [R1+0x1250] ;  /* 0x0012500001f47983 */ /* 0x000ee80000300800 */
        /* <DEDUP_REMOVED lines=76> */
[----:B------:R-:W3:Y:S01]  /*5fe10*/  LDL.LU R230, [R1+0x1268] ;  /* 0x0012680001e67983 */ /* 0x000ee20000300800 */
[----:B------:R-:W-:-:S03]  /*5fe20*/  IMAD.MOV.U32 R231, RZ, RZ, R0 ;  /* 0x000000ffffe77224 */ /* 0x000fc600078e0000 */
[----:B------:R-:W3:Y:S08]  /*5fe30*/  LDL.LU R0, [R1+0x28d4] ;  /* 0x0028d40001007983 */ /* 0x000ef00000300800 */
[----:B------:R-:W-:Y:S04]  /*5fe40*/  STL [R1+0x2844], R240 ;  /* 0x002844f001007387 */ /* 0x000fe80000100800 */
[----:B------:R-:W-:Y:S04]  /*5fe50*/  STL [R1+0x2840], R241 ;  /* 0x002840f101007387 */ /* 0x000fe80000100800 */
[----:B------:R-:W-:Y:S04]  /*5fe60*/  STL [R1+0x283c], R242 ;  /* 0x00283cf201007387 */ /* 0x000fe80000100800 */
[----:B------:R-:W-:Y:S01]  /*5fe70*/  STL [R1+0x2838], R243 ;  /* 0x002838f301007387 */ /* 0x000fe20000100800 */
[----:B------:R-:W-:Y:S01]  /*5fe80*/  IMAD.MOV.U32 R250, RZ, RZ, R5 ;  /* 0x000000fffffa7224 */ /* 0x000fe200078e0005 */
[C---:B-1----:R-:W-:Y:S08]  /*5fe90*/  HMMA.1688.F32.TF32 R72, R236.reuse, R14, R164 ;  /* 0x0000000eec48723c */ /* 0x042ff000000810a4 */
[C---:B----4-:R-:W-:Y:S08]  /*5fea0*/  HMMA.1688.F32.TF32 R68, R236.reuse, R10, R160 ;  /* 0x0000000aec44723c */ /* 0x050ff000000810a0 */
[C---:B--2---:R-:W-:Y:S11]  /*5feb0*/  HMMA.1688.F32.TF32 R76, R236.reuse, R18, R168 ;  /* 0x00000012ec4c723c */ /* 0x044ff600000810a8 */
        /* <DEDUP_REMOVED lines=13> */
[----:B------:R1:W-:Y:S04]  /*5ff90*/  STL.64 [R1+0x988], R74 ;  /* 0x0009884a01007387 */ /* 0x0003e80000100a00 */
[----:B------:R-:W-:Y:S04]  /*5ffa0*/  STL.64 [R1+0x990], R76 ;  /* 0x0009904c01007387 */ /* 0x000fe80000100a00 */
[----:B------:R-:W-:Y:S04]  /*5ffb0*/  STL.64 [R1+0x998], R78 ;  /* 0x0009984e01007387 */ /* 0x000fe80000100a00 */
[----:B------:R-:W2:Y:S01]  /*5ffc0*/  LDL R5, [R1+0x1940] ;  /* 0x0019400001057983 */ /* 0x000ea20000100800 */
[C---:B---3--:R-:W-:Y:S08]  /*5ffd0*/  HMMA.1688.F32.TF32 R68, R236.reuse, R34, R184 ;  /* 0x00000022ec44723c */ /* 0x048ff000000810b8 */
[C---:B-1----:R-:W-:Y:S11]  /*5ffe0*/  HMMA.1688.F32.TF32 R72, R236.reuse, R38, R188 ;  /* 0x00000026ec48723c */ /* 0x042ff600000810bc */
[----:B------:R-:W-:Y:S04]  /*5fff0*/  @!UPT UIADD3 URZ, URZ, URZ, URZ ;  /* 0x0000003f3f3ff290 */ /* 0x000fe8000fffe03f */
[----:B------:R-:W-:Y:S04]  /*60000*/  STL.64 [R1+0x9a0], R68 ;  /* 0x0009a04401007387 */ /* 0x000fe80000100a00 */
[----:B------:R1:W-:Y:S02]  /*60010*/  STL.64 [R1+0x9a8], R70 ;  /* 0x0009a84601007387 */ /* 0x0003e40000100a00 */
[----:B-1----:R-:W-:Y:S02]  /*60020*/  HMMA.1688.F32.TF32 R68, R236, R42, R192 ;  /* 0x0000002aec44723c */ /* 0x002fe400000810c0 */
[----:B------:R-:W-:Y:S01]  /*60030*/  STL.64 [R1+0x9b0], R72 ;  /* 0x0009b04801007387 */ /* 0x000fe20000100a00 */
[----:B------:R-:W-:-:S03]  /*60040*/  IMAD.MOV.U32 R251, RZ, RZ, R4 ;  /* 0x000000fffffb7224 */ /* 0x000fc600078e0004 */
[----:B------:R1:W-:Y:S02]  /*60050*/  STL.64 [R1+0x9b8], R74 ;  /* 0x0009b84a01007387 */ /* 0x0003e40000100a00 */
[C---:B------:R-:W-:Y:S02]  /*60060*/  HMMA.1688.F32.TF32 R76, R236.reuse, R46, R196 ;  /* 0x0000002eec4c723c */ /* 0x040fe400000810c4 */
[----:B------:R-:W3:Y:S06]  /*60070*/  LDL.LU R4, [R1+0x1930] ;  /* 0x0019300001047983 */ /* 0x000eec0000300800 */
[C---:B-1----:R-:W-:Y:S07]  /*60080*/  HMMA.1688.F32.TF32 R72, R236.reuse, R50, R200 ;  /* 0x00000032ec48723c */ /* 0x042fee00000810c8 */
[----:B------:R-:W-:Y:S04]  /*60090*/  STL.64 [R1+0x9c0], R68 ;  /* 0x0009c04401007387 */ /* 0x000fe80000100a00 */
[----:B------:R1:W-:Y:S02]  /*600a0*/  STL.64 [R1+0x9c8], R70 ;  /* 0x0009c84601007387 */ /* 0x0003e40000100a00 */
[C---:B-1----:R-:W-:Y:S02]  /*600b0*/  HMMA.1688.F32.TF32 R68, R236.reuse, R54, R204 ;  /* 0x00000036ec44723c */ /* 0x042fe400000810cc */
[----:B------:R-:W-:Y:S04]  /*600c0*/  STL.64 [R1+0x9d0], R76 ;  /* 0x0009d04c01007387 */ /* 0x000fe80000100a00 */
[----:B------:R1:W-:Y:S04]  /*600d0*/  STL.64 [R1+0x9d8], R78 ;  /* 0x0009d84e01007387 */ /* 0x0003e80000100a00 */
[----:B------:R-:W3:Y:S04]  /*600e0*/  LDL.LU R44, [R1+0x2124] ;  /* 0x00212400012c7983 */ /* 0x000ee80000300800 */
[----:B------:R-:W-:Y:S01]  /*600f0*/  STL.64 [R1+0x9e0], R72 ;  /* 0x0009e04801007387 */ /* 0x000fe20000100a00 */
[C---:B-1----:R-:W-:Y:S03]  /*60100*/  HMMA.1688.F32.TF32 R76, R236.reuse, R58, R208 ;  /* 0x0000003aec4c723c */ /* 0x042fe600000810d0 */
[----:B------:R1:W-:Y:S05]  /*60110*/  STL.64 [R1+0x9e8], R74 ;  /* 0x0009e84a01007387 */ /* 0x0003ea0000100a00 */
[----:B------:R-:W-:Y:S04]  /*60120*/  STL.64 [R1+0x9f0], R68 ;  /* 0x0009f04401007387 */ /* 0x000fe80000100a00 */
[----:B------:R1:W-:Y:S02]  /*60130*/  STL.64 [R1+0x9f8], R70 ;  /* 0x0009f84601007387 */ /* 0x0003e40000100a00 */
[C---:B-1----:R-:W-:Y:S08]  /*60140*/  HMMA.1688.F32.TF32 R72, R236.reuse, R62, R212 ;  /* 0x0000003eec48723c */ /* 0x042ff000000810d4 */
[----:B------:R-:W-:Y:S01]  /*60150*/  HMMA.1688.F32.TF32 R68, R236, R66, R216 ;  /* 0x00000042ec44723c */ /* 0x000fe200000810d8 */
[----:B------:R-:W-:Y:S04]  /*60160*/  STL.64 [R1+0xa00], R76 ;  /* 0x000a004c01007387 */ /* 0x000fe80000100a00 */
[----:B------:R-:W-:Y:S10]  /*60170*/  STL.64 [R1+0xa08], R78 ;  /* 0x000a084e01007387 */ /* 0x000ff40000100a00 */
[----:B------:R-:W-:Y:S04]  /*60180*/  STL.64 [R1+0xa20], R72 ;  /* 0x000a204801007387 */ /* 0x000fe80000100a00 */
[----:B------:R1:W-:Y:S04]  /*60190*/  STL.64 [R1+0xa28], R74 ;  /* 0x000a284a01007387 */ /* 0x0003e80000100a00 */
[----:B------:R-:W3:Y:S04]  /*601a0*/  LDL.LU R45, [R1+0x2120] ;  /* 0x00212000012d7983 */ /* 0x000ee80000300800 */
[----:B------:R-:W-:Y:S01]  /*601b0*/  STL.64 [R1+0xa10], R68 ;  /* 0x000a104401007387 */ /* 0x000fe20000100a00 */
[C---:B-1----:R-:W-:Y:S03]  /*601c0*/  HMMA.1688.F32.TF32 R72, R232.reuse, R6, R220 ;  /* 0x00000006e848723c */ /* 0x042fe600000810dc */
[----:B------:R1:W-:Y:S05]  /*601d0*/  STL.64 [R1+0xa18], R70 ;  /* 0x000a184601007387 */ /* 0x0003ea0000100a00 */
[C---:B-1----:R-:W-:Y:S11]  /*601e0*/  HMMA.1688.F32.TF32 R68, R232.reuse, R10, R224 ;  /* 0x0000000ae844723c */ /* 0x042ff600000810e0 */
[----:B------:R-:W-:Y:S04]  /*601f0*/  @!UPT UIADD3 URZ, URZ, URZ, URZ ;  /* 0x0000003f3f3ff290 */ /* 0x000fe8000fffe03f */
[----:B------:R-:W-:Y:S04]  /*60200*/  STL.64 [R1+0xd60], R72 ;  /* 0x000d604801007387 */ /* 0x000fe80000100a00 */
[----:B------:R1:W-:Y:S04]  /*60210*/  STL.64 [R1+0xd68], R74 ;  /* 0x000d684a01007387 */ /* 0x0003e80000100a00 */
[----:B------:R-:W-:Y:S01]  /*60220*/  STL.64 [R1+0xd50], R68 ;  /* 0x000d504401007387 */ /* 0x000fe20000100a00 */
[C---:B-1----:R-:W-:Y:S03]  /*60230*/  HMMA.1688.F32.TF32 R72, R232.reuse, R14, R228 ;  /* 0x0000000ee848723c */ /* 0x042fe600000810e4 */
[----:B------:R1:W-:Y:S05]  /*60240*/  STL.64 [R1+0xd58], R70 ;  /* 0x000d584601007387 */ /* 0x0003ea0000100a00 */
[----:B-1----:R-:W-:Y:S01]  /*60250*/  HMMA.1688.F32.TF32 R68, R232, R18, R244 ;  /* 0x00000012e844723c */ /* 0x002fe200000810f4 */
[----:B------:R-:W-:-:S02]  /*60260*/  IMAD.MOV.U32 R248, RZ, RZ, R12 ;  /* 0x000000fffff87224 */ /* 0x000fc400078e000c */
[----:B------:R-:W-:Y:S11]  /*60270*/  IMAD.MOV.U32 R249, RZ, RZ, R8 ;  /* 0x000000fffff97224 */ /* 0x000ff600078e0008 */
[----:B------:R-:W-:Y:S01]  /*60280*/  @!UPT UIADD3 URZ, URZ, URZ, URZ ;  /* 0x0000003f3f3ff290 */ /* 0x000fe2000fffe03f */
[----:B------:R-:W-:Y:S04]  /*60290*/  STL.64 [R1+0xda0], R72 ;  /* 0x000da04801007387 */ /* 0x000fe80000100a00 */
[----:B------:R-:W-:Y:S01]  /*602a0*/  STL.64 [R1+0xda8], R74 ;  /* 0x000da84a01007387 */ /* 0x000fe20000100a00 */
[----:B------:R-:W-:-:S03]  /*602b0*/  IMAD.MOV.U32 R8, RZ, RZ, 0x3f ;  /* 0x0000003fff087424 */ /* 0x000fc600078e00ff */
[----:B------:R-:W-:Y:S04]  /*602c0*/  STL.64 [R1+0xd90], R68 ;  /* 0x000d904401007387 */ /* 0x000fe80000100a00 */
[----:B------:R1:W-:Y:S01]  /*602d0*/  STL.64 [R1+0xd98], R70 ;  /* 0x000d984601007387 */ /* 0x0003e20000100a00 */
[----:B------:R-:W-:Y:S01]  /*602e0*/  IADD3 R24, R8, c[0x0][0x180], RZ ;  /* 0x0000600008187a10 */ /* 0x000fe20007ffe0ff */
[----:B-1----:R-:W-:Y:S03]  /*602f0*/  HMMA.1688.F32.TF32 R68, R232, R22, R248 ;  /* 0x00000016e844723c */ /* 0x002fe600000810f8 */
[----:B------:R-:W-:-:S04]  /*60300*/  SHF.R.S32.HI R8, RZ, 0x1f, R24 ;  /* 0x0000001fff087819 */ /* 0x000fc80000011418 */
[----:B------:R-:W-:-:S04]  /*60310*/  LEA.HI R8, R8, R24, RZ, 0x6 ;  /* 0x0000001808087211 */ /* 0x000fc800078f30ff */
[----:B------:R-:W-:-:S04]  /*60320*/  SHF.R.S32.HI R8, RZ, 0x6, R8 ;  /* 0x00000006ff087819 */ /* 0x000fc80000011408 */
[----:B------:R-:W-:-:S08]  /*60330*/  IADD3 R8, R8, -0x2, RZ ;  /* 0xfffffffe08087810 */ /* 0x000fd00007ffe0ff */
[----:B------:R-:W-:Y:S04]  /*60340*/  STL.64 [R1+0xd80], R68 ;  /* 0x000d804401007387 */ /* 0x000fe80000100a00 */
[----:B------:R-:W-:Y:S04]  /*60350*/  STL.64 [R1+0xd88], R70 ;  /* 0x000d884601007387 */ /* 0x000fe80000100a00 */
[----:B------:R-:W4:Y:S04]  /*60360*/  LDL.LU R23, [R1+0x2128] ;  /* 0x0021280001177983 */ /* 0x000f280000300800 */
[----:B------:R-:W4:Y:S04]  /*60370*/  LDL.LU R22, [R1+0x212c] ;  /* 0x00212c0001167983 */ /* 0x000f280000300800 */
[----:B------:R-:W4:Y:S04]  /*60380*/  LDL.LU R19, [R1+0x2118] ;  /* 0x0021180001137983 */ /* 0x000f280000300800 */
[----:B------:R-:W-:Y:S01]  /*60390*/  BAR.SYNC.DEFER_BLOCKING 0x0 ;  /* 0x0000000000007b1d */ /* 0x000fe20000010000 */
[----:B--2---:R-:W-:-:S05]  /*603a0*/  ISETP.GE.AND P0, PT, R5, R8, PT ;  /* 0x000000080500720c */ /* 0x004fca0003f06270 */
[----:B------:R-:W3:Y:S04]  /*603b0*/  LDL.LU R8, [R1+0x2130] ;  /* 0x0021300001087983 */ /* 0x000ee80000300800 */
[----:B------:R-:W3:Y:S04]  /*603c0*/  LDL.LU R40, [R1+0x1d4c] ;  /* 0x001d4c0001287983 */ /* 0x000ee80000300800 */
[----:B------:R-:W3:Y:S04]  /*603d0*/  LDL.LU R14, [R1+0x1d50] ;  /* 0x001d5000010e7983 */ /* 0x000ee80000300800 */
[----:B------:R-:W3:Y:S04]  /*603e0*/  LDL.LU R11, [R1+0x2110] ;  /* 0x00211000010b7983 */ /* 0x000ee80000300800 */
[----:B------:R-:W3:Y:S01]  /*603f0*/  LDL.LU R10, [R1+0x211c] ;  /* 0x00211c00010a7983 */ /* 0x000ee20000300800 */
[----:B------:R-:W-:-:S03]  /*60400*/  IMAD.MOV.U32 R12, RZ, RZ, c[0x0][0x180] ;  /* 0x00006000ff0c7624 */ /* 0x000fc600078e00ff */
[----:B------:R-:W1:Y:S02]  /*60410*/  S2R R41, SR_TID.X ;  /* 0x0000000000297919 */ /* 0x000e640000002100 */
[----:B------:R-:W-:Y:S01]  /*60420*/  IADD3 R3, R12, -0x80, RZ ;  /* 0xffffff800c037810 */ /* 0x000fe20007ffe0ff */
[----:B------:R-:W-:-:S04]  /*60430*/  IMAD.MOV.U32 R24, RZ, RZ, c[0x0][0x188] ;  /* 0x00006200ff187624 */ /* 0x000fc800078e00ff */
[----:B------:R-:W-:Y:S02]  /*60440*/  IMAD R3, R5, -0x40, R3 ;  /* 0xffffffc005037824 */ /* 0x000fe400078e0203 */
[----:B------:R-:W-:-:S03]  /*60450*/  IMAD.SHL.U32 R24, R24, 0x40, RZ ;  /* 0x0000004018187824 */ /* 0x000fc600078e00ff */
[----:B------:R-:W-:Y:S02]  /*60460*/  ISETP.GT.AND P1, PT, R3, RZ, PT ;  /* 0x000000ff0300720c */ /* 0x000fe40003f24270 */
[----:B------:R-:W-:Y:S02]  /*60470*/  SHF.L.U32 R24, R24, 0x2, RZ ;  /* 0x0000000218187819 */ /* 0x000fe400000006ff */
[----:B------:R-:W-:-:S04]  /*60480*/  SEL R5, RZ, 0x4, !P1 ;  /* 0x00000004ff057807 */ /* 0x000fc80004800000 */
[----:B------:R-:W-:Y:S02]  /*60490*/  SEL R5, R5, RZ, !P0 ;  /* 0x000000ff05057207 */ /* 0x000fe40004000000 */
[----:B---3--:R-:W-:Y:S02]  /*604a0*/  IADD3 R4, R4, 0x1, RZ ;  /* 0x0000000104047810 */ /* 0x008fe40007ffe0ff */
[----:B-1----:R-:W-:Y:S02]  /*604b0*/  LOP3.LUT R12, R41, 0x7f, RZ, 0xc0, !PT ;  /* 0x0000007f290c7812 */ /* 0x002fe400078ec0ff */
[----:B------:R-:W-:Y:S02]  /*604c0*/  ISETP.GT.AND P2, PT, R4, 0x1, PT ;  /* 0x000000010400780c */ /* 0x000fe40003f44270 */
[----:B------:R-:W-:Y:S01]  /*604d0*/  ISETP.NE.U32.AND P1, PT, R5, RZ, PT ;  /* 0x000000ff0500720c */ /* 0x000fe20003f25070 */
[----:B------:R-:W-:Y:S01]  /*604e0*/  IMAD.SHL.U32 R15, R12, 0x4, RZ ;  /* 0x000000040c0f7824 */ /* 0x000fe200078e00ff */
[----:B------:R-:W-:-:S05]  /*604f0*/  SEL R175, R4, RZ, !P2 ;  /* 0x000000ff04af7207 */ /* 0x000fca0005000000 */
[----:B------:R-:W-:Y:S01]  /*60500*/  IMAD R4, R175, 0x10000, R15 ;  /* 0x00010000af047824 */ /* 0x000fe200078e020f */
[----:B------:R-:W-:-:S05]  /*60510*/  IADD3 R44, P3, R44, R24, RZ ;  /* 0x000000182c2c7210 */ /* 0x000fca0007f7e0ff */
[----:B------:R-:W-:Y:S01]  /*60520*/  STL [R1+0x2124], R44 ;  /* 0x0021242c01007387 */ /* 0x000fe20000100800 */
[----:B------:R-:W-:-:S03]  /*60530*/  IMAD.MOV.U32 R6, RZ, RZ, R44 ;  /* 0x000000ffff067224 */ /* 0x000fc600078e002c */
[----:B------:R-:W-:Y:S01]  /*60540*/  STL [R1+0x1930], R175 ;  /* 0x001930af01007387 */ /* 0x000fe20000100800 */
[----:B------:R-:W-:-:S04]  /*60550*/  IMAD.X R45, R45, 0x1, R0, P3 ;  /* 0x000000012d2d7824 */ /* 0x000fc800018e0600 */
[----:B------:R-:W-:Y:S01]  /*60560*/  IMAD.MOV.U32 R7, RZ, RZ, R45 ;  /* 0x000000ffff077224 */ /* 0x000fe200078e002d */
[----:B------:R1:W-:Y:S04]  /*60570*/  STL [R1+0x2120], R45 ;  /* 0x0021202d01007387 */ /* 0x0003e80000100800 */
[----:B------:R-:W-:Y:S01]  /*60580*/  @!PT LDS RZ, [RZ] ;  /* 0x00000000fffff984 */ /* 0x000fe20000000800 */
[----:B------:R-:W-:Y:S01]  /*60590*/  @!PT LDS RZ, [RZ] ;  /* 0x00000000fffff984 */ /* 0x000fe20000000800 */
[----:B------:R-:W-:Y:S01]  /*605a0*/  @!PT LDS RZ, [RZ] ;  /* 0x00000000fffff984 */ /* 0x000fe20000000800 */
[----:B------:R3:W-:Y:S04]  /*605b0*/  LDGSTS.E [R4+0x40000], [R6.64], P1 ;  /* 0x4000000006047fae */ /* 0x0007e80008921844 */
[----:B-1----:R-:W3:Y:S04]  /*605c0*/  LDL.LU R45, [R1+0x1d70] ;  /* 0x001d7000012d7983 */ /* 0x002ee80000300800 */
[----:B------:R-:W3:Y:S01]  /*605d0*/  LDL.LU R18, [R1+0x2114] ;  /* 0x0021140001127983 */ /* 0x000ee20000300800 */
[----:B----4-:R-:W-:-:S05]  /*605e0*/  IADD3 R22, P3, R22, R24, RZ ;  /* 0x0000001816167210 */ /* 0x010fca0007f7e0ff */
[----:B------:R-:W-:Y:S01]  /*605f0*/  IMAD.X R23, R23, 0x1, R0, P3 ;  /* 0x0000000117177824 */ /* 0x000fe200018e0600 */
[----:B------:R1:W-:Y:S01]  /*60600*/  STL [R1+0x212c], R22 ;  /* 0x00212c1601007387 */ /* 0x0003e20000100800 */
[----:B---3--:R-:W-:Y:S02]  /*60610*/  IMAD.MOV.U32 R6, RZ, RZ, R22 ;  /* 0x000000ffff067224 */ /* 0x008fe400078e0016 */
[----:B------:R-:W-:Y:S01]  /*60620*/  IMAD.MOV.U32 R7, RZ, RZ, R23 ;  /* 0x000000ffff077224 */ /* 0x000fe200078e0017 */
[----:B------:R3:W-:Y:S04]  /*60630*/  STL [R1+0x2128], R23 ;  /* 0x0021281701007387 */ /* 0x0007e80000100800 */
[----:B------:R4:W-:Y:S01]  /*60640*/  LDGSTS.E [R4+0x40200], [R6.64], P1 ;  /* 0x4020000006047fae */ /* 0x0009e20008921844 */
[----:B------:R-:W-:-:S05]  /*60650*/  IADD3 R8, P4, R8, R24, RZ ;  /* 0x0000001808087210 */ /* 0x000fca0007f9e0ff */
[----:B------:R-:W-:Y:S01]  /*60660*/  IMAD.X R19, R19, 0x1, R0, P4 ;  /* 0x0000000113137824 */ /* 0x000fe200020e0600 */
[----:B------:R-:W-:Y:S04]  /*60670*/  STL [R1+0x2130], R8 ;  /* 0x0021300801007387 */ /* 0x000fe80000100800 */
[----:B------:R-:W2:Y:S01]  /*60680*/  LDL.LU R48, [R1+0x1d6c] ;  /* 0x001d6c0001307983 */ /* 0x000ea20000300800 */
[----:B----4-:R-:W-:-:S03]  /*60690*/  IMAD.MOV.U32 R7, RZ, RZ, R19 ;  /* 0x000000ffff077224 */ /* 0x010fc600078e0013 */
[----:B------:R4:W-:Y:S04]  /*606a0*/  STL [R1+0x2118], R19 ;  /* 0x0021181301007387 */ /* 0x0009e80000100800 */
[----:B-1----:R-:W2:Y:S01]  /*606b0*/  LDL.LU R22, [R1+0x2108] ;  /* 0x0021080001167983 */ /* 0x002ea20000300800 */
[----:B------:R-:W-:-:S03]  /*606c0*/  IMAD.MOV.U32 R6, RZ, RZ, R8 ;  /* 0x000000ffff067224 */ /* 0x000fc600078e0008 */
[----:B---3--:R-:W3:Y:S04]  /*606d0*/  LDL.LU R23, [R1+0x1d8c] ;  /* 0x001d8c0001177983 */ /* 0x008ee80000300800 */
[----:B----4-:R-:W4:Y:S04]  /*606e0*/  LDL.LU R19, [R1+0x1d90] ;  /* 0x001d900001137983 */ /* 0x010f280000300800 */
[----:B------:R-:W3:Y:S04]  /*606f0*/  LDL.LU R44, [R1+0x2100] ;  /* 0x00210000012c7983 */ /* 0x000ee80000300800 */
[----:B------:R-:W3:Y:S01]  /*60700*/  LDL.LU R8, [R1+0x210c] ;  /* 0x00210c0001087983 */ /* 0x000ee20000300800 */
[----:B------:R-:W-:-:S04]  /*60710*/  ISETP.GT.AND P2, PT, R3, 0x4, PT ;  /* 0x000000040300780c */ /* 0x000fc80003f44270 */
[----:B------:R-:W-:-:S04]  /*60720*/  SEL R5, RZ, 0x4, !P2 ;  /* 0x00000004ff057807 */ /* 0x000fc80005000000 */
[----:B------:R-:W-:-:S04]  /*60730*/  SEL R5, R5, RZ, !P0 ;  /* 0x000000ff05057207 */ /* 0x000fc80004000000 */
[----:B------:R-:W-:Y:S02]  /*60740*/  ISETP.NE.U32.AND P2, PT, R5, RZ, PT ;  /* 0x000000ff0500720c */ /* 0x000fe40003f45070 */
[-C--:B------:R-:W-:Y:S02]  /*60750*/  IADD3 R14, P3, R14, R24.reuse, RZ ;  /* 0x000000180e0e7210 */ /* 0x080fe40007f7e0ff */
[----:B------:R-:W-:-:S03]  /*60760*/  IADD3 R10, P4, R10, R24, RZ ;  /* 0x000000180a0a7210 */ /* 0x000fc60007f9e0ff */
[--C-:B------:R-:W-:Y:S02]  /*60770*/  IMAD.X R40, R40, 0x1, R0.reuse, P3 ;  /* 0x0000000128287824 */ /* 0x100fe400018e0600 */
[----:B------:R-:W-:Y:S01]  /*60780*/  IMAD.X R11, R11, 0x1, R0, P4 ;  /* 0x000000010b0b7824 */ /* 0x000fe200020e0600 */
[----:B------:R-:W-:Y:S04]  /*60790*/  STL [R1+0x1d50], R14 ;  /* 0x001d500e01007387 */ /* 0x000fe80000100800 */
[----:B------:R1:W-:Y:S04]  /*607a0*/  LDGSTS.E [R4+0x41000], [R6.64], P2 ;  /* 0x4100000006047fae */ /* 0x0003e80009121844 */
[----:B------:R1:W-:Y:S04]  /*607b0*/  STL [R1+0x1d4c], R40 ;  /* 0x001d4c2801007387 */ /* 0x0003e80000100800 */
[----:B------:R-:W-:Y:S01]  /*607c0*/  STL [R1+0x211c], R10 ;  /* 0x00211c0a01007387 */ /* 0x000fe20000100800 */
[----:B-1----:R-:W-:Y:S01]  /*607d0*/  IMAD.MOV.U32 R6, RZ, RZ, R14 ;  /* 0x000000ffff067224 */ /* 0x002fe200078e000e */
[----:B------:R-:W-:-:S02]  /*607e0*/  MOV R7, R40 ;  /* 0x0000002800077202 */ /* 0x000fc40000000f00 */
[----:B------:R1:W-:Y:S04]  /*607f0*/  STL [R1+0x2110], R11 ;  /* 0x0021100b01007387 */ /* 0x0003e80000100800 */
[----:B------:R1:W-:Y:S04]  /*60800*/  LDGSTS.E [R4+0x41200], [R6.64], P2 ;  /* 0x4120000006047fae */ /* 0x0003e80009121844 */
[----:B------:R-:W3:Y:S01]  /*60810*/  LDL.LU R40, [R1+0x1dac] ;  /* 0x001dac0001287983 */ /* 0x000ee20000300800 */
[----:B-1----:R-:W-:-:S03]  /*60820*/  IMAD.MOV.U32 R7, RZ, RZ, R11 ;  /* 0x000000ffff077224 */ /* 0x002fc600078e000b */
[----:B------:R-:W3:Y:S01]  /*60830*/  LDL.LU R11, [R1+0x1db0] ;  /* 0x001db000010b7983 */ /* 0x000ee20000300800 */
[----:B------:R-:W-:-:S03]  /*60840*/  IMAD.MOV.U32 R6, RZ, RZ, R10 ;  /* 0x000000ffff067224 */ /* 0x000fc600078e000a */
[----:B------:R-:W3:Y:S04]  /*60850*/  LDL.LU R14, [R1+0x20f8] ;  /* 0x0020f800010e7983 */ /* 0x000ee80000300800 */
[----:B------:R-:W3:Y:S01]  /*60860*/  LDL.LU R10, [R1+0x2104] ;  /* 0x00210400010a7983 */ /* 0x000ee20000300800 */
[----:B------:R-:W-:-:S04]  /*60870*/  ISETP.GT.AND P1, PT, R3, 0x8, PT ;  /* 0x000000080300780c */ /* 0x000fc80003f24270 */
[----:B------:R-:W-:-:S04]  /*60880*/  SEL R5, RZ, 0x4, !P1 ;  /* 0x00000004ff057807 */ /* 0x000fc80004800000 */
[----:B------:R-:W-:Y:S02]  /*60890*/  SEL R5, R5, RZ, !P0 ;  /* 0x000000ff05057207 */ /* 0x000fe40004000000 */
[----:B------:R-:W-:Y:S02]  /*608a0*/  ISETP.GT.AND P2, PT, R3, 0xc, PT ;  /* 0x0000000c0300780c */ /* 0x000fe40003f44270 */
[----:B------:R-:W-:Y:S02]  /*608b0*/  ISETP.NE.U32.AND P1, PT, R5, RZ, PT ;  /* 0x000000ff0500720c */ /* 0x000fe40003f25070 */
[----:B------:R-:W-:-:S04]  /*608c0*/  SEL R5, RZ, 0x4, !P2 ;  /* 0x00000004ff057807 */ /* 0x000fc80005000000 */
[----:B------:R-:W-:-:S04]  /*608d0*/  SEL R5, R5, RZ, !P0 ;  /* 0x000000ff05057207 */ /* 0x000fc80004000000 */
[----:B------:R-:W-:-:S03]  /*608e0*/  ISETP.NE.U32.AND P2, PT, R5, RZ, PT ;  /* 0x000000ff0500720c */ /* 0x000fc60003f45070 */
[----:B------:R1:W-:Y:S01]  /*608f0*/  LDGSTS.E [R4+0x42000], [R6.64], P1 ;  /* 0x4200000006047fae */ /* 0x0003e20008921844 */
[-C--:B------:R-:W-:Y:S02]  /*60900*/  IADD3 R45, P3, R45, R24.reuse, RZ ;  /* 0x000000182d2d7210 */ /* 0x080fe40007f7e0ff */
[----:B------:R-:W-:-:S03]  /*60910*/  IADD3 R18, P4, R18, R24, RZ ;  /* 0x0000001812127210 */ /* 0x000fc60007f9e0ff */
[----:B-1----:R-:W-:Y:S01]  /*60920*/  IMAD.MOV.U32 R6, RZ, RZ, R45 ;  /* 0x000000ffff067224 */ /* 0x002fe200078e002d */
[----:B------:R-:W-:Y:S01]  /*60930*/  STL [R1+0x1d70], R45 ;  /* 0x001d702d01007387 */ /* 0x000fe20000100800 */
[----:B--2---:R-:W-:-:S04]  /*60940*/  IMAD.X R48, R48, 0x1, R0, P3 ;  /* 0x0000000130307824 */ /* 0x004fc800018e0600 */
[----:B------:R-:W-:Y:S01]  /*60950*/  IMAD.MOV.U32 R7, RZ, RZ, R48 ;  /* 0x000000ffff077224 */ /* 0x000fe200078e0030 */
[----:B------:R-:W-:Y:S01]  /*60960*/  STL [R1+0x1d6c], R48 ;  /* 0x001d6c3001007387 */ /* 0x000fe20000100800 */
[----:B------:R-:W-:-:S03]  /*60970*/  IMAD.X R22, R22, 0x1, R0, P4 ;  /* 0x0000000116167824 */ /* 0x000fc600020e0600 */
[----:B------:R1:W-:Y:S01]  /*60980*/  LDGSTS.E [R4+0x42200], [R6.64], P1 ;  /* 0x4220000006047fae */ /* 0x0003e20008921844 */
[----:B----4-:R-:W-:-:S03]  /*60990*/  IADD3 R19, P3, R19, R24, RZ ;  /* 0x0000001813137210 */ /* 0x010fc60007f7e0ff */
[----:B------:R-:W-:Y:S01]  /*609a0*/  STL [R1+0x2114], R18 ;  /* 0x0021141201007387 */ /* 0x000fe20000100800 */
[----:B-1----:R-:W-:Y:S01]  /*609b0*/  IMAD.MOV.U32 R6, RZ, RZ, R18 ;  /* 0x000000ffff067224 */ /* 0x002fe200078e0012 */
[----:B---3--:R-:W-:Y:S01]  /*609c0*/  IADD3 R8, P4, R8, R24, RZ ;  /* 0x0000001808087210 */ /* 0x008fe20007f9e0ff */
[----:B------:R-:W-:Y:S01]  /*609d0*/  IMAD.MOV.U32 R7, RZ, RZ, R22 ;  /* 0x000000ffff077224 */ /* 0x000fe200078e0016 */
[----:B------:R1:W-:Y:S01]  /*609e0*/  STL [R1+0x2108], R22 ;  /* 0x0021081601007387 */ /* 0x0003e20000100800 */
[--C-:B------:R-:W-:Y:S02]  /*609f0*/  IMAD.X R23, R23, 0x1, R0.reuse, P3 ;  /* 0x0000000117177824 */ /* 0x100fe400018e0600 */
[----:B------:R-:W-:Y:S01]  /*60a00*/  IMAD.X R44, R44, 0x1, R0, P4 ;  /* 0x000000012c2c7824 */ /* 0x000fe200020e0600 */
[----:B------:R2:W-:Y:S04]  /*60a10*/  LDGSTS.E [R4+0x43000], [R6.64], P2 ;  /* 0x4300000006047fae */ /* 0x0005e80009121844 */
[----:B-1----:R-:W3:Y:S04]  /*60a20*/  LDL.LU R22, [R1+0x1dd0] ;  /* 0x001dd00001167983 */ /* 0x002ee80000300800 */
[----:B------:R-:W4:Y:S01]  /*60a30*/  LDL.LU R18, [R1+0x20fc] ;  /* 0x0020fc0001127983 */ /* 0x000f220000300800 */
[----:B--2---:R-:W-:-:S03]  /*60a40*/  IMAD.MOV.U32 R7, RZ, RZ, R23 ;  /* 0x000000ffff077224 */ /* 0x004fc600078e0017 */
[----:B------:R-:W-:Y:S01]  /*60a50*/  STL [R1+0x1d90], R19 ;  /* 0x001d901301007387 */ /* 0x000fe20000100800 */
[----:B------:R-:W-:-:S03]  /*60a60*/  IMAD.MOV.U32 R6, RZ, RZ, R19 ;  /* 0x000000ffff067224 */ /* 0x000fc600078e0013 */
[----:B------:R1:W-:Y:S04]  /*60a70*/  STL [R1+0x1d8c], R23 ;  /* 0x001d8c1701007387 */ /* 0x0003e80000100800 */
[----:B------:R2:W-:Y:S01]  /*60a80*/  STL [R1+0x210c], R8 ;  /* 0x00210c0801007387 */ /* 0x0005e20000100800 */
[----:B------:R-:W-:-:S03]  /*60a90*/  ISETP.GT.AND P1, PT, R3, 0x10, PT ;  /* 0x000000100300780c */ /* 0x000fc60003f24270 */
[----:B------:R2:W-:Y:S04]  /*60aa0*/  LDGSTS.E [R4+0x43200], [R6.64], P2 ;  /* 0x4320000006047fae */ /* 0x0005e80009121844 */
[----:B-1----:R-:W4:Y:S04]  /*60ab0*/  LDL.LU R23, [R1+0x1dcc] ;  /* 0x001dcc0001177983 */ /* 0x002f280000300800 */
[----:B------:R-:W-:Y:S04]  /*60ac0*/  STL [R1+0x2100], R44 ;  /* 0x0021002c01007387 */ /* 0x000fe80000100800 */
[----:B------:R-:W4:Y:S01]  /*60ad0*/  LDL.LU R19, [R1+0x20f0] ;  /* 0x0020f00001137983 */ /* 0x000f220000300800 */
[----:B------:R-:W-:Y:S01]  /*60ae0*/  SEL R5, RZ, 0x4, !P1 ;  /* 0x00000004ff057807 */ /* 0x000fe20004800000 */
[----:B--2---:R-:W-:-:S02]  /*60af0*/  IMAD.MOV.U32 R6, RZ, RZ, R8 ;  /* 0x000000ffff067224 */ /* 0x004fc400078e0008 */
[----:B------:R-:W-:Y:S01]  /*60b00*/  IMAD.MOV.U32 R7, RZ, RZ, R44 ;  /* 0x000000ffff077224 */ /* 0x000fe200078e002c */
[----:B------:R-:W-:Y:S01]  /*60b10*/  SEL R5, R5, RZ, !P0 ;  /* 0x000000ff05057207 */ /* 0x000fe20004000000 */
[----:B------:R-:W2:Y:S03]  /*60b20*/  LDL.LU R45, [R1+0x1df0] ;  /* 0x001df000012d7983 */ /* 0x000ea60000300800 */
[----:B------:R-:W-:Y:S01]  /*60b30*/  ISETP.NE.U32.AND P1, PT, R5, RZ, PT ;  /* 0x000000ff0500720c */ /* 0x000fe20003f25070 */
[----:B------:R-:W2:Y:S01]  /*60b40*/  LDL.LU R8, [R1+0x20f4] ;  /* 0x0020f40001087983 */ /* 0x000ea20000300800 */
[----:B------:R-:W-:-:S04]  /*60b50*/  IADD3 R11, P3, R11, R24, RZ ;  /* 0x000000180b0b7210 */ /* 0x000fc80007f7e0ff */
[----:B------:R-:W-:Y:S02]  /*60b60*/  IADD3.X R40, R40, R0, RZ, P3, !PT ;  /* 0x0000000028287210 */ /* 0x000fe40001ffe4ff */
[----:B------:R-:W-:-:S05]  /*60b70*/  IADD3 R10, P4, R10, R24, RZ ;  /* 0x000000180a0a7210 */ /* 0x000fca0007f9e0ff */
[----:B------:R1:W-:Y:S04]  /*60b80*/  LDGSTS.E [R4+0x44000], [R6.64], P1 ;  /* 0x4400000006047fae */ /* 0x0003e80008921844 */
[----:B------:R1:W-:Y:S01]  /*60b90*/  STL [R1+0x1db0], R11 ;  /* 0x001db00b01007387 */ /* 0x0003e20000100800 */
[----:B------:R-:W-:-:S03]  /*60ba0*/  IMAD.X R14, R14, 0x1, R0, P4 ;  /* 0x000000010e0e7824 */ /* 0x000fc600020e0600 */
[----:B------:R-:W-:Y:S01]  /*60bb0*/  STL [R1+0x1dac], R40 ;  /* 0x001dac2801007387 */ /* 0x000fe20000100800 */
[----:B-1----:R-:W-:-:S03]  /*60bc0*/  IMAD.MOV.U32 R6, RZ, RZ, R11 ;  /* 0x000000ffff067224 */ /* 0x002fc600078e000b */
[----:B------:R-:W-:Y:S01]  /*60bd0*/  STL [R1+0x2104], R10 ;  /* 0x0021040a01007387 */ /* 0x000fe20000100800 */
[----:B------:R-:W-:-:S03]  /*60be0*/  IMAD.MOV.U32 R7, RZ, RZ, R40 ;  /* 0x000000ffff077224 */ /* 0x000fc600078e0028 */
[----:B------:R-:W2:Y:S04]  /*60bf0*/  LDL.LU R48, [R1+0x1dec] ;  /* 0x001dec0001307983 */ /* 0x000ea80000300800 */
[----:B------:R1:W-:Y:S04]  /*60c00*/  STL [R1+0x20f8], R14 ;  /* 0x0020f80e01007387 */ /* 0x0003e80000100800 */
[----:B------:R1:W-:Y:S04]  /*60c10*/  LDGSTS.E [R4+0x44200], [R6.64], P1 ;  /* 0x4420000006047fae */ /* 0x0003e80008921844 */
[----:B------:R-:W2:Y:S01]  /*60c20*/  LDL.LU R11, [R1+0x20e8] ;  /* 0x0020e800010b7983 */ /* 0x000ea20000300800 */
[----:B-1----:R-:W-:-:S02]  /*60c30*/  IMAD.MOV.U32 R7, RZ, RZ, R14 ;  /* 0x000000ffff077224 */ /* 0x002fc400078e000e */
[----:B------:R-:W-:Y:S01]  /*60c40*/  IMAD.MOV.U32 R6, RZ, RZ, R10 ;  /* 0x000000ffff067224 */ /* 0x000fe200078e000a */
[----:B------:R-:W2:Y:S04]  /*60c50*/  LDL.LU R14, [R1+0x1e0c] ;  /* 0x001e0c00010e7983 */ /* 0x000ea80000300800 */
[----:B------:R-:W2:Y:S04]  /*60c60*/  LDL.LU R10, [R1+0x1e10] ;  /* 0x001e1000010a7983 */ /* 0x000ea80000300800 */
[----:B------:R-:W2:Y:S04]  /*60c70*/  LDL.LU R44, [R1+0x20e0] ;  /* 0x0020e000012c7983 */ /* 0x000ea80000300800 */
[----:B------:R-:W2:Y:S01]  /*60c80*/  LDL.LU R40, [R1+0x20ec] ;  /* 0x0020ec0001287983 */ /* 0x000ea20000300800 */
[----:B------:R-:W-:-:S04]  /*60c90*/  ISETP.GT.AND P2, PT, R3, 0x14, PT ;  /* 0x000000140300780c */ /* 0x000fc80003f44270 */
[----:B------:R-:W-:-:S04]  /*60ca0*/  SEL R5, RZ, 0x4, !P2 ;  /* 0x00000004ff057807 */ /* 0x000fc80005000000 */
[----:B------:R-:W-:-:S04]  /*60cb0*/  SEL R5, R5, RZ, !P0 ;  /* 0x000000ff05057207 */ /* 0x000fc80004000000 */
[----:B------:R-:W-:Y:S11]  /*60cc0*/  ISETP.NE.U32.AND P2, PT, R5, RZ, PT ;  /* 0x000000ff0500720c */ /* 0x000ff60003f45070 */
[----:B------:R-:W-:Y:S02]  /*60cd0*/  @!UPT UIADD3 URZ, URZ, URZ, URZ ;  /* 0x0000003f3f3ff290 */ /* 0x000fe4000fffe03f */
[----:B------:R1:W-:Y:S01]  /*60ce0*/  LDGSTS.E [R4+0x45000], [R6.64], P2 ;  /* 0x4500000006047fae */ /* 0x0003e20009121844 */
[-C--:B---3--:R-:W-:Y:S02]  /*60cf0*/  IADD3 R22, P3, R22, R24.reuse, RZ ;  /* 0x0000001816167210 */ /* 0x088fe40007f7e0ff */
[----:B----4-:R-:W-:-:S03]  /*60d00*/  IADD3 R18, P4, R18, R24, RZ ;  /* 0x0000001812127210 */ /* 0x010fc60007f9e0ff */
[----:B------:R-:W-:Y:S01]  /*60d10*/  STL [R1+0x1dd0], R22 ;  /* 0x001dd01601007387 */ /* 0x000fe20000100800 */
[----:B-1----:R-:W-:Y:S02]  /*60d20*/  IMAD.MOV.U32 R6, RZ, RZ, R22 ;  /* 0x000000ffff067224 */ /* 0x002fe400078e0016 */
[----:B------:R-:W-:-:S04]  /*60d30*/  IMAD.X R23, R23, 0x1, R0, P3 ;  /* 0x0000000117177824 */ /* 0x000fc800018e0600 */
[----:B------:R-:W-:Y:S01]  /*60d40*/  IMAD.MOV.U32 R7, RZ, RZ, R23 ;  /* 0x000000ffff077224 */ /* 0x000fe200078e0017 */
[----:B------:R1:W-:Y:S01]  /*60d50*/  STL [R1+0x1dcc], R23 ;  /* 0x001dcc1701007387 */ /* 0x0003e20000100800 */
[----:B------:R-:W-:-:S03]  /*60d60*/  IMAD.X R19, R19, 0x1, R0, P4 ;  /* 0x0000000113137824 */ /* 0x000fc600020e0600 */
[----:B------:R-:W-:Y:S04]  /*60d70*/  STL [R1+0x20fc], R18 ;  /* 0x0020fc1201007387 */ /* 0x000fe80000100800 */
[----:B------:R3:W-:Y:S04]  /*60d80*/  STL [R1+0x20f0], R19 ;  /* 0x0020f01301007387 */ /* 0x0007e80000100800 */
[----:B-1----:R-:W4:Y:S04]  /*60d90*/  LDL.LU R23, [R1+0x1e2c] ;  /* 0x001e2c0001177983 */ /* 0x002f280000300800 */
[----:B------:R-:W4:Y:S04]  /*60da0*/  LDL.LU R22, [R1+0x1e30] ;  /* 0x001e300001167983 */ /* 0x000f280000300800 */
[----:B------:R1:W-:Y:S02]  /*60db0*/  LDGSTS.E [R4+0x45200], [R6.64], P2 ;  /* 0x4520000006047fae */ /* 0x0003e40009121844 */
[----:B-1----:R-:W-:-:S02]  /*60dc0*/  IMAD.MOV.U32 R7, RZ, RZ, R19 ;  /* 0x000000ffff077224 */ /* 0x002fc400078e0013 */
[----:B------:R-:W-:Y:S01]  /*60dd0*/  IMAD.MOV.U32 R6, RZ, RZ, R18 ;  /* 0x000000ffff067224 */ /* 0x000fe200078e0012 */
[----:B---3--:R-:W3:Y:S04]  /*60de0*/  LDL.LU R19, [R1+0x20d8] ;  /* 0x0020d80001137983 */ /* 0x008ee80000300800 */
[----:B------:R-:W3:Y:S01]  /*60df0*/  LDL.LU R18, [R1+0x20e4] ;  /* 0x0020e40001127983 */ /* 0x000ee20000300800 */
[----:B------:R-:W-:-:S04]  /*60e00*/  ISETP.GT.AND P1, PT, R3, 0x18, PT ;  /* 0x000000180300780c */ /* 0x000fc80003f24270 */
[----:B------:R-:W-:-:S04]  /*60e10*/  SEL R5, RZ, 0x4, !P1 ;  /* 0x00000004ff057807 */ /* 0x000fc80004800000 */
[----:B------:R-:W-:Y:S02]  /*60e20*/  SEL R5, R5, RZ, !P0 ;  /* 0x000000ff05057207 */ /* 0x000fe40004000000 */
[----:B------:R-:W-:Y:S02]  /*60e30*/  ISETP.GT.AND P2, PT, R3, 0x1c, PT ;  /* 0x0000001c0300780c */ /* 0x000fe40003f44270 */
[----:B------:R-:W-:Y:S02]  /*60e40*/  ISETP.NE.U32.AND P1, PT, R5, RZ, PT ;  /* 0x000000ff0500720c */ /* 0x000fe40003f25070 */
[----:B------:R-:W-:Y:S02]  /*60e50*/  SEL R5, RZ, 0x4, !P2 ;  /* 0x00000004ff057807 */ /* 0x000fe40005000000 */
[----:B--2---:R-:W-:Y:S02]  /*60e60*/  IADD3 R45, P3, R45, R24, RZ ;  /* 0x000000182d2d7210 */ /* 0x004fe40007f7e0ff */
[----:B------:R-:W-:-:S03]  /*60e70*/  SEL R5, R5, RZ, !P0 ;  /* 0x000000ff05057207 */ /* 0x000fc60004000000 */
[--C-:B------:R-:W-:Y:S01]  /*60e80*/  IMAD.X R48, R48, 0x1, R0.reuse, P3 ;  /* 0x0000000130307824 */ /* 0x100fe200018e0600 */
[-C--:B------:R-:W-:Y:S02]  /*60e90*/  IADD3 R8, P4, R8, R24.reuse, RZ ;  /* 0x0000001808087210 */ /* 0x080fe40007f9e0ff */
[----:B------:R-:W-:Y:S01]  /*60ea0*/  ISETP.NE.U32.AND P2, PT, R5, RZ, PT ;  /* 0x000000ff0500720c */ /* 0x000fe20003f45070 */
[----:B------:R1:W-:Y:S02]  /*60eb0*/  LDGSTS.E [R4+0x46000], [R6.64], P1 ;  /* 0x4600000006047fae */ /* 0x0003e40008921844 */
[----:B------:R-:W-:Y:S01]  /*60ec0*/  IMAD.X R11, R11, 0x1, R0, P4 ;  /* 0x000000010b0b7824 */ /* 0x000fe200020e0600 */
[----:B------:R-:W-:Y:S01]  /*60ed0*/  IADD3 R10, P3, R10, R24, RZ ;  /* 0x000000180a0a7210 */ /* 0x000fe20007f7e0ff */
[----:B------:R-:W-:Y:S01]  /*60ee0*/  STL [R1+0x1df0], R45 ;  /* 0x001df02d01007387 */ /* 0x000fe20000100800 */
[----:B-1----:R-:W-:Y:S01]  /*60ef0*/  IMAD.MOV.U32 R6, RZ, RZ, R45 ;  /* 0x000000ffff067224 */ /* 0x002fe200078e002d */
[----:B------:R-:W-:-:S02]  /*60f00*/  MOV R7, R48 ;  /* 0x0000003000077202 */ /* 0x000fc40000000f00 */
[----:B------:R-:W-:Y:S01]  /*60f10*/  STL [R1+0x1dec], R48 ;  /* 0x001dec3001007387 */ /* 0x000fe20000100800 */
[----:B------:R-:W-:Y:S01]  /*60f20*/  IMAD.X R14, R14, 0x1, R0, P3 ;  /* 0x000000010e0e7824 */ /* 0x000fe200018e0600 */
[----:B------:R-:W-:Y:S02]  /*60f30*/  IADD3 R40, P4, R40, R24, RZ ;  /* 0x0000001828287210 */ /* 0x000fe40007f9e0ff */
[----:B------:R1:W-:Y:S04]  /*60f40*/  LDGSTS.E [R4+0x46200], [R6.64], P1 ;  /* 0x4620000006047fae */ /* 0x0003e80008921844 */
[----:B------:R-:W-:Y:S04]  /*60f50*/  STL [R1+0x20f4], R8 ;  /* 0x0020f40801007387 */ /* 0x000fe80000100800 */
[----:B------:R2:W-:Y:S01]  /*60f60*/  STL [R1+0x20e8], R11 ;  /* 0x0020e80b01007387 */ /* 0x0005e20000100800 */
[----:B-1----:R-:W-:-:S02]  /*60f70*/  IMAD.MOV.U32 R6, RZ, RZ, R8 ;  /* 0x000000ffff067224 */ /* 0x002fc400078e0008 */
[----:B------:R-:W-:Y:S02]  /*60f80*/  IMAD.MOV.U32 R7, RZ, RZ, R11 ;  /* 0x000000ffff077224 */ /* 0x000fe400078e000b */
[----:B--2---:R-:W3:Y:S01]  /*60f90*/  LDL.LU R11, [R1+0x1e50] ;  /* 0x001e5000010b7983 */ /* 0x004ee20000300800 */
[----:B------:R-:W-:-:S03]  /*60fa0*/  IMAD.X R44, R44, 0x1, R0, P4 ;  /* 0x000000012c2c7824 */ /* 0x000fc600020e0600 */
[----:B------:R-:W3:Y:S04]  /*60fb0*/  LDL.LU R8, [R1+0x20dc] ;  /* 0x0020dc0001087983 */ /* 0x000ee80000300800 */
[----:B------:R-:W-:Y:S04]  /*60fc0*/  STL [R1+0x1e10], R10 ;  /* 0x001e100a01007387 */ /* 0x000fe80000100800 */
[----:B------:R1:W-:Y:S04]  /*60fd0*/  LDGSTS.E [R4+0x47000], [R6.64], P2 ;  /* 0x4700000006047fae */ /* 0x0003e80009121844 */
[----:B------:R1:W-:Y:S04]  /*60fe0*/  STL [R1+0x1e0c], R14 ;  /* 0x001e0c0e01007387 */ /* 0x0003e80000100800 */
[----:B------:R1:W-:Y:S02]  /*60ff0*/  STL [R1+0x20ec], R40 ;  /* 0x0020ec2801007387 */ /* 0x0003e40000100800 */
[----:B-1----:R-:W-:-:S02]  /*61000*/  IMAD.MOV.U32 R7, RZ, RZ, R14 ;  /* 0x000000ffff077224 */ /* 0x002fc400078e000e */
[----:B------:R-:W3:Y:S01]  /*61010*/  LDL.LU R14, [R1+0x1e4c] ;  /* 0x001e4c00010e7983 */ /* 0x000ee20000300800 */
[----:B------:R-:W-:-:S03]  /*61020*/  IMAD.MOV.U32 R6, RZ, RZ, R10 ;  /* 0x000000ffff067224 */ /* 0x000fc600078e000a */
[----:B------:R1:W-:Y:S04]  /*61030*/  STL [R1+0x20e0], R44 ;  /* 0x0020e02c01007387 */ /* 0x0003e80000100800 */
[----:B------:R-:W3:Y:S01]  /*61040*/  LDL.LU R10, [R1+0x20d0] ;  /* 0x0020d000010a7983 */ /* 0x000ee20000300800 */
[----:B------:R-:W-:-:S03]  /*61050*/  ISETP.GT.AND P1, PT, R3, 0x20, PT ;  /* 0x000000200300780c */ /* 0x000fc60003f24270 */
[----:B------:R1:W-:Y:S01]  /*61060*/  LDGSTS.E [R4+0x47200], [R6.64], P2 ;  /* 0x4720000006047fae */ /* 0x0003e20009121844 */
[----:B------:R-:W-:-:S03]  /*61070*/  SEL R5, RZ, 0x4, !P1 ;  /* 0x00000004ff057807 */ /* 0x000fc60004800000 */
[----:B------:R-:W3:Y:S01]  /*61080*/  LDL.LU R45, [R1+0x1e70] ;  /* 0x001e7000012d7983 */ /* 0x000ee20000300800 */
[----:B------:R-:W-:-:S04]  /*61090*/  SEL R5, R5, RZ, !P0 ;  /* 0x000000ff05057207 */ /* 0x000fc80004000000 */
[----:B------:R-:W-:Y:S01]  /*610a0*/  ISETP.NE.U32.AND P1, PT, R5, RZ, PT ;  /* 0x000000ff0500720c */ /* 0x000fe20003f25070 */
[----:B-1----:R-:W-:Y:S02]  /*610b0*/  IMAD.MOV.U32 R6, RZ, RZ, R40 ;  /* 0x000000ffff067224 */ /* 0x002fe400078e0028 */
[----:B------:R-:W-:Y:S01]  /*610c0*/  IMAD.MOV.U32 R7, RZ, RZ, R44 ;  /* 0x000000ffff077224 */ /* 0x000fe200078e002c */
[----:B------:R-:W3:Y:S09]  /*610d0*/  LDL.LU R40, [R1+0x20d4] ;  /* 0x0020d40001287983 */ /* 0x000ef20000300800 */
[----:B------:R1:W-:Y:S01]  /*610e0*/  LDGSTS.E [R4+0x48000], [R6.64], P1 ;  /* 0x4800000006047fae */ /* 0x0003e20008921844 */
[----:B----4-:R-:W-:-:S05]  /*610f0*/  IADD3 R22, P3, R22, R24, RZ ;  /* 0x0000001816167210 */ /* 0x010fca0007f7e0ff */
[----:B------:R-:W-:Y:S01]  /*61100*/  IMAD.X R23, R23, 0x1, R0, P3 ;  /* 0x0000000117177824 */ /* 0x000fe200018e0600 */
[----:B------:R-:W-:Y:S01]  /*61110*/  STL [R1+0x1e30], R22 ;  /* 0x001e301601007387 */ /* 0x000fe20000100800 */
[----:B-1----:R-:W-:Y:S02]  /*61120*/  IMAD.MOV.U32 R6, RZ, RZ, R22 ;  /* 0x000000ffff067224 */ /* 0x002fe400078e0016 */
[----:B------:R-:W-:Y:S01]  /*61130*/  IMAD.MOV.U32 R7, RZ, RZ, R23 ;  /* 0x000000ffff077224 */ /* 0x000fe200078e0017 */
[----:B------:R1:W-:Y:S04]  /*61140*/  STL [R1+0x1e2c], R23 ;  /* 0x001e2c1701007387 */ /* 0x0003e80000100800 */
[----:B------:R4:W-:Y:S01]  /*61150*/  LDGSTS.E [R4+0x48200], [R6.64], P1 ;  /* 0x4820000006047fae */ /* 0x0009e20008921844 */
[----:B---3--:R-:W-:-:S05]  /*61160*/  IADD3 R18, P4, R18, R24, RZ ;  /* 0x0000001812127210 */ /* 0x008fca0007f9e0ff */
[----:B------:R-:W-:Y:S01]  /*61170*/  IMAD.X R19, R19, 0x1, R0, P4 ;  /* 0x0000000113137824 */ /* 0x000fe200020e0600 */
[----:B------:R3:W-:Y:S04]  /*61180*/  STL [R1+0x20e4], R18 ;  /* 0x0020e41201007387 */ /* 0x0007e80000100800 */
[----:B------:R-:W2:Y:S01]  /*61190*/  LDL.LU R48, [R1+0x1e6c] ;  /* 0x001e6c0001307983 */ /* 0x000ea20000300800 */
[----:B----4-:R-:W-:-:S03]  /*611a0*/  IMAD.MOV.U32 R6, RZ, RZ, R18 ;  /* 0x000000ffff067224 */ /* 0x010fc600078e0012 */
[----:B------:R4:W-:Y:S04]  /*611b0*/  STL [R1+0x20d8], R19 ;  /* 0x0020d81301007387 */ /* 0x0009e80000100800 */
[----:B------:R-:W2:Y:S04]  /*611c0*/  LDL.LU R44, [R1+0x20c8] ;  /* 0x0020c800012c7983 */ /* 0x000ea80000300800 */
[----:B-1----:R-:W2:Y:S01]  /*611d0*/  LDL.LU R23, [R1+0x1e8c] ;  /* 0x001e8c0001177983 */ /* 0x002ea20000300800 */
[----:B------:R-:W-:-:S03]  /*611e0*/  IMAD.MOV.U32 R7, RZ, RZ, R19 ;  /* 0x000000ffff077224 */ /* 0x000fc600078e0013 */
[----:B---3--:R-:W3:Y:S04]  /*611f0*/  LDL.LU R18, [R1+0x1e90] ;  /* 0x001e900001127983 */ /* 0x008ee80000300800 */
[----:B------:R-:W3:Y:S04]  /*61200*/  LDL.LU R22, [R1+0x20c0] ;  /* 0x0020c00001167983 */ /* 0x000ee80000300800 */
[----:B----4-:R-:W4:Y:S01]  /*61210*/  LDL.LU R19, [R1+0x20cc] ;  /* 0x0020cc0001137983 */ /* 0x010f220000300800 */
[----:B------:R-:W-:-:S04]  /*61220*/  ISETP.GT.AND P2, PT, R3, 0x24, PT ;  /* 0x000000240300780c */ /* 0x000fc80003f44270 */
[----:B------:R-:W-:-:S04]  /*61230*/  SEL R5, RZ, 0x4, !P2 ;  /* 0x00000004ff057807 */ /* 0x000fc80005000000 */
[----:B------:R-:W-:-:S04]  /*61240*/  SEL R5, R5, RZ, !P0 ;  /* 0x000000ff05057207 */ /* 0x000fc80004000000 */
[----:B------:R-:W-:Y:S11]  /*61250*/  ISETP.NE.U32.AND P2, PT, R5, RZ, PT ;  /* 0x000000ff0500720c */ /* 0x000ff60003f45070 */
[----:B------:R-:W-:Y:S02]  /*61260*/  @!UPT UIADD3 URZ, URZ, URZ, URZ ;  /* 0x0000003f3f3ff290 */ /* 0x000fe4000fffe03f */
[----:B------:R1:W-:Y:S01]  /*61270*/  LDGSTS.E [R4+0x49000], [R6.64], P2 ;  /* 0x4900000006047fae */ /* 0x0003e20009121844 */
[-C--:B------:R-:W-:Y:S02]  /*61280*/  IADD3 R11, P3, R11, R24.reuse, RZ ;  /* 0x000000180b0b7210 */ /* 0x080fe40007f7e0ff */
[----:B------:R-:W-:-:S03]  /*61290*/  IADD3 R8, P4, R8, R24, RZ ;  /* 0x0000001808087210 */ /* 0x000fc60007f9e0ff */
[----:B------:R-:W-:Y:S01]  /*612a0*/  STL [R1+0x1e50], R11 ;  /* 0x001e500b01007387 */ /* 0x000fe20000100800 */
[----:B-1----:R-:W-:Y:S01]  /*612b0*/  IMAD.MOV.U32 R6, RZ, RZ, R11 ;  /* 0x000000ffff067224 */ /* 0x002fe200078e000b */
[----:B------:R-:W-:-:S05]  /*612c0*/  IADD3.X R14, R14, R0, RZ, P3, !PT ;  /* 0x000000000e0e7210 */ /* 0x000fca0001ffe4ff */
[----:B------:R-:W-:Y:S02]  /*612d0*/  IMAD.MOV.U32 R7, RZ, RZ, R14 ;  /* 0x000000ffff077224 */ /* 0x000fe400078e000e */
[----:B------:R-:W-:Y:S01]  /*612e0*/  IMAD.X R10, R10, 0x1, R0, P4 ;  /* 0x000000010a0a7824 */ /* 0x000fe200020e0600 */
[----:B------:R1:W-:Y:S04]  /*612f0*/  STL [R1+0x1e4c], R14 ;  /* 0x001e4c0e01007387 */ /* 0x0003e80000100800 */
[----:B------:R1:W-:Y:S04]  /*61300*/  STL [R1+0x20dc], R8 ;  /* 0x0020dc0801007387 */ /* 0x0003e80000100800 */
[----:B------:R1:W-:Y:S04]  /*61310*/  LDGSTS.E [R4+0x49200], [R6.64], P2 ;  /* 0x4920000006047fae */ /* 0x0003e80009121844 */
[----:B------:R1:W-:Y:S04]  /*61320*/  STL [R1+0x20d0], R10 ;  /* 0x0020d00a01007387 */ /* 0x0003e80000100800 */
[----:B-1----:R-:W4:Y:S01]  /*61330*/  LDL.LU R14, [R1+0x1eac] ;  /* 0x001eac00010e7983 */ /* 0x002f220000300800 */
[----:B------:R-:W-:-:S03]  /*61340*/  IMAD.MOV.U32 R6, RZ, RZ, R8 ;  /* 0x000000ffff067224 */ /* 0x000fc600078e0008 */
[----:B------:R-:W4:Y:S01]  /*61350*/  LDL.LU R8, [R1+0x1eb0] ;  /* 0x001eb00001087983 */ /* 0x000f220000300800 */
[----:B------:R-:W-:-:S03]  /*61360*/  IMAD.MOV.U32 R7, RZ, RZ, R10 ;  /* 0x000000ffff077224 */ /* 0x000fc600078e000a */
[----:B------:R-:W4:Y:S04]  /*61370*/  LDL.LU R11, [R1+0x20b8] ;  /* 0x0020b800010b7983 */ /* 0x000f280000300800 */
[----:B------:R-:W4:Y:S01]  /*61380*/  LDL.LU R10, [R1+0x20c4] ;  /* 0x0020c400010a7983 */ /* 0x000f220000300800 */
[----:B------:R-:W-:-:S04]  /*61390*/  ISETP.GT.AND P1, PT, R3, 0x28, PT ;  /* 0x000000280300780c */ /* 0x000fc80003f24270 */
[----:B------:R-:W-:-:S04]  /*613a0*/  SEL R5, RZ, 0x4, !P1 ;  /* 0x00000004ff057807 */ /* 0x000fc80004800000 */
[----:B------:R-:W-:Y:S02]  /*613b0*/  SEL R5, R5, RZ, !P0 ;  /* 0x000000ff05057207 */ /* 0x000fe40004000000 */
[----:B------:R-:W-:Y:S02]  /*613c0*/  ISETP.GT.AND P2, PT, R3, 0x2c, PT ;  /* 0x0000002c0300780c */ /* 0x000fe40003f44270 */
[----:B------:R-:W-:Y:S02]  /*613d0*/  ISETP.NE.U32.AND P1, PT, R5, RZ, PT ;  /* 0x000000ff0500720c */ /* 0x000fe40003f25070 */
[----:B------:R-:W-:Y:S02]  /*613e0*/  SEL R5, RZ, 0x4, !P2 ;  /* 0x00000004ff057807 */ /* 0x000fe40005000000 */
[----:B------:R-:W-:Y:S02]  /*613f0*/  IADD3 R45, P3, R45, R24, RZ ;  /* 0x000000182d2d7210 */ /* 0x000fe40007f7e0ff */
[----:B------:R-:W-:-:S02]  /*61400*/  SEL R5, R5, RZ, !P0 ;  /* 0x000000ff05057207 */ /* 0x000fc40004000000 */
[----:B------:R-:W-:Y:S02]  /*61410*/  IADD3 R40, P4, R40, R24, RZ ;  /* 0x0000001828287210 */ /* 0x000fe40007f9e0ff */
[----:B------:R-:W-:-:S03]  /*61420*/  ISETP.NE.U32.AND P2, PT, R5, RZ, PT ;  /* 0x000000ff0500720c */ /* 0x000fc60003f45070 */
[----:B------:R1:W-:Y:S04]  /*61430*/  LDGSTS.E [R4+0x4a000], [R6.64], P1 ;  /* 0x4a00000006047fae */ /* 0x0003e80008921844 */
[----:B------:R-:W-:Y:S01]  /*61440*/  STL [R1+0x1e70], R45 ;  /* 0x001e702d01007387 */ /* 0x000fe20000100800 */
[----:B-1----:R-:W-:Y:S02]  /*61450*/  IMAD.MOV.U32 R6, RZ, RZ, R45 ;  /* 0x000000ffff067224 */ /* 0x002fe400078e002d */
[----:B--2---:R-:W-:-:S04]  /*61460*/  IMAD.X R48, R48, 0x1, R0, P3 ;  /* 0x0000000130307824 */ /* 0x004fc800018e0600 */
[----:B------:R-:W-:Y:S02]  /*61470*/  IMAD.MOV.U32 R7, RZ, RZ, R48 ;  /* 0x000000ffff077224 */ /* 0x000fe400078e0030 */
[----:B------:R-:W-:-:S03]  /*61480*/  IMAD.X R44, R44, 0x1, R0, P4 ;  /* 0x000000012c2c7824 */ /* 0x000fc600020e0600 */
[----:B------:R1:W-:Y:S01]  /*61490*/  LDGSTS.E [R4+0x4a200], [R6.64], P1 ;  /* 0x4a20000006047fae */ /* 0x0003e20008921844 */
[----:B---3--:R-:W-:-:S03]  /*614a0*/  IADD3 R18, P3, R18, R24, RZ ;  /* 0x0000001812127210 */ /* 0x008fc60007f7e0ff */
[----:B------:R-:W-:Y:S01]  /*614b0*/  STL [R1+0x1e6c], R48 ;  /* 0x001e6c3001007387 */ /* 0x000fe20000100800 */
[----:B-1----:R-:W-:Y:S02]  /*614c0*/  IMAD.MOV.U32 R6, RZ, RZ, R40 ;  /* 0x000000ffff067224 */ /* 0x002fe400078e0028 */
[----:B------:R-:W-:Y:S01]  /*614d0*/  IMAD.MOV.U32 R7, RZ, RZ, R44 ;  /* 0x000000ffff077224 */ /* 0x000fe200078e002c */
[----:B----4-:R-:W-:Y:S01]  /*614e0*/  IADD3 R19, P4, R19, R24, RZ ;  /* 0x0000001813137210 */ /* 0x010fe20007f9e0ff */
[--C-:B------:R-:W-:Y:S01]  /*614f0*/  IMAD.X R23, R23, 0x1, R0.reuse, P3 ;  /* 0x0000000117177824 */ /* 0x100fe200018e0600 */
[----:B------:R-:W-:Y:S03]  /*61500*/  STL [R1+0x20d4], R40 ;  /* 0x0020d42801007387 */ /* 0x000fe60000100800 */
[----:B------:R-:W-:Y:S01]  /*61510*/  IMAD.X R22, R22, 0x1, R0, P4 ;  /* 0x0000000116167824 */ /* 0x000fe200020e0600 */
[----:B------:R-:W-:Y:S04]  /*61520*/  STL [R1+0x20c8], R44 ;  /* 0x0020c82c01007387 */ /* 0x000fe80000100800 */
[----:B------:R-:W-:Y:S04]  /*61530*/  STL [R1+0x1e90], R18 ;  /* 0x001e901201007387 */ /* 0x000fe80000100800 */
[----:B------:R1:W-:Y:S04]  /*61540*/  LDGSTS.E [R4+0x4b000], [R6.64], P2 ;  /* 0x4b00000006047fae */ /* 0x0003e80009121844 */
[----:B------:R2:W-:Y:S04]  /*61550*/  STL [R1+0x1e8c], R23 ;  /* 0x001e8c1701007387 */ /* 0x0005e80000100800 */
[----:B------:R-:W-:Y:S01]  /*61560*/  STL [R1+0x20cc], R19 ;  /* 0x0020cc1301007387 */ /* 0x000fe20000100800 */
[----:B-1----:R-:W-:Y:S01]  /*61570*/  MOV R7, R23 ;  /* 0x0000001700077202 */ /* 0x002fe20000000f00 */
[----:B------:R-:W-:-:S02]  /*61580*/  IMAD.MOV.U32 R6, RZ, RZ, R18 ;  /* 0x000000ffff067224 */ /* 0x000fc400078e0012 */
[----:B--2---:R-:W2:Y:S04]  /*61590*/  LDL.LU R23, [R1+0x1ed0] ;  /* 0x001ed00001177983 */ /* 0x004ea80000300800 */
[----:B------:R1:W-:Y:S04]  /*615a0*/  STL [R1+0x20c0], R22 ;  /* 0x0020c01601007387 */ /* 0x0003e80000100800 */
[----:B------:R-:W3:Y:S04]  /*615b0*/  LDL.LU R18, [R1+0x20bc] ;  /* 0x0020bc0001127983 */ /* 0x000ee80000300800 */
[----:B------:R-:W4:Y:S04]  /*615c0*/  LDL.LU R40, [R1+0x1ecc] ;  /* 0x001ecc0001287983 */ /* 0x000f280000300800 */
[----:B------:R1:W-:Y:S02]  /*615d0*/  LDGSTS.E [R4+0x4b200], [R6.64], P2 ;  /* 0x4b20000006047fae */ /* 0x0003e40009121844 */
[----:B-1----:R-:W-:-:S02]  /*615e0*/  IMAD.MOV.U32 R7, RZ, RZ, R22 ;  /* 0x000000ffff077224 */ /* 0x002fc400078e0016 */
[----:B------:R-:W4:Y:S01]  /*615f0*/  LDL.LU R22, [R1+0x20b0] ;  /* 0x0020b00001167983 */ /* 0x000f220000300800 */
[----:B------:R-:W-:-:S04]  /*61600*/  ISETP.GT.AND P1, PT, R3, 0x30, PT ;  /* 0x000000300300780c */ /* 0x000fc80003f24270 */
[----:B------:R-:W-:-:S04]  /*61610*/  SEL R5, RZ, 0x4, !P1 ;  /* 0x00000004ff057807 */ /* 0x000fc80004800000 */
[----:B------:R-:W-:-:S04]  /*61620*/  SEL R5, R5, RZ, !P0 ;  /* 0x000000ff05057207 */ /* 0x000fc80004000000 */
[----:B------:R-:W-:Y:S01]  /*61630*/  ISETP.NE.U32.AND P1, PT, R5, RZ, PT ;  /* 0x000000ff0500720c */ /* 0x000fe20003f25070 */
[----:B------:R-:W-:Y:S11]  /*61640*/  IMAD.MOV.U32 R6, RZ, RZ, R19 ;  /* 0x000000ffff067224 */ /* 0x000ff600078e0013 */
[----:B------:R-:W-:Y:S01]  /*61650*/  @!UPT UIADD3 URZ, URZ, URZ, URZ ;  /* 0x0000003f3f3ff290 */ /* 0x000fe2000fffe03f */
[----:B------:R1:W-:Y:S01]  /*61660*/  LDGSTS.E [R4+0x4c000], [R6.64], P1 ;  /* 0x4c00000006047fae */ /* 0x0003e20008921844 */
[----:B------:R-:W-:-:S05]  /*61670*/  IADD3 R8, P3, R8, R24, RZ ;  /* 0x0000001808087210 */ /* 0x000fca0007f7e0ff */
[----:B------:R-:W-:Y:S01]  /*61680*/  IMAD.X R14, R14, 0x1, R0, P3 ;  /* 0x000000010e0e7824 */ /* 0x000fe200018e0600 */
[----:B------:R-:W-:Y:S01]  /*61690*/  IADD3 R10, P4, R10, R24, RZ ;  /* 0x000000180a0a7210 */ /* 0x000fe20007f9e0ff */
[----:B------:R1:W-:Y:S02]  /*616a0*/  STL [R1+0x1eb0], R8 ;  /* 0x001eb00801007387 */ /* 0x0003e40000100800 */
[----:B-1----:R-:W-:Y:S02]  /*616b0*/  IMAD.MOV.U32 R6, RZ, RZ, R8 ;  /* 0x000000ffff067224 */ /* 0x002fe400078e0008 */
[----:B------:R-:W-:Y:S01]  /*616c0*/  IMAD.X R11, R11, 0x1, R0, P4 ;  /* 0x000000010b0b7824 */ /* 0x000fe200020e0600 */
[----:B------:R1:W-:Y:S04]  /*616d0*/  STL [R1+0x1eac], R14 ;  /* 0x001eac0e01007387 */ /* 0x0003e80000100800 */
[----:B------:R-:W-:Y:S04]  /*616e0*/  STL [R1+0x20c4], R10 ;  /* 0x0020c40a01007387 */ /* 0x000fe80000100800 */
[----:B------:R-:W4:Y:S04]  /*616f0*/  LDL.LU R8, [R1+0x1ef0] ;  /* 0x001ef00001087983 */ /* 0x000f280000300800 */
[----:B------:R1:W-:Y:S04]  /*61700*/  STL [R1+0x20b8], R11 ;  /* 0x0020b80b01007387 */ /* 0x0003e80000100800 */
[----:B------:R-:W4:Y:S01]  /*61710*/  LDL.LU R19, [R1+0x1eec] ;  /* 0x001eec0001137983 */ /* 0x000f220000300800 */
[----:B------:R-:W-:-:S03]  /*61720*/  IMAD.MOV.U32 R7, RZ, RZ, R14 ;  /* 0x000000ffff077224 */ /* 0x000fc600078e000e */
[----:B------:R-:W4:Y:S04]  /*61730*/  LDL.LU R244, [R1+0x13d0] ;  /* 0x0013d00001f47983 */ /* 0x000f280000300800 */
[----:B------:R-:W4:Y:S04]  /*61740*/  LDL.LU R245, [R1+0x13d4] ;  /* 0x0013d40001f57983 */ /* 0x000f280000300800 */
[----:B------:R-:W4:Y:S04]  /*61750*/  LDL.LU R246, [R1+0x13d8] ;  /* 0x0013d80001f67983 */ /* 0x000f280000300800 */
[----:B------:R-:W4:Y:S04]  /*61760*/  LDL.LU R247, [R1+0x13dc] ;  /* 0x0013dc0001f77983 */ /* 0x000f280000300800 */
[----:B------:R-:W4:Y:S04]  /*61770*/  LDL.LU R44, [R1+0x20ac] ;  /* 0x0020ac00012c7983 */ /* 0x000f280000300800 */
[----:B-1----:R-:W4:Y:S04]  /*61780*/  LDL.LU R14, [R1+0x20b4] ;  /* 0x0020b400010e7983 */ /* 0x002f280000300800 */
[----:B------:R1:W-:Y:S02]  /*61790*/  LDGSTS.E [R4+0x4c200], [R6.64], P1 ;  /* 0x4c20000006047fae */ /* 0x0003e40008921844 */
[----:B-1----:R-:W-:-:S02]  /*617a0*/  IMAD.MOV.U32 R7, RZ, RZ, R11 ;  /* 0x000000ffff077224 */ /* 0x002fc400078e000b */
[----:B------:R-:W-:Y:S01]  /*617b0*/  IMAD.MOV.U32 R6, RZ, RZ, R10 ;  /* 0x000000ffff067224 */ /* 0x000fe200078e000a */
[----:B------:R-:W4:Y:S04]  /*617c0*/  LDL.LU R11, [R1+0x1f0c] ;  /* 0x001f0c00010b7983 */ /* 0x000f280000300800 */
[----:B------:R-:W4:Y:S01]  /*617d0*/  LDL.LU R10, [R1+0x1f10] ;  /* 0x001f1000010a7983 */ /* 0x000f220000300800 */
[----:B------:R-:W-:-:S04]  /*617e0*/  ISETP.GT.AND P2, PT, R3, 0x34, PT ;  /* 0x000000340300780c */ /* 0x000fc80003f44270 */
[----:B------:R-:W-:-:S04]  /*617f0*/  SEL R5, RZ, 0x4, !P2 ;  /* 0x00000004ff057807 */ /* 0x000fc80005000000 */
[----:B------:R-:W-:-:S04]  /*61800*/  SEL R5, R5, RZ, !P0 ;  /* 0x000000ff05057207 */ /* 0x000fc80004000000 */
[----:B------:R-:W-:Y:S11]  /*61810*/  ISETP.NE.U32.AND P2, PT, R5, RZ, PT ;  /* 0x000000ff0500720c */ /* 0x000ff60003f45070 */
[----:B------:R-:W-:Y:S02]  /*61820*/  @!UPT UIADD3 URZ, URZ, URZ, URZ ;  /* 0x0000003f3f3ff290 */ /* 0x000fe4000fffe03f */
[----:B------:R1:W-:Y:S01]  /*61830*/  LDGSTS.E [R4+0x4d000], [R6.64], P2 ;  /* 0x4d00000006047fae */ /* 0x0003e20009121844 */
[-C--:B--2---:R-:W-:Y:S02]  /*61840*/  IADD3 R23, P3, R23, R24.reuse, RZ ;  /* 0x0000001817177210 */ /* 0x084fe40007f7e0ff */
[----:B---3--:R-:W-:-:S03]  /*61850*/  IADD3 R18, P4, R18, R24, RZ ;  /* 0x0000001812127210 */ /* 0x008fc60007f9e0ff */
[--C-:B----4-:R-:W-:Y:S01]  /*61860*/  IMAD.X R40, R40, 0x1, R0.reuse, P3 ;  /* 0x0000000128287824 */ /* 0x110fe200018e0600 */
[----:B------:R-:W-:Y:S04]  /*61870*/  STL [R1+0x1ed0], R23 ;  /* 0x001ed01701007387 */ /* 0x000fe80000100800 */
[----:B------:R2:W-:Y:S04]  /*61880*/  STL [R1+0x1ecc], R40 ;  /* 0x001ecc2801007387 */ /* 0x0005e80000100800 */
[----:B------:R3:W-:Y:S04]  /*61890*/  STL [R1+0x20bc], R18 ;  /* 0x0020bc1201007387 */ /* 0x0007e80000100800 */
[----:B------:R-:W4:Y:S01]  /*618a0*/  LDL.LU R248, [R1+0x13c0] ;  /* 0x0013c00001f87983 */ /* 0x000f220000300800 */
[----:B------:R-:W-:-:S05]  /*618b0*/  IMAD.X R22, R22, 0x1, R0, P4 ;  /* 0x0000000116167824 */ /* 0x000fca00020e0600 */
[----:B------:R1:W-:Y:S04]  /*618c0*/  STL [R1+0x20b0], R22 ;  /* 0x0020b01601007387 */ /* 0x0003e80000100800 */
[----:B------:R-:W4:Y:S04]  /*618d0*/  LDL.LU R249, [R1+0x13c4] ;  /* 0x0013c40001f97983 */ /* 0x000f280000300800 */
[----:B------:R-:W4:Y:S04]  /*618e0*/  LDL.LU R250, [R1+0x13c8] ;  /* 0x0013c80001fa7983 */ /* 0x000f280000300800 */
[----:B------:R-:W4:Y:S01]  /*618f0*/  LDL.LU R251, [R1+0x13cc] ;  /* 0x0013cc0001fb7983 */ /* 0x000f220000300800 */
[----:B-1----:R-:W-:-:S02]  /*61900*/  IMAD.MOV.U32 R6, RZ, RZ, R23 ;  /* 0x000000ffff067224 */ /* 0x002fc400078e0017 */
[----:B------:R-:W-:Y:S02]  /*61910*/  IMAD.MOV.U32 R7, RZ, RZ, R40 ;  /* 0x000000ffff077224 */ /* 0x000fe400078e0028 */
[----:B--2---:R-:W2:Y:S04]  /*61920*/  LDL.LU R40, [R1+0x20a0] ;  /* 0x0020a00001287983 */ /* 0x004ea80000300800 */
[----:B------:R1:W-:Y:S02]  /*61930*/  LDGSTS.E [R4+0x4d200], [R6.64], P2 ;  /* 0x4d20000006047fae */ /* 0x0003e40009121844 */
[----:B-1----:R-:W-:Y:S02]  /*61940*/  IMAD.MOV.U32 R6, RZ, RZ, R18 ;  /* 0x000000ffff067224 */ /* 0x002fe400078e0012 */
[----:B---3--:R-:W3:Y:S01]  /*61950*/  LDL.LU R18, [R1+0x20a8] ;  /* 0x0020a80001127983 */ /* 0x008ee20000300800 */
[----:B------:R-:W-:-:S04]  /*61960*/  ISETP.GT.AND P1, PT, R3, 0x38, PT ;  /* 0x000000380300780c */ /* 0x000fc80003f24270 */
[----:B------:R-:W-:-:S04]  /*61970*/  SEL R5, RZ, 0x4, !P1 ;  /* 0x00000004ff057807 */ /* 0x000fc80004800000 */
[----:B------:R-:W-:-:S04]  /*61980*/  SEL R5, R5, RZ, !P0 ;  /* 0x000000ff05057207 */ /* 0x000fc80004000000 */
[----:B------:R-:W-:Y:S02]  /*61990*/  ISETP.NE.U32.AND P1, PT, R5, RZ, PT ;  /* 0x000000ff0500720c */ /* 0x000fe40003f25070 */
[----:B------:R-:W-:Y:S01]  /*619a0*/  IADD3 R8, P3, R8, R24, RZ ;  /* 0x0000001808087210 */ /* 0x000fe20007f7e0ff */
[----:B------:R-:W-:Y:S01]  /*619b0*/  IMAD.MOV.U32 R7, RZ, RZ, R22 ;  /* 0x000000ffff077224 */ /* 0x000fe200078e0016 */
[----:B------:R-:W-:Y:S02]  /*619c0*/  ISETP.GT.AND P2, PT, R3, 0x3c, PT ;  /* 0x0000003c0300780c */ /* 0x000fe40003f44270 */
[----:B------:R-:W-:Y:S02]  /*619d0*/  IADD3.X R19, R19, R0, RZ, P3, !PT ;  /* 0x0000000013137210 */ /* 0x000fe40001ffe4ff */
[----:B------:R-:W-:-:S05]  /*619e0*/  SEL R5, RZ, 0x4, !P2 ;  /* 0x00000004ff057807 */ /* 0x000fca0005000000 */
[----:B------:R1:W-:Y:S01]  /*619f0*/  LDGSTS.E [R4+0x4e000], [R6.64], P1 ;  /* 0x4e00000006047fae */ /* 0x0003e20008921844 */
[----:B------:R-:W-:-:S04]  /*61a00*/  SEL R5, R5, RZ, !P0 ;  /* 0x000000ff05057207 */ /* 0x000fc80004000000 */
[----:B------:R-:W-:Y:S01]  /*61a10*/  ISETP.NE.U32.AND P2, PT, R5, RZ, PT ;  /* 0x000000ff0500720c */ /* 0x000fe20003f45070 */
[----:B-1----:R-:W-:Y:S02]  /*61a20*/  IMAD.MOV.U32 R6, RZ, RZ, R8 ;  /* 0x000000ffff067224 */ /* 0x002fe400078e0008 */
[----:B------:R-:W-:-:S05]  /*61a30*/  IMAD.MOV.U32 R7, RZ, RZ, R19 ;  /* 0x000000ffff077224 */ /* 0x000fca00078e0013 */
[----:B------:R1:W-:Y:S01]  /*61a40*/  LDGSTS.E [R4+0x4e200], [R6.64], P1 ;  /* 0x4e20000006047fae */ /* 0x0003e20008921844 */
[----:B------:R-:W-:-:S05]  /*61a50*/  IADD3 R14, P1, R14, R24, RZ ;  /* 0x000000180e0e7210 */ /* 0x000fca0007f3e0ff */
[----:B------:R-:W-:Y:S02]  /*61a60*/  IMAD.X R44, R44, 0x1, R0, P1 ;  /* 0x000000012c2c7824 */ /* 0x000fe400008e0600 */
[----:B-1----:R-:W-:Y:S02]  /*61a70*/  IMAD.MOV.U32 R6, RZ, RZ, R14 ;  /* 0x000000ffff067224 */ /* 0x002fe400078e000e */
[----:B------:R-:W-:Y:S01]  /*61a80*/  IMAD.MOV.U32 R7, RZ, RZ, R44 ;  /* 0x000000ffff077224 */ /* 0x000fe200078e002c */
[----:B------:R-:W-:-:S04]  /*61a90*/  IADD3 R10, P3, R10, R24, RZ ;  /* 0x000000180a0a7210 */ /* 0x000fc80007f7e0ff */
[----:B------:R1:W-:Y:S01]  /*61aa0*/  LDGSTS.E [R4+0x4f000], [R6.64], P2 ;  /* 0x4f00000006047fae */ /* 0x0003e20009121844 */
[----:B------:R-:W-:Y:S02]  /*61ab0*/  IMAD.X R11, R11, 0x1, R0, P3 ;  /* 0x000000010b0b7824 */ /* 0x000fe400018e0600 */
[----:B-1----:R-:W-:Y:S02]  /*61ac0*/  IMAD.MOV.U32 R6, RZ, RZ, R10 ;  /* 0x000000ffff067224 */ /* 0x002fe400078e000a */
[----:B------:R-:W-:-:S05]  /*61ad0*/  IMAD.MOV.U32 R7, RZ, RZ, R11 ;  /* 0x000000ffff077224 */ /* 0x000fca00078e000b */
[----:B------:R1:W-:Y:S02]  /*61ae0*/  LDGSTS.E [R4+0x4f200], [R6.64], P2 ;  /* 0x4f20000006047fae */ /* 0x0003e40009121844 */
[----:B-1----:R-:W-:Y:S02]  /*61af0*/  HMMA.1688.F32.TF32 R4, R232, R26, R244 ;  /* 0x0000001ae804723c */ /* 0x002fe400000810f4 */
[----:B------:R-:W-:Y:S04]  /*61b00*/  STL [R1+0x1ef0], R8 ;  /* 0x001ef00801007387 */ /* 0x000fe80000100800 */
[----:B------:R1:W-:Y:S04]  /*61b10*/  STL [R1+0x1eec], R19 ;  /* 0x001eec1301007387 */ /* 0x0003e80000100800 */
[----:B------:R-:W2:Y:S04]  /*61b20*/  LDL.LU R23, [R1+0x1944] ;  /* 0x0019440001177983 */ /* 0x000ea80000300800 */
[----:B------:R-:W2:Y:S01]  /*61b30*/  LDL.LU R22, [R1+0x1d38] ;  /* 0x001d380001167983 */ /* 0x000ea20000300800 */
[----:B------:R-:W-:-:S03]  /*61b40*/  ISETP.GT.AND P1, PT, R3, 0x1, PT ;  /* 0x000000010300780c */ /* 0x000fc60003f24270 */
[----:B-1----:R-:W2:Y:S04]  /*61b50*/  LDL.LU R19, [R1+0x2098] ;  /* 0x0020980001137983 */ /* 0x002ea80000300800 */
[----:B------:R-:W2:Y:S04]  /*61b60*/  LDL.LU R8, [R1+0x20a4] ;  /* 0x0020a40001087983 */ /* 0x000ea80000300800 */
[----:B------:R1:W-:Y:S04]  /*61b70*/  STL [R1+0x20b4], R14 ;  /* 0x0020b40e01007387 */ /* 0x0003e80000100800 */
[----:B------:R-:W-:Y:S04]  /*61b80*/  STL [R1+0x20ac], R44 ;  /* 0x0020ac2c01007387 */ /* 0x000fe80000100800 */
[----:B------:R-:W-:Y:S04]  /*61b90*/  STL [R1+0x1f10], R10 ;  /* 0x001f100a01007387 */ /* 0x000fe80000100800 */
[----:B------:R-:W-:Y:S04]  /*61ba0*/  STL [R1+0x1f0c], R11 ;  /* 0x001f0c0b01007387 */ /* 0x000fe80000100800 */
[----:B------:R1:W-:Y:S04]  /*61bb0*/  STL.64 [R1+0xd40], R4 ;  /* 0x000d400401007387 */ /* 0x0003e80000100a00 */
[----:B------:R4:W-:Y:S01]  /*61bc0*/  STL.64 [R1+0xd48], R6 ;  /* 0x000d480601007387 */ /* 0x0009e20000100a00 */
[----:B------:R-:W-:-:S03]  /*61bd0*/  LOP3.LUT R41, R41, 0x7f, RZ, 0xc0, !PT ;  /* 0x0000007f29297812 */ /* 0x000fc600078ec0ff */
[----:B-1----:R-:W2:Y:S01]  /*61be0*/  LDL.LU R14, [R1+0x1d58] ;  /* 0x001d5800010e7983 */ /* 0x002ea20000300800 */
[----:B------:R-:W-:-:S04]  /*61bf0*/  SEL R4, RZ, 0x4, !P1 ;  /* 0x00000004ff047807 */ /* 0x000fc80004800000 */
[----:B------:R-:W-:-:S04]  /*61c00*/  SEL R4, R4, RZ, !P0 ;  /* 0x000000ff04047207 */ /* 0x000fc80004000000 */
[----:B------:R-:W-:Y:S01]  /*61c10*/  ISETP.NE.U32.AND P2, PT, R4, RZ, PT ;  /* 0x000000ff0400720c */ /* 0x000fe20003f45070 */
[----:B------:R-:W-:-:S05]  /*61c20*/  IMAD.SHL.U32 R41, R41, 0x4, RZ ;  /* 0x0000000429297824 */ /* 0x000fca00078e00ff */
[----:B------:R-:W-:Y:S01]  /*61c30*/  LOP3.LUT R11, R41, 0x20, RZ, 0x3c, !PT ;  /* 0x00000020290b7812 */ /* 0x000fe200078e3cff */
[----:B----4-:R-:W-:Y:S01]  /*61c40*/  HMMA.1688.F32.TF32 R4, R232, R30, R248 ;  /* 0x0000001ee804723c */ /* 0x010fe200000810f8 */
[----:B---3--:R-:W-:Y:S11]  /*61c50*/  IADD3 R18, P1, R18, R24, RZ ;  /* 0x0000001812127210 */ /* 0x008ff60007f3e0ff */
[----:B------:R-:W-:Y:S11]  /*61c60*/  @!UPT UIADD3 URZ, URZ, URZ, URZ ;  /* 0x0000003f3f3ff290 */ /* 0x000ff6000fffe03f */
[----:B------:R1:W-:Y:S04]  /*61c70*/  STL.64 [R1+0xd30], R4 ;  /* 0x000d300401007387 */ /* 0x0003e80000100a00 */
[----:B------:R3:W-:Y:S01]  /*61c80*/  STL.64 [R1+0xd38], R6 ;  /* 0x000d380601007387 */ /* 0x0007e20000100a00 */
[----:B--2---:R-:W-:-:S03]  /*61c90*/  IMAD.X R40, R40, 0x1, R0, P1 ;  /* 0x0000000128287824 */ /* 0x004fc600008e0600 */
[----:B------:R-:W2:Y:S04]  /*61ca0*/  LDL.LU R10, [R1+0x209c] ;  /* 0x00209c00010a7983 */ /* 0x000ea80000300800 */
[----:B------:R-:W4:Y:S01]  /*61cb0*/  LDL.LU R26, [R1+0x1d54] ;  /* 0x001d5400011a7983 */ /* 0x000f220000300800 */
[----:B-1----:R-:W-:-:S03]  /*61cc0*/  IMAD R4, R175, 0x10000, R11 ;  /* 0x00010000af047824 */ /* 0x002fc600078e020b */
[----:B------:R1:W-:Y:S04]  /*61cd0*/  STL [R1+0x20a8], R18 ;  /* 0x0020a81201007387 */ /* 0x0003e80000100800 */
[----:B------:R-:W-:Y:S04]  /*61ce0*/  STL [R1+0x20a0], R40 ;  /* 0x0020a02801007387 */ /* 0x000fe80000100800 */
[----:B------:R-:W4:Y:S01]  /*61cf0*/  LDL.LU R11, [R1+0x2090] ;  /* 0x00209000010b7983 */ /* 0x000f220000300800 */
[----:B---3--:R-:W-:Y:S01]  /*61d00*/  IMAD.MOV.U32 R6, RZ, RZ, R18 ;  /* 0x000000ffff067224 */ /* 0x008fe200078e0012 */
[----:B------:R-:W-:Y:S01]  /*61d10*/  ISETP.GT.AND P1, PT, R3, 0x5, PT ;  /* 0x000000050300780c */ /* 0x000fe20003f24270 */
[----:B------:R-:W-:Y:S01]  /*61d20*/  IMAD.MOV.U32 R7, RZ, RZ, R40 ;  /* 0x000000ffff077224 */ /* 0x000fe200078e0028 */
[----:B------:R-:W4:Y:S02]  /*61d30*/  LDL.LU R30, [R1+0x1d78] ;  /* 0x001d7800011e7983 */ /* 0x000f240000300800 */
[----:B------:R-:W-:-:S02]  /*61d40*/  SEL R5, RZ, 0x4, !P1 ;  /* 0x00000004ff057807 */ /* 0x000fc40004800000 */
[----:B-1----:R-:W4:Y:S04]  /*61d50*/  LDL.LU R18, [R1+0x2094] ;  /* 0x0020940001127983 */ /* 0x002f280000300800 */
[----:B------:R1:W-:Y:S01]  /*61d60*/  LDGSTS.E [R4+0x40400], [R6.64], P2 ;  /* 0x4040000006047fae */ /* 0x0003e20009121844 */
[----:B------:R-:W-:-:S04]  /*61d70*/  SEL R5, R5, RZ, !P0 ;  /* 0x000000ff05057207 */ /* 0x000fc80004000000 */
[----:B------:R-:W-:Y:S02]  /*61d80*/  ISETP.NE.U32.AND P1, PT, R5, RZ, PT ;  /* 0x000000ff0500720c */ /* 0x000fe40003f25070 */
[----:B------:R-:W-:-:S05]  /*61d90*/  IADD3 R22, P3, R22, R24, RZ ;  /* 0x0000001816167210 */ /* 0x000fca0007f7e0ff */
[----:B------:R-:W-:Y:S01]  /*61da0*/  IMAD.X R23, R23, 0x1, R0, P3 ;  /* 0x0000000117177824 */ /* 0x000fe200018e0600 */
[----:B------:R-:W-:Y:S01]  /*61db0*/  IADD3 R8, P4, R8, R24, RZ ;  /* 0x0000001808087210 */ /* 0x000fe20007f9e0ff */
[----:B------:R1:W-:Y:S02]  /*61dc0*/  STL [R1+0x1d38], R22 ;  /* 0x001d381601007387 */ /* 0x0003e40000100800 */
[----:B-1----:R-:W-:Y:S01]  /*61dd0*/  IMAD.MOV.U32 R6, RZ, RZ, R22 ;  /* 0x000000ffff067224 */ /* 0x002fe200078e0016 */
[----:B------:R-:W-:Y:S01]  /*61de0*/  IADD3.X R19, R19, R0, RZ, P4, !PT ;  /* 0x0000000013137210 */ /* 0x000fe200027fe4ff */
[----:B------:R1:W-:Y:S01]  /*61df0*/  STL [R1+0x1944], R23 ;  /* 0x0019441701007387 */ /* 0x0003e20000100800 */
[----:B------:R-:W-:-:S03]  /*61e00*/  IMAD.MOV.U32 R7, RZ, RZ, R23 ;  /* 0x000000ffff077224 */ /* 0x000fc600078e0017 */
[----:B------:R-:W-:Y:S04]  /*61e10*/  STL [R1+0x20a4], R8 ;  /* 0x0020a40801007387 */ /* 0x000fe80000100800 */
[----:B------:R-:W4:Y:S04]  /*61e20*/  LDL.LU R31, [R1+0x1d74] ;  /* 0x001d7400011f7983 */ /* 0x000f280000300800 */
[----:B------:R1:W-:Y:S04]  /*61e30*/  STL [R1+0x2098], R19 ;  /* 0x0020981301007387 */ /* 0x0003e80000100800 */
[----:B------:R-:W4:Y:S04]  /*61e40*/  LDL.LU R22, [R1+0x2088] ;  /* 0x0020880001167983 */ /* 0x000f280000300800 */
[----:B------:R1:W-:Y:S04]  /*61e50*/  LDGSTS.E [R4+0x40600], [R6.64], P2 ;  /* 0x4060000006047fae */ /* 0x0003e80009121844 */
[----:B-1----:R-:W4:Y:S01]  /*61e60*/  LDL.LU R23, [R1+0x1d94] ;  /* 0x001d940001177983 */ /* 0x002f220000300800 */
[----:B------:R-:W-:Y:S01]  /*61e70*/  IADD3 R14, P3, R14, R24, RZ ;  /* 0x000000180e0e7210 */ /* 0x000fe20007f7e0ff */
[----:B------:R-:W-:-:S02]  /*61e80*/  IMAD.MOV.U32 R7, RZ, RZ, R19 ;  /* 0x000000ffff077224 */ /* 0x000fc400078e0013 */
[----:B------:R-:W4:Y:S01]  /*61e90*/  LDL.LU R19, [R1+0x1d98] ;  /* 0x001d980001137983 */ /* 0x000f220000300800 */
[----:B------:R-:W-:-:S03]  /*61ea0*/  IMAD.MOV.U32 R6, RZ, RZ, R8 ;  /* 0x000000ffff067224 */ /* 0x000fc600078e0008 */
[----:B------:R-:W4:Y:S04]  /*61eb0*/  LDL.LU R27, [R1+0x2080] ;  /* 0x00208000011b7983 */ /* 0x000f280000300800 */
[----:B------:R-:W4:Y:S04]  /*61ec0*/  LDL.LU R8, [R1+0x208c] ;  /* 0x00208c0001087983 */ /* 0x000f280000300800 */
[----:B------:R1:W-:Y:S04]  /*61ed0*/  LDGSTS.E [R4+0x41400], [R6.64], P1 ;  /* 0x4140000006047fae */ /* 0x0003e80008921844 */
[----:B------:R-:W-:Y:S01]  /*61ee0*/  STL [R1+0x1d58], R14 ;  /* 0x001d580e01007387 */ /* 0x000fe20000100800 */
[----:B-1----:R-:W-:Y:S01]  /*61ef0*/  IMAD.MOV.U32 R6, RZ, RZ, R14 ;  /* 0x000000ffff067224 */ /* 0x002fe200078e000e */
[----:B--2---:R-:W-:Y:S01]  /*61f00*/  IADD3 R10, P4, R10, R24, RZ ;  /* 0x000000180a0a7210 */ /* 0x004fe20007f9e0ff */
[----:B----4-:R-:W-:-:S04]  /*61f10*/  IMAD.X R26, R26, 0x1, R0, P3 ;  /* 0x000000011a1a7824 */ /* 0x010fc800018e0600 */
[----:B------:R-:W-:Y:S01]  /*61f20*/  IMAD.MOV.U32 R7, RZ, RZ, R26 ;  /* 0x000000ffff077224 */ /* 0x000fe200078e001a */
[----:B------:R1:W-:Y:S01]  /*61f30*/  STL [R1+0x1d54], R26 ;  /* 0x001d541a01007387 */ /* 0x0003e20000100800 */
[----:B------:R-:W-:-:S03]  /*61f40*/  IMAD.X R11, R11, 0x1, R0, P4 ;  /* 0x000000010b0b7824 */ /* 0x000fc600020e0600 */
[----:B------:R-:W-:Y:S04]  /*61f50*/  STL [R1+0x209c], R10 ;  /* 0x00209c0a01007387 */ /* 0x000fe80000100800 */
[----:B------:R2:W-:Y:S04]  /*61f60*/  LDGSTS.E [R4+0x41600], [R6.64], P1 ;  /* 0x4160000006047fae */ /* 0x0005e80008921844 */
[----:B------:R4:W-:Y:S04]  /*61f70*/  STL [R1+0x2090], R11 ;  /* 0x0020900b01007387 */ /* 0x0009e80000100800 */
[----:B-1----:R-:W3:Y:S01]  /*61f80*/  LDL.LU R26, [R1+0x1db4] ;  /* 0x001db400011a7983 */ /* 0x002ee20000300800 */
[----:B--2---:R-:W-:-:S03]  /*61f90*/  IMAD.MOV.U32 R7, RZ, RZ, R11 ;  /* 0x000000ffff077224 */ /* 0x004fc600078e000b */
[----:B----4-:R-:W2:Y:S01]  /*61fa0*/  LDL.LU R11, [R1+0x1db8] ;  /* 0x001db800010b7983 */ /* 0x010ea20000300800 */
        /* <DEDUP_REMOVED lines=8> */
[----:B------:R-:W-:Y:S02]  /*62030*/  IADD3 R30, P3, R30, R24, RZ ;  /* 0x000000181e1e7210 */ /* 0x000fe40007f7e0ff */
[----:B------:R-:W-:-:S04]  /*62040*/  SEL R5, RZ, 0x4, !P1 ;  /* 0x00000004ff057807 */ /* 0x000fc80004800000 */
[----:B------:R-:W-:Y:S02]  /*62050*/  SEL R5, R5, RZ, !P0 ;  /* 0x000000ff05057207 */ /* 0x000fe40004000000 */
[----:B------:R-:W-:Y:S02]  /*62060*/  IADD3 R18, P4, R18, R24, RZ ;  /* 0x0000001812127210 */ /* 0x000fe40007f9e0ff */
[----:B------:R-:W-:Y:S01]  /*62070*/  ISETP.NE.U32.AND P1, PT, R5, RZ, PT ;  /* 0x000000ff0500720c */ /* 0x000fe20003f25070 */
[----:B------:R1:W-:Y:S04]  /*62080*/  LDGSTS.E [R4+0x42400], [R6.64], P2 ;  /* 0x4240000006047fae */ /* 0x0003e80009121844 */
[----:B------:R-:W-:Y:S01]  /*62090*/  STL [R1+0x1d78], R30 ;  /* 0x001d781e01007387 */ /* 0x000fe20000100800 */
[----:B-1----:R-:W-:-:S02]  /*620a0*/  IMAD.MOV.U32 R6, RZ, RZ, R30 ;  /* 0x000000ffff067224 */ /* 0x002fc400078e001e */
[----:B------:R-:W-:-:S04]  /*620b0*/  IMAD.X R31, R31, 0x1, R0, P3 ;  /* 0x000000011f1f7824 */ /* 0x000fc800018e0600 */
[----:B------:R-:W-:Y:S01]  /*620c0*/  IMAD.MOV.U32 R7, RZ, RZ, R31 ;  /* 0x000000ffff077224 */ /* 0x000fe200078e001f */
[----:B------:R-:W-:Y:S01]  /*620d0*/  STL [R1+0x1d74], R31 ;  /* 0x001d741f01007387 */ /* 0x000fe20000100800 */
[----:B------:R-:W-:-:S03]  /*620e0*/  IMAD.X R22, R22, 0x1, R0, P4 ;  /* 0x0000000116167824 */ /* 0x000fc600020e0600 */
[----:B------:R1:W-:Y:S01]  /*620f0*/  LDGSTS.E [R4+0x42600], [R6.64], P2 ;  /* 0x4260000006047fae */ /* 0x0003e20009121844 */
[----:B------:R-:W-:-:S03]  /*62100*/  ISETP.GT.AND P2, PT, R3, 0x11, PT ;  /* 0x000000110300780c */ /* 0x000fc60003f44270 */
[----:B------:R-:W-:Y:S01]  /*62110*/  STL [R1+0x2094], R18 ;  /* 0x0020941201007387 */ /* 0x000fe20000100800 */
[----:B------:R-:W-:-:S03]  /*62120*/  SEL R5, RZ, 0x4, !P2 ;  /* 0x00000004ff057807 */ /* 0x000fc60005000000 */
[----:B------:R1:W-:Y:S02]  /*62130*/  STL [R1+0x2088], R22 ;  /* 0x0020881601007387 */ /* 0x0003e40000100800 */
[----:B-1----:R-:W-:Y:S02]  /*62140*/  MOV R6, R18 ;  /* 0x0000001200067202 */ /* 0x002fe40000000f00 */
[-C--:B------:R-:W-:Y:S01]  /*62150*/  IADD3 R19, P3, R19, R24.reuse, RZ ;  /* 0x0000001813137210 */ /* 0x080fe20007f7e0ff */
[----:B------:R-:W-:Y:S02]  /*62160*/  IMAD.MOV.U32 R7, RZ, RZ, R22 ;  /* 0x000000ffff077224 */ /* 0x000fe400078e0016 */
[----:B------:R-:W4:Y:S02]  /*62170*/  LDL.LU R22, [R1+0x1dd8] ;  /* 0x001dd80001167983 */ /* 0x000f240000300800 */
[----:B------:R-:W-:Y:S02]  /*62180*/  IMAD.X R23, R23, 0x1, R0, P3 ;  /* 0x0000000117177824 */ /* 0x000fe400018e0600 */
[----:B------:R-:W4:Y:S01]  /*62190*/  LDL.LU R18, [R1+0x207c] ;  /* 0x00207c0001127983 */ /* 0x000f220000300800 */
[----:B------:R-:W-:-:S03]  /*621a0*/  IADD3 R8, P4, R8, R24, RZ ;  /* 0x0000001808087210 */ /* 0x000fc60007f9e0ff */
[----:B------:R-:W-:Y:S01]  /*621b0*/  STL [R1+0x1d98], R19 ;  /* 0x001d981301007387 */ /* 0x000fe20000100800 */
[----:B------:R-:W-:Y:S01]  /*621c0*/  SEL R5, R5, RZ, !P0 ;  /* 0x000000ff05057207 */ /* 0x000fe20004000000 */
[----:B------:R-:W-:Y:S02]  /*621d0*/  IMAD.X R27, R27, 0x1, R0, P4 ;  /* 0x000000011b1b7824 */ /* 0x000fe400020e0600 */
[----:B------:R1:W-:Y:S04]  /*621e0*/  LDGSTS.E [R4+0x43400], [R6.64], P1 ;  /* 0x4340000006047fae */ /* 0x0003e80008921844 */
[----:B------:R1:W-:Y:S04]  /*621f0*/  STL [R1+0x1d94], R23 ;  /* 0x001d941701007387 */ /* 0x0003e80000100800 */
[----:B------:R1:W-:Y:S02]  /*62200*/  STL [R1+0x208c], R8 ;  /* 0x00208c0801007387 */ /* 0x0003e40000100800 */
[----:B-1----:R-:W-:-:S02]  /*62210*/  IMAD.MOV.U32 R7, RZ, RZ, R23 ;  /* 0x000000ffff077224 */ /* 0x002fc400078e0017 */
[----:B------:R-:W4:Y:S01]  /*62220*/  LDL.LU R23, [R1+0x1dd4] ;  /* 0x001dd40001177983 */ /* 0x000f220000300800 */
[----:B------:R-:W-:Y:S01]  /*62230*/  ISETP.NE.U32.AND P2, PT, R5, RZ, PT ;  /* 0x000000ff0500720c */ /* 0x000fe20003f45070 */
[----:B------:R-:W-:Y:S02]  /*62240*/  IMAD.MOV.U32 R6, RZ, RZ, R19 ;  /* 0x000000ffff067224 */ /* 0x000fe400078e0013 */
[----:B------:R-:W-:Y:S04]  /*62250*/  STL [R1+0x2080], R27 ;  /* 0x0020801b01007387 */ /* 0x000fe80000100800 */
[----:B------:R-:W4:Y:S04]  /*62260*/  LDL.LU R19, [R1+0x2070] ;  /* 0x0020700001137983 */ /* 0x000f280000300800 */
[----:B------:R1:W-:Y:S04]  /*62270*/  LDGSTS.E [R4+0x43600], [R6.64], P1 ;  /* 0x4360000006047fae */ /* 0x0003e80008921844 */
[----:B------:R-:W4:Y:S01]  /*62280*/  LDL.LU R30, [R1+0x1df8] ;  /* 0x001df800011e7983 */ /* 0x000f220000300800 */
[----:B-1----:R-:W-:-:S02]  /*62290*/  IMAD.MOV.U32 R6, RZ, RZ, R8 ;  /* 0x000000ffff067224 */ /* 0x002fc400078e0008 */
[----:B------:R-:W-:Y:S01]  /*622a0*/  IMAD.MOV.U32 R7, RZ, RZ, R27 ;  /* 0x000000ffff077224 */ /* 0x000fe200078e001b */
[----:B------:R-:W4:Y:S04]  /*622b0*/  LDL.LU R8, [R1+0x2074] ;  /* 0x0020740001087983 */ /* 0x000f280000300800 */
[----:B------:R1:W-:Y:S01]  /*622c0*/  LDGSTS.E [R4+0x44400], [R6.64], P2 ;  /* 0x4440000006047fae */ /* 0x0003e20009121844 */
[----:B--2---:R-:W-:-:S05]  /*622d0*/  IADD3 R11, P3, R11, R24, RZ ;  /* 0x000000180b0b7210 */ /* 0x004fca0007f7e0ff */
[----:B---3--:R-:W-:Y:S01]  /*622e0*/  IMAD.X R26, R26, 0x1, R0, P3 ;  /* 0x000000011a1a7824 */ /* 0x008fe200018e0600 */
[----:B------:R-:W-:Y:S01]  /*622f0*/  IADD3 R10, P4, R10, R24, RZ ;  /* 0x000000180a0a7210 */ /* 0x000fe20007f9e0ff */
[----:B------:R2:W-:Y:S01]  /*62300*/  STL [R1+0x1db8], R11 ;  /* 0x001db80b01007387 */ /* 0x0005e20000100800 */
[----:B-1----:R-:W-:Y:S02]  /*62310*/  IMAD.MOV.U32 R6, RZ, RZ, R11 ;  /* 0x000000ffff067224 */ /* 0x002fe400078e000b */
[----:B------:R-:W-:Y:S01]  /*62320*/  IMAD.MOV.U32 R7, RZ, RZ, R26 ;  /* 0x000000ffff077224 */ /* 0x000fe200078e001a */
[----:B------:R-:W-:Y:S01]  /*62330*/  STL [R1+0x1db4], R26 ;  /* 0x001db41a01007387 */ /* 0x000fe20000100800 */
[----:B------:R-:W-:-:S03]  /*62340*/  IMAD.X R14, R14, 0x1, R0, P4 ;  /* 0x000000010e0e7824 */ /* 0x000fc600020e0600 */
[----:B------:R-:W-:Y:S04]  /*62350*/  STL [R1+0x2084], R10 ;  /* 0x0020840a01007387 */ /* 0x000fe80000100800 */
[----:B------:R-:W3:Y:S04]  /*62360*/  LDL.LU R31, [R1+0x1df4] ;  /* 0x001df400011f7983 */ /* 0x000ee80000300800 */
[----:B------:R1:W-:Y:S04]  /*62370*/  STL [R1+0x2078], R14 ;  /* 0x0020780e01007387 */ /* 0x0003e80000100800 */
[----:B------:R1:W-:Y:S04]  /*62380*/  LDGSTS.E [R4+0x44600], [R6.64], P2 ;  /* 0x4460000006047fae */ /* 0x0003e80009121844 */
[----:B--2---:R-:W3:Y:S01]  /*62390*/  LDL.LU R11, [R1+0x2068] ;  /* 0x00206800010b7983 */ /* 0x004ee20000300800 */
[----:B-1----:R-:W-:-:S02]  /*623a0*/  IMAD.MOV.U32 R7, RZ, RZ, R14 ;  /* 0x000000ffff077224 */ /* 0x002fc400078e000e */
[----:B------:R-:W-:Y:S01]  /*623b0*/  IMAD.MOV.U32 R6, RZ, RZ, R10 ;  /* 0x000000ffff067224 */ /* 0x000fe200078e000a */
[----:B------:R-:W3:Y:S04]  /*623c0*/  LDL.LU R14, [R1+0x1e14] ;  /* 0x001e1400010e7983 */ /* 0x000ee80000300800 */
[----:B------:R-:W3:Y:S04]  /*623d0*/  LDL.LU R10, [R1+0x1e18] ;  /* 0x001e1800010a7983 */ /* 0x000ee80000300800 */
[----:B------:R-:W3:Y:S04]  /*623e0*/  LDL.LU R27, [R1+0x2060] ;  /* 0x00206000011b7983 */ /* 0x000ee80000300800 */
[----:B------:R-:W3:Y:S01]  /*623f0*/  LDL.LU R26, [R1+0x206c] ;  /* 0x00206c00011a7983 */ /* 0x000ee20000300800 */
[----:B------:R-:W-:-:S04]  /*62400*/  ISETP.GT.AND P1, PT, R3, 0x15, PT ;  /* 0x000000150300780c */ /* 0x000fc80003f24270 */
[----:B------:R-:W-:-:S04]  /*62410*/  SEL R5, RZ, 0x4, !P1 ;  /* 0x00000004ff057807 */ /* 0x000fc80004800000 */
[----:B------:R-:W-:-:S04]  /*62420*/  SEL R5, R5, RZ, !P0 ;  /* 0x000000ff05057207 */ /* 0x000fc80004000000 */
[----:B------:R-:W-:Y:S02]  /*62430*/  ISETP.NE.U32.AND P1, PT, R5, RZ, PT ;  /* 0x000000ff0500720c */ /* 0x000fe40003f25070 */
[----:B------:R-:W-:-:S04]  /*62440*/  ISETP.GT.AND P2, PT, R3, 0x19, PT ;  /* 0x000000190300780c */ /* 0x000fc80003f44270 */
[----:B------:R-:W-:-:S04]  /*62450*/  SEL R5, RZ, 0x4, !P2 ;  /* 0x00000004ff057807 */ /* 0x000fc80005000000 */
[----:B------:R-:W-:-:S03]  /*62460*/  SEL R5, R5, RZ, !P0 ;  /* 0x000000ff05057207 */ /* 0x000fc60004000000 */
[----:B------:R1:W-:Y:S01]  /*62470*/  LDGSTS.E [R4+0x45400], [R6.64], P1 ;  /* 0x4540000006047fae */ /* 0x0003e20008921844 */
[----:B------:R-:W-:Y:S02]  /*62480*/  ISETP.NE.U32.AND P2, PT, R5, RZ, PT ;  /* 0x000000ff0500720c */ /* 0x000fe40003f45070 */
[-C--:B----4-:R-:W-:Y:S02]  /*62490*/  IADD3 R22, P3, R22, R24.reuse, RZ ;  /* 0x0000001816167210 */ /* 0x090fe40007f7e0ff */
[----:B------:R-:W-:-:S03]  /*624a0*/  IADD3 R18, P4, R18, R24, RZ ;  /* 0x0000001812127210 */ /* 0x000fc60007f9e0ff */
[----:B-1----:R-:W-:Y:S01]  /*624b0*/  IMAD.MOV.U32 R6, RZ, RZ, R22 ;  /* 0x000000ffff067224 */ /* 0x002fe200078e0016 */
[----:B------:R-:W-:Y:S01]  /*624c0*/  STL [R1+0x1dd8], R22 ;  /* 0x001dd81601007387 */ /* 0x000fe20000100800 */
[----:B------:R-:W-:-:S04]  /*624d0*/  IMAD.X R23, R23, 0x1, R0, P3 ;  /* 0x0000000117177824 */ /* 0x000fc800018e0600 */
[----:B------:R-:W-:Y:S01]  /*624e0*/  IMAD.MOV.U32 R7, RZ, RZ, R23 ;  /* 0x000000ffff077224 */ /* 0x000fe200078e0017 */
[----:B------:R1:W-:Y:S01]  /*624f0*/  STL [R1+0x1dd4], R23 ;  /* 0x001dd41701007387 */ /* 0x0003e20000100800 */
[----:B------:R-:W-:-:S03]  /*62500*/  IADD3.X R19, R19, R0, RZ, P4, !PT ;  /* 0x0000000013137210 */ /* 0x000fc600027fe4ff */
[----:B------:R-:W-:Y:S04]  /*62510*/  STL [R1+0x207c], R18 ;  /* 0x00207c1201007387 */ /* 0x000fe80000100800 */
[----:B------:R4:W-:Y:S01]  /*62520*/  LDGSTS.E [R4+0x45600], [R6.64], P1 ;  /* 0x4560000006047fae */ /* 0x0009e20008921844 */
[----:B------:R-:W-:-:S03]  /*62530*/  ISETP.GT.AND P1, PT, R3, 0x1d, PT ;  /* 0x0000001d0300780c */ /* 0x000fc60003f24270 */
[----:B------:R4:W-:Y:S04]  /*62540*/  STL [R1+0x2070], R19 ;  /* 0x0020701301007387 */ /* 0x0009e80000100800 */
[----:B-1----:R-:W2:Y:S01]  /*62550*/  LDL.LU R23, [R1+0x1e34] ;  /* 0x001e340001177983 */ /* 0x002ea20000300800 */
[----:B------:R-:W-:-:S03]  /*62560*/  SEL R5, RZ, 0x4, !P1 ;  /* 0x00000004ff057807 */ /* 0x000fc60004800000 */
[----:B------:R-:W2:Y:S01]  /*62570*/  LDL.LU R22, [R1+0x1e38] ;  /* 0x001e380001167983 */ /* 0x000ea20000300800 */
[----:B----4-:R-:W-:Y:S01]  /*62580*/  IMAD.MOV.U32 R7, RZ, RZ, R19 ;  /* 0x000000ffff077224 */ /* 0x010fe200078e0013 */
[----:B------:R-:W-:Y:S01]  /*62590*/  IADD3 R30, P3, R30, R24, RZ ;  /* 0x000000181e1e7210 */ /* 0x000fe20007f7e0ff */
[----:B------:R-:W-:Y:S01]  /*625a0*/  IMAD.MOV.U32 R6, RZ, RZ, R18 ;  /* 0x000000ffff067224 */ /* 0x000fe200078e0012 */
[----:B------:R-:W4:Y:S01]  /*625b0*/  LDL.LU R19, [R1+0x2058] ;  /* 0x0020580001137983 */ /* 0x000f220000300800 */
[----:B------:R-:W-:-:S03]  /*625c0*/  SEL R5, R5, RZ, !P0 ;  /* 0x000000ff05057207 */ /* 0x000fc60004000000 */
[----:B------:R-:W4:Y:S01]  /*625d0*/  LDL.LU R18, [R1+0x2064] ;  /* 0x0020640001127983 */ /* 0x000f220000300800 */
[----:B------:R-:W-:Y:S02]  /*625e0*/  IADD3 R8, P4, R8, R24, RZ ;  /* 0x0000001808087210 */ /* 0x000fe40007f9e0ff */
[----:B------:R-:W-:Y:S01]  /*625f0*/  ISETP.NE.U32.AND P1, PT, R5, RZ, PT ;  /* 0x000000ff0500720c */ /* 0x000fe20003f25070 */
[----:B------:R1:W-:Y:S04]  /*62600*/  LDGSTS.E [R4+0x46400], [R6.64], P2 ;  /* 0x4640000006047fae */ /* 0x0003e80009121844 */
[----:B------:R-:W-:Y:S01]  /*62610*/  STL [R1+0x1df8], R30 ;  /* 0x001df81e01007387 */ /* 0x000fe20000100800 */
[----:B-1----:R-:W-:Y:S02]  /*62620*/  IMAD.MOV.U32 R6, RZ, RZ, R30 ;  /* 0x000000ffff067224 */ /* 0x002fe400078e001e */
[----:B---3--:R-:W-:-:S04]  /*62630*/  IMAD.X R31, R31, 0x1, R0, P3 ;  /* 0x000000011f1f7824 */ /* 0x008fc800018e0600 */
[----:B------:R-:W-:Y:S01]  /*62640*/  IMAD.MOV.U32 R7, RZ, RZ, R31 ;  /* 0x000000ffff077224 */ /* 0x000fe200078e001f */
[----:B------:R-:W-:Y:S04]  /*62650*/  STL [R1+0x1df4], R31 ;  /* 0x001df41f01007387 */ /* 0x000fe80000100800 */
[----:B------:R1:W-:Y:S01]  /*62660*/  LDGSTS.E [R4+0x46600], [R6.64], P2 ;  /* 0x4660000006047fae */ /* 0x0003e20009121844 */
[----:B------:R-:W-:-:S03]  /*62670*/  IMAD.X R11, R11, 0x1, R0, P4 ;  /* 0x000000010b0b7824 */ /* 0x000fc600020e0600 */
[----:B------:R-:W-:Y:S04]  /*62680*/  STL [R1+0x2074], R8 ;  /* 0x0020740801007387 */ /* 0x000fe80000100800 */
[----:B------:R3:W-:Y:S01]  /*62690*/  STL [R1+0x2068], R11 ;  /* 0x0020680b01007387 */ /* 0x0007e20000100800 */
[----:B-1----:R-:W-:Y:S01]  /*626a0*/  IMAD.MOV.U32 R6, RZ, RZ, R8 ;  /* 0x000000ffff067224 */ /* 0x002fe200078e0008 */
[----:B------:R-:W-:Y:S01]  /*626b0*/  IADD3 R10, P3, R10, R24, RZ ;  /* 0x000000180a0a7210 */ /* 0x000fe20007f7e0ff */
[----:B------:R-:W-:Y:S02]  /*626c0*/  IMAD.MOV.U32 R7, RZ, RZ, R11 ;  /* 0x000000ffff077224 */ /* 0x000fe400078e000b */
[----:B---3--:R-:W3:Y:S02]  /*626d0*/  LDL.LU R11, [R1+0x1e58] ;  /* 0x001e5800010b7983 */ /* 0x008ee40000300800 */
[----:B------:R-:W-:-:S02]  /*626e0*/  IMAD.X R14, R14, 0x1, R0, P3 ;  /* 0x000000010e0e7824 */ /* 0x000fc400018e0600 */
[----:B------:R-:W3:Y:S01]  /*626f0*/  LDL.LU R8, [R1+0x205c] ;  /* 0x00205c0001087983 */ /* 0x000ee20000300800 */
[----:B------:R-:W-:-:S03]  /*62700*/  IADD3 R26, P4, R26, R24, RZ ;  /* 0x000000181a1a7210 */ /* 0x000fc60007f9e0ff */
[----:B------:R-:W-:Y:S02]  /*62710*/  STL [R1+0x1e18], R10 ;  /* 0x001e180a01007387 */ /* 0x000fe40000100800 */
[----:B------:R-:W-:Y:S02]  /*62720*/  IMAD.X R27, R27, 0x1, R0, P4 ;  /* 0x000000011b1b7824 */ /* 0x000fe400020e0600 */
        /* <DEDUP_REMOVED lines=12> */
[----:B------:R-:W-:Y:S02]  /*627f0*/  SEL R5, R5, RZ, !P0 ;  /* 0x000000ff05057207 */ /* 0x000fe40004000000 */
[----:B------:R-:W-:Y:S02]  /*62800*/  ISETP.GT.AND P1, PT, R3, 0x25, PT ;  /* 0x000000250300780c */ /* 0x000fe40003f24270 */
[----:B------:R-:W-:Y:S02]  /*62810*/  ISETP.NE.U32.AND P2, PT, R5, RZ, PT ;  /* 0x000000ff0500720c */ /* 0x000fe40003f45070 */
[----:B------:R-:W-:Y:S02]  /*62820*/  SEL R5, RZ, 0x4, !P1 ;  /* 0x00000004ff057807 */ /* 0x000fe40004800000 */
[----:B-1----:R-:W-:Y:S02]  /*62830*/  MOV R6, R26 ;  /* 0x0000001a00067202 */ /* 0x002fe40000000f00 */
[----:B------:R-:W3:Y:S01]  /*62840*/  LDL.LU R26, [R1+0x2054] ;  /* 0x00205400011a7983 */ /* 0x000ee20000300800 */
[----:B------:R-:W-:Y:S01]  /*62850*/  IMAD.MOV.U32 R7, RZ, RZ, R27 ;  /* 0x000000ffff077224 */ /* 0x000fe200078e001b */
[----:B------:R-:W-:-:S04]  /*62860*/  SEL R5, R5, RZ, !P0 ;  /* 0x000000ff05057207 */ /* 0x000fc80004000000 */
[----:B------:R-:W-:Y:S01]  /*62870*/  ISETP.NE.U32.AND P1, PT, R5, RZ, PT ;  /* 0x000000ff0500720c */ /* 0x000fe20003f25070 */
[----:B------:R1:W-:Y:S01]  /*62880*/  LDGSTS.E [R4+0x48400], [R6.64], P2 ;  /* 0x4840000006047fae */ /* 0x0003e20009121844 */
[----:B--2---:R-:W-:-:S05]  /*62890*/  IADD3 R22, P3, R22, R24, RZ ;  /* 0x0000001816167210 */ /* 0x004fca0007f7e0ff */
[--C-:B------:R-:W-:Y:S01]  /*628a0*/  IMAD.X R23, R23, 0x1, R0.reuse, P3 ;  /* 0x0000000117177824 */ /* 0x100fe200018e0600 */
[----:B----4-:R-:W-:Y:S01]  /*628b0*/  IADD3 R18, P4, R18, R24, RZ ;  /* 0x0000001812127210 */ /* 0x010fe20007f9e0ff */
[----:B------:R-:W-:Y:S04]  /*628c0*/  STL [R1+0x1e38], R22 ;  /* 0x001e381601007387 */ /* 0x000fe80000100800 */
[----:B------:R2:W-:Y:S04]  /*628d0*/  STL [R1+0x1e34], R23 ;  /* 0x001e341701007387 */ /* 0x0005e80000100800 */
[----:B------:R4:W-:Y:S04]  /*628e0*/  STL [R1+0x2064], R18 ;  /* 0x0020641201007387 */ /* 0x0009e80000100800 */
[----:B------:R-:W3:Y:S01]  /*628f0*/  LDL.LU R31, [R1+0x1e74] ;  /* 0x001e7400011f7983 */ /* 0x000ee20000300800 */
[----:B------:R-:W-:-:S02]  /*62900*/  IMAD.X R19, R19, 0x1, R0, P4 ;  /* 0x0000000113137824 */ /* 0x000fc400020e0600 */
[----:B-1----:R-:W-:Y:S02]  /*62910*/  IMAD.MOV.U32 R6, RZ, RZ, R22 ;  /* 0x000000ffff067224 */ /* 0x002fe400078e0016 */
[----:B------:R-:W-:Y:S01]  /*62920*/  IMAD.MOV.U32 R7, RZ, RZ, R23 ;  /* 0x000000ffff077224 */ /* 0x000fe200078e0017 */
[----:B------:R1:W-:Y:S04]  /*62930*/  STL [R1+0x2058], R19 ;  /* 0x0020581301007387 */ /* 0x0003e80000100800 */
[----:B------:R-:W3:Y:S04]  /*62940*/  LDL.LU R27, [R1+0x2048] ;  /* 0x00204800011b7983 */ /* 0x000ee80000300800 */
[----:B------:R1:W-:Y:S04]  /*62950*/  LDGSTS.E [R4+0x48600], [R6.64], P2 ;  /* 0x4860000006047fae */ /* 0x0003e80009121844 */
[----:B--2---:R-:W4:Y:S01]  /*62960*/  LDL.LU R23, [R1+0x1e94] ;  /* 0x001e940001177983 */ /* 0x004f220000300800 */
[----:B-1----:R-:W-:-:S02]  /*62970*/  IMAD.MOV.U32 R6, RZ, RZ, R18 ;  /* 0x000000ffff067224 */ /* 0x002fc400078e0012 */
[----:B------:R-:W-:Y:S01]  /*62980*/  IMAD.MOV.U32 R7, RZ, RZ, R19 ;  /* 0x000000ffff077224 */ /* 0x000fe200078e0013 */
[----:B----4-:R-:W4:Y:S04]  /*62990*/  LDL.LU R18, [R1+0x1e98] ;  /* 0x001e980001127983 */ /* 0x010f280000300800 */
[----:B------:R-:W4:Y:S04]  /*629a0*/  LDL.LU R22, [R1+0x2040] ;  /* 0x0020400001167983 */ /* 0x000f280000300800 */
[----:B------:R1:W-:Y:S04]  /*629b0*/  LDGSTS.E [R4+0x49400], [R6.64], P1 ;  /* 0x4940000006047fae */ /* 0x0003e80008921844 */
[----:B------:R-:W4:Y:S01]  /*629c0*/  LDL.LU R19, [R1+0x204c] ;  /* 0x00204c0001137983 */ /* 0x000f220000300800 */
[----:B---3--:R-:W-:-:S02]  /*629d0*/  IADD3 R11, P3, R11, R24, RZ ;  /* 0x000000180b0b7210 */ /* 0x008fc40007f7e0ff */
[----:B------:R-:W-:-:S03]  /*629e0*/  IADD3 R8, P4, R8, R24, RZ ;  /* 0x0000001808087210 */ /* 0x000fc60007f9e0ff */
[----:B-1----:R-:W-:Y:S01]  /*629f0*/  IMAD.MOV.U32 R6, RZ, RZ, R11 ;  /* 0x000000ffff067224 */ /* 0x002fe200078e000b */
[----:B------:R-:W-:Y:S01]  /*62a00*/  STL [R1+0x1e58], R11 ;  /* 0x001e580b01007387 */ /* 0x000fe20000100800 */
[----:B------:R-:W-:-:S04]  /*62a10*/  IMAD.X R14, R14, 0x1, R0, P3 ;  /* 0x000000010e0e7824 */ /* 0x000fc800018e0600 */
[----:B------:R-:W-:Y:S01]  /*62a20*/  IMAD.MOV.U32 R7, RZ, RZ, R14 ;  /* 0x000000ffff077224 */ /* 0x000fe200078e000e */
[----:B------:R1:W-:Y:S01]  /*62a30*/  STL [R1+0x1e54], R14 ;  /* 0x001e540e01007387 */ /* 0x0003e20000100800 */
[----:B------:R-:W-:-:S03]  /*62a40*/  IMAD.X R10, R10, 0x1, R0, P4 ;  /* 0x000000010a0a7824 */ /* 0x000fc600020e0600 */
[----:B------:R3:W-:Y:S04]  /*62a50*/  STL [R1+0x205c], R8 ;  /* 0x00205c0801007387 */ /* 0x0007e80000100800 */
[----:B------:R3:W-:Y:S04]  /*62a60*/  LDGSTS.E [R4+0x49600], [R6.64], P1 ;  /* 0x4960000006047fae */ /* 0x0007e80008921844 */
[----:B------:R3:W-:Y:S04]  /*62a70*/  STL [R1+0x2050], R10 ;  /* 0x0020500a01007387 */ /* 0x0007e80000100800 */
[----:B-1----:R-:W2:Y:S01]  /*62a80*/  LDL.LU R14, [R1+0x1eb4] ;  /* 0x001eb400010e7983 */ /* 0x002ea20000300800 */
[----:B---3--:R-:W-:-:S03]  /*62a90*/  IMAD.MOV.U32 R6, RZ, RZ, R8 ;  /* 0x000000ffff067224 */ /* 0x008fc600078e0008 */
[----:B------:R-:W3:Y:S01]  /*62aa0*/  LDL.LU R8, [R1+0x1eb8] ;  /* 0x001eb80001087983 */ /* 0x000ee20000300800 */
[----:B------:R-:W-:-:S03]  /*62ab0*/  IMAD.MOV.U32 R7, RZ, RZ, R10 ;  /* 0x000000ffff077224 */ /* 0x000fc600078e000a */
[----:B------:R-:W2:Y:S04]  /*62ac0*/  LDL.LU R11, [R1+0x2038] ;  /* 0x00203800010b7983 */ /* 0x000ea80000300800 */
[----:B------:R-:W2:Y:S01]  /*62ad0*/  LDL.LU R10, [R1+0x2044] ;  /* 0x00204400010a7983 */ /* 0x000ea20000300800 */
[----:B------:R-:W-:-:S04]  /*62ae0*/  ISETP.GT.AND P2, PT, R3, 0x29, PT ;  /* 0x000000290300780c */ /* 0x000fc80003f44270 */
[----:B------:R-:W-:-:S04]  /*62af0*/  SEL R5, RZ, 0x4, !P2 ;  /* 0x00000004ff057807 */ /* 0x000fc80005000000 */
[----:B------:R-:W-:-:S04]  /*62b00*/  SEL R5, R5, RZ, !P0 ;  /* 0x000000ff05057207 */ /* 0x000fc80004000000 */
[----:B------:R-:W-:Y:S02]  /*62b10*/  ISETP.NE.U32.AND P2, PT, R5, RZ, PT ;  /* 0x000000ff0500720c */ /* 0x000fe40003f45070 */
[----:B------:R-:W-:Y:S02]  /*62b20*/  IADD3 R30, P3, R30, R24, RZ ;  /* 0x000000181e1e7210 */ /* 0x000fe40007f7e0ff */
[----:B------:R-:W-:-:S04]  /*62b30*/  ISETP.GT.AND P1, PT, R3, 0x2d, PT ;  /* 0x0000002d0300780c */ /* 0x000fc80003f24270 */
[----:B------:R-:W-:-:S05]  /*62b40*/  SEL R5, RZ, 0x4, !P1 ;  /* 0x00000004ff057807 */ /* 0x000fca0004800000 */
[----:B------:R1:W-:Y:S01]  /*62b50*/  LDGSTS.E [R4+0x4a400], [R6.64], P2 ;  /* 0x4a40000006047fae */ /* 0x0003e20009121844 */
[----:B------:R-:W-:Y:S02]  /*62b60*/  SEL R5, R5, RZ, !P0 ;  /* 0x000000ff05057207 */ /* 0x000fe40004000000 */
[----:B------:R-:W-:Y:S02]  /*62b70*/  IADD3 R26, P4, R26, R24, RZ ;  /* 0x000000181a1a7210 */ /* 0x000fe40007f9e0ff */
[----:B------:R-:W-:Y:S01]  /*62b80*/  ISETP.NE.U32.AND P1, PT, R5, RZ, PT ;  /* 0x000000ff0500720c */ /* 0x000fe20003f25070 */
[----:B-1----:R-:W-:Y:S01]  /*62b90*/  IMAD.MOV.U32 R6, RZ, RZ, R30 ;  /* 0x000000ffff067224 */ /* 0x002fe200078e001e */
[----:B------:R-:W-:Y:S01]  /*62ba0*/  STL [R1+0x1e78], R30 ;  /* 0x001e781e01007387 */ /* 0x000fe20000100800 */
[----:B------:R-:W-:-:S04]  /*62bb0*/  IMAD.X R31, R31, 0x1, R0, P3 ;  /* 0x000000011f1f7824 */ /* 0x000fc800018e0600 */
[----:B------:R-:W-:-:S05]  /*62bc0*/  IMAD.MOV.U32 R7, RZ, RZ, R31 ;  /* 0x000000ffff077224 */ /* 0x000fca00078e001f */
[----:B------:R1:W-:Y:S01]  /*62bd0*/  LDGSTS.E [R4+0x4a600], [R6.64], P2 ;  /* 0x4a60000006047fae */ /* 0x0003e20009121844 */
[----:B------:R-:W-:Y:S02]  /*62be0*/  ISETP.GT.AND P2, PT, R3, 0x31, PT ;  /* 0x000000310300780c */ /* 0x000fe40003f44270 */
[----:B------:R-:W-:Y:S02]  /*62bf0*/  IADD3.X R27, R27, R0, RZ, P4, !PT ;  /* 0x000000001b1b7210 */ /* 0x000fe400027fe4ff */
[----:B------:R-:W-:Y:S01]  /*62c00*/  SEL R5, RZ, 0x4, !P2 ;  /* 0x00000004ff057807 */ /* 0x000fe20005000000 */
[----:B------:R-:W-:Y:S03]  /*62c10*/  STL [R1+0x1e74], R31 ;  /* 0x001e741f01007387 */ /* 0x000fe60000100800 */
[----:B------:R-:W-:Y:S01]  /*62c20*/  SEL R5, R5, RZ, !P0 ;  /* 0x000000ff05057207 */ /* 0x000fe20004000000 */
[----:B------:R-:W-:Y:S01]  /*62c30*/  STL [R1+0x2054], R26 ;  /* 0x0020541a01007387 */ /* 0x000fe20000100800 */
[----:B-1----:R-:W-:-:S02]  /*62c40*/  IMAD.MOV.U32 R6, RZ, RZ, R26 ;  /* 0x000000ffff067224 */ /* 0x002fc400078e001a */
[----:B------:R-:W-:Y:S01]  /*62c50*/  IMAD.MOV.U32 R7, RZ, RZ, R27 ;  /* 0x000000ffff077224 */ /* 0x000fe200078e001b */
[-C--:B----4-:R-:W-:Y:S01]  /*62c60*/  IADD3 R18, P3, R18, R24.reuse, RZ ;  /* 0x0000001812127210 */ /* 0x090fe20007f7e0ff */
[----:B------:R-:W-:Y:S04]  /*62c70*/  STL [R1+0x2048], R27 ;  /* 0x0020481b01007387 */ /* 0x000fe80000100800 */
[----:B------:R-:W-:Y:S01]  /*62c80*/  IMAD.X R23, R23, 0x1, R0, P3 ;  /* 0x0000000117177824 */ /* 0x000fe200018e0600 */
[----:B------:R-:W-:Y:S01]  /*62c90*/  ISETP.NE.U32.AND P2, PT, R5, RZ, PT ;  /* 0x000000ff0500720c */ /* 0x000fe20003f45070 */
[----:B------:R-:W-:Y:S04]  /*62ca0*/  STL [R1+0x1e98], R18 ;  /* 0x001e981201007387 */ /* 0x000fe80000100800 */
[----:B------:R1:W-:Y:S01]  /*62cb0*/  LDGSTS.E [R4+0x4b400], [R6.64], P1 ;  /* 0x4b40000006047fae */ /* 0x0003e20008921844 */
[----:B------:R-:W-:-:S03]  /*62cc0*/  IADD3 R19, P4, R19, R24, RZ ;  /* 0x0000001813137210 */ /* 0x000fc60007f9e0ff */
[----:B------:R4:W-:Y:S02]  /*62cd0*/  STL [R1+0x1e94], R23 ;  /* 0x001e941701007387 */ /* 0x0009e40000100800 */
[----:B------:R-:W-:Y:S02]  /*62ce0*/  IMAD.X R22, R22, 0x1, R0, P4 ;  /* 0x0000000116167824 */ /* 0x000fe400020e0600 */
[----:B------:R4:W-:Y:S01]  /*62cf0*/  STL [R1+0x204c], R19 ;  /* 0x00204c1301007387 */ /* 0x0009e20000100800 */
[----:B-1----:R-:W-:Y:S02]  /*62d00*/  IMAD.MOV.U32 R6, RZ, RZ, R18 ;  /* 0x000000ffff067224 */ /* 0x002fe400078e0012 */
[----:B------:R-:W-:Y:S02]  /*62d10*/  IMAD.MOV.U32 R7, RZ, RZ, R23 ;  /* 0x000000ffff077224 */ /* 0x000fe400078e0017 */
[----:B----4-:R-:W4:Y:S04]  /*62d20*/  LDL.LU R23, [R1+0x1ed8] ;  /* 0x001ed80001177983 */ /* 0x010f280000300800 */
        /* <DEDUP_REMOVED lines=8> */
[----:B------:R-:W-:Y:S02]  /*62db0*/  IMAD.MOV.U32 R246, RZ, RZ, R2 ;  /* 0x000000fffff67224 */ /* 0x000fe400078e0002 */
[----:B------:R-:W-:Y:S01]  /*62dc0*/  IMAD.MOV.U32 R247, RZ, RZ, R9 ;  /* 0x000000fffff77224 */ /* 0x000fe200078e0009 */
[----:B---3--:R-:W-:-:S05]  /*62dd0*/  IADD3 R8, P3, R8, R24, RZ ;  /* 0x0000001808087210 */ /* 0x008fca0007f7e0ff */
[----:B--2---:R-:W-:Y:S01]  /*62de0*/  IMAD.X R14, R14, 0x1, R0, P3 ;  /* 0x000000010e0e7824 */ /* 0x004fe200018e0600 */
[----:B------:R-:W-:Y:S01]  /*62df0*/  IADD3 R10, P4, R10, R24, RZ ;  /* 0x000000180a0a7210 */ /* 0x000fe20007f9e0ff */
[----:B------:R2:W-:Y:S01]  /*62e00*/  STL [R1+0x1eb8], R8 ;  /* 0x001eb80801007387 */ /* 0x0005e20000100800 */
[----:B-1----:R-:W-:-:S03]  /*62e10*/  IMAD.MOV.U32 R6, RZ, RZ, R8 ;  /* 0x000000ffff067224 */ /* 0x002fc600078e0008 */
[----:B------:R1:W-:Y:S01]  /*62e20*/  STL [R1+0x1eb4], R14 ;  /* 0x001eb40e01007387 */ /* 0x0003e20000100800 */
[----:B------:R-:W-:-:S03]  /*62e30*/  IMAD.X R11, R11, 0x1, R0, P4 ;  /* 0x000000010b0b7824 */ /* 0x000fc600020e0600 */
[----:B------:R-:W-:Y:S04]  /*62e40*/  STL [R1+0x2044], R10 ;  /* 0x0020440a01007387 */ /* 0x000fe80000100800 */
[----:B--2---:R-:W2:Y:S01]  /*62e50*/  LDL.LU R8, [R1+0x1ef8] ;  /* 0x001ef80001087983 */ /* 0x004ea20000300800 */
[----:B------:R-:W-:-:S03]  /*62e60*/  IMAD.MOV.U32 R7, RZ, RZ, R14 ;  /* 0x000000ffff077224 */ /* 0x000fc600078e000e */
[----:B------:R3:W-:Y:S04]  /*62e70*/  STL [R1+0x2038], R11 ;  /* 0x0020380b01007387 */ /* 0x0007e80000100800 */
[----:B-1----:R-:W2:Y:S04]  /*62e80*/  LDL.LU R14, [R1+0x1ef4] ;  /* 0x001ef400010e7983 */ /* 0x002ea80000300800 */
[----:B------:R-:W2:Y:S04]  /*62e90*/  LDL.LU R244, [R1+0x1400] ;  /* 0x0014000001f47983 */ /* 0x000ea80000300800 */
[----:B------:R-:W2:Y:S04]  /*62ea0*/  LDL.LU R245, [R1+0x1404] ;  /* 0x0014040001f57983 */ /* 0x000ea80000300800 */
[----:B------:R1:W-:Y:S04]  /*62eb0*/  LDGSTS.E [R4+0x4c600], [R6.64], P2 ;  /* 0x4c60000006047fae */ /* 0x0003e80009121844 */
[----:B------:R-:W2:Y:S04]  /*62ec0*/  LDL.LU R2, [R1+0x28d0] ;  /* 0x0028d00001027983 */ /* 0x000ea80000300800 */
[----:B------:R-:W2:Y:S01]  /*62ed0*/  LDL.LU R22, [R1+0x202c] ;  /* 0x00202c0001167983 */ /* 0x000ea20000300800 */
[----:B-1----:R-:W-:-:S03]  /*62ee0*/  IMAD.MOV.U32 R7, RZ, RZ, R11 ;  /* 0x000000ffff077224 */ /* 0x002fc600078e000b */
[----:B---3--:R-:W3:Y:S01]  /*62ef0*/  LDL.LU R11, [R1+0x2034] ;  /* 0x00203400010b7983 */ /* 0x008ee20000300800 */
[----:B------:R-:W-:-:S03]  /*62f00*/  MOV R6, R10 ;  /* 0x0000000a00067202 */ /* 0x000fc60000000f00 */
        /* <DEDUP_REMOVED lines=11> */
[----:B----4-:R-:W-:-:S05]  /*62fc0*/  IADD3 R23, P3, R23, R24, RZ ;  /* 0x0000001817177210 */ /* 0x010fca0007f7e0ff */
[----:B-1----:R-:W-:Y:S01]  /*62fd0*/  IMAD.MOV.U32 R6, RZ, RZ, R23 ;  /* 0x000000ffff067224 */ /* 0x002fe200078e0017 */
[----:B------:R-:W-:Y:S01]  /*62fe0*/  IADD3 R18, P4, R18, R24, RZ ;  /* 0x0000001812127210 */ /* 0x000fe20007f9e0ff */
[----:B------:R-:W-:-:S04]  /*62ff0*/  IMAD.X R26, R26, 0x1, R0, P3 ;  /* 0x000000011a1a7824 */ /* 0x000fc800018e0600 */
[----:B------:R-:W-:-:S05]  /*63000*/  IMAD.MOV.U32 R7, RZ, RZ, R26 ;  /* 0x000000ffff077224 */ /* 0x000fca00078e001a */
[----:B------:R1:W-:Y:S01]  /*63010*/  LDGSTS.E [R4+0x4d600], [R6.64], P1 ;  /* 0x4d60000006047fae */ /* 0x0003e20008921844 */
[----:B------:R-:W-:Y:S01]  /*63020*/  IMAD.X R19, R19, 0x1, R0, P4 ;  /* 0x0000000113137824 */ /* 0x000fe200020e0600 */
[----:B------:R-:W-:-:S04]  /*63030*/  ISETP.GT.AND P1, PT, R3, 0x3d, PT ;  /* 0x0000003d0300780c */ /* 0x000fc80003f24270 */
[----:B------:R-:W-:Y:S01]  /*63040*/  SEL R5, RZ, 0x4, !P1 ;  /* 0x00000004ff057807 */ /* 0x000fe20004800000 */
[----:B-1----:R-:W-:Y:S02]  /*63050*/  IMAD.MOV.U32 R6, RZ, RZ, R18 ;  /* 0x000000ffff067224 */ /* 0x002fe400078e0012 */
[----:B------:R-:W-:Y:S01]  /*63060*/  IMAD.MOV.U32 R7, RZ, RZ, R19 ;  /* 0x000000ffff077224 */ /* 0x000fe200078e0013 */
[----:B------:R-:W-:-:S04]  /*63070*/  SEL R5, R5, RZ, !P0 ;  /* 0x000000ff05057207 */ /* 0x000fc80004000000 */
[----:B------:R1:W-:Y:S01]  /*63080*/  LDGSTS.E [R4+0x4e400], [R6.64], P2 ;  /* 0x4e40000006047fae */ /* 0x0003e20009121844 */
[----:B------:R-:W-:-:S03]  /*63090*/  ISETP.NE.U32.AND P1, PT, R5, RZ, PT ;  /* 0x000000ff0500720c */ /* 0x000fc60003f25070 */
[----:B------:R-:W-:Y:S01]  /*630a0*/  STL [R1+0x1ed8], R23 ;  /* 0x001ed81701007387 */ /* 0x000fe20000100800 */
[----:B------:R-:W-:-:S03]  /*630b0*/  IMAD.MOV.U32 R250, RZ, RZ, R16 ;  /* 0x000000fffffa7224 */ /* 0x000fc600078e0010 */
[----:B------:R-:W-:Y:S01]  /*630c0*/  STL [R1+0x1ed4], R26 ;  /* 0x001ed41a01007387 */ /* 0x000fe20000100800 */
[----:B------:R-:W-:-:S03]  /*630d0*/  IMAD.MOV.U32 R251, RZ, RZ, R13 ;  /* 0x000000fffffb7224 */ /* 0x000fc600078e000d */
[----:B------:R4:W-:Y:S04]  /*630e0*/  STL [R1+0x203c], R18 ;  /* 0x00203c1201007387 */ /* 0x0009e80000100800 */
[----:B------:R-:W-:Y:S04]  /*630f0*/  STL [R1+0x2030], R19 ;  /* 0x0020301301007387 */ /* 0x000fe80000100800 */
[----:B------:R-:W4:Y:S04]  /*63100*/  LDL.LU R16, [R1+0x2020] ;  /* 0x0020200001107983 */ /* 0x000f280000300800 */
[----:B------:R-:W4:Y:S01]  /*63110*/  LDL.LU R13, [R1+0x2028] ;  /* 0x00202800010d7983 */ /* 0x000f220000300800 */
[----:B------:R-:W-:-:S02]  /*63120*/  IMAD.MOV.U32 R248, RZ, RZ, R37 ;  /* 0x000000fffff87224 */ /* 0x000fc400078e0025 */
[----:B------:R-:W-:Y:S02]  /*63130*/  IMAD.MOV.U32 R249, RZ, RZ, R36 ;  /* 0x000000fffff97224 */ /* 0x000fe400078e0024 */
[----:B------:R-:W-:Y:S01]  /*63140*/  IMAD.SHL.U32 R37, R12, 0x4, RZ ;  /* 0x000000040c257824 */ /* 0x000fe200078e00ff */
[----:B--2---:R-:W-:-:S04]  /*63150*/  IADD3 R8, P3, R8, R24, RZ ;  /* 0x0000001808087210 */ /* 0x004fc80007f7e0ff */
[----:B-1----:R-:W-:Y:S01]  /*63160*/  MOV R6, R8 ;  /* 0x0000000800067202 */ /* 0x002fe20000000f00 */
[----:B------:R-:W-:-:S04]  /*63170*/  IMAD.X R14, R14, 0x1, R0, P3 ;  /* 0x000000010e0e7824 */ /* 0x000fc800018e0600 */
[----:B------:R-:W-:-:S05]  /*63180*/  IMAD.MOV.U32 R7, RZ, RZ, R14 ;  /* 0x000000ffff077224 */ /* 0x000fca00078e000e */
[----:B------:R1:W-:Y:S01]  /*63190*/  LDGSTS.E [R4+0x4e600], [R6.64], P2 ;  /* 0x4e60000006047fae */ /* 0x0003e20009121844 */
[----:B---3--:R-:W-:-:S05]  /*631a0*/  IADD3 R11, P2, R11, R24, RZ ;  /* 0x000000180b0b7210 */ /* 0x008fca0007f5e0ff */
[----:B------:R-:W-:Y:S01]  /*631b0*/  IMAD.X R22, R22, 0x1, R0, P2 ;  /* 0x0000000116167824 */ /* 0x000fe200010e0600 */
[----:B------:R-:W-:Y:S01]  /*631c0*/  IADD3 R9, P3, R9, R24, RZ ;  /* 0x0000001809097210 */ /* 0x000fe20007f7e0ff */
[----:B-1----:R-:W-:Y:S02]  /*631d0*/  IMAD.MOV.U32 R6, RZ, RZ, R11 ;  /* 0x000000ffff067224 */ /* 0x002fe400078e000b */
[----:B------:R-:W-:Y:S02]  /*631e0*/  IMAD.MOV.U32 R7, RZ, RZ, R22 ;  /* 0x000000ffff077224 */ /* 0x000fe400078e0016 */
[----:B------:R-:W-:-:S03]  /*631f0*/  IMAD.X R10, R10, 0x1, R0, P3 ;  /* 0x000000010a0a7824 */ /* 0x000fc600018e0600 */
[----:B------:R1:W-:Y:S02]  /*63200*/  LDGSTS.E [R4+0x4f400], [R6.64], P1 ;  /* 0x4f40000006047fae */ /* 0x0003e40008921844 */
[----:B-1----:R-:W-:Y:S02]  /*63210*/  IMAD.MOV.U32 R6, RZ, RZ, R9 ;  /* 0x000000ffff067224 */ /* 0x002fe400078e0009 */
[----:B------:R-:W-:-:S05]  /*63220*/  IMAD.MOV.U32 R7, RZ, RZ, R10 ;  /* 0x000000ffff077224 */ /* 0x000fca00078e000a */
[----:B------:R1:W-:Y:S02]  /*63230*/  LDGSTS.E [R4+0x4f600], [R6.64], P1 ;  /* 0x4f60000006047fae */ /* 0x0003e40008921844 */
[----:B-1----:R-:W-:Y:S02]  /*63240*/  HMMA.1688.F32.TF32 R4, R232, R34, R244 ;  /* 0x00000022e804723c */ /* 0x002fe400000810f4 */
[----:B------:R-:W-:Y:S04]  /*63250*/  STL [R1+0x1ef8], R8 ;  /* 0x001ef80801007387 */ /* 0x000fe80000100800 */
[----:B------:R1:W-:Y:S04]  /*63260*/  STL [R1+0x1ef4], R14 ;  /* 0x001ef40e01007387 */ /* 0x0003e80000100800 */
[----:B----4-:R-:W2:Y:S04]  /*63270*/  LDL.LU R18, [R1+0x1d3c] ;  /* 0x001d3c0001127983 */ /* 0x010ea80000300800 */
[----:B-1----:R-:W3:Y:S04]  /*63280*/  LDL.LU R14, [R1+0x1d40] ;  /* 0x001d4000010e7983 */ /* 0x002ee80000300800 */
[----:B------:R-:W4:Y:S04]  /*63290*/  LDL.LU R19, [R1+0x2018] ;  /* 0x0020180001137983 */ /* 0x000f280000300800 */
[----:B------:R-:W4:Y:S01]  /*632a0*/  LDL.LU R8, [R1+0x2024] ;  /* 0x0020240001087983 */ /* 0x000f220000300800 */
[----:B------:R-:W-:-:S03]  /*632b0*/  ISETP.GT.AND P1, PT, R3, 0x2, PT ;  /* 0x000000020300780c */ /* 0x000fc60003f24270 */
[----:B------:R-:W-:Y:S04]  /*632c0*/  STL [R1+0x2034], R11 ;  /* 0x0020340b01007387 */ /* 0x000fe80000100800 */
[----:B------:R-:W-:Y:S04]  /*632d0*/  STL [R1+0x202c], R22 ;  /* 0x00202c1601007387 */ /* 0x000fe80000100800 */
[----:B------:R-:W-:Y:S04]  /*632e0*/  STL [R1+0x1f18], R9 ;  /* 0x001f180901007387 */ /* 0x000fe80000100800 */
[----:B------:R1:W-:Y:S04]  /*632f0*/  STL [R1+0x1f14], R10 ;  /* 0x001f140a01007387 */ /* 0x0003e80000100800 */
[----:B-1----:R-:W4:Y:S04]  /*63300*/  LDL.LU R10, [R1+0x1d60] ;  /* 0x001d6000010a7983 */ /* 0x002f280000300800 */
[----:B------:R-:W4:Y:S04]  /*63310*/  LDL.LU R9, [R1+0x201c] ;  /* 0x00201c0001097983 */ /* 0x000f280000300800 */
[----:B------:R1:W-:Y:S04]  /*63320*/  STL.64 [R1+0xd10], R4 ;  /* 0x000d100401007387 */ /* 0x0003e80000100a00 */
[----:B------:R1:W-:Y:S04]  /*63330*/  STL.64 [R1+0xd18], R6 ;  /* 0x000d180601007387 */ /* 0x0003e80000100a00 */
[----:B------:R-:W4:Y:S01]  /*63340*/  LDL.LU R12, [R1+0x1d5c] ;  /* 0x001d5c00010c7983 */ /* 0x000f220000300800 */
[----:B-1----:R-:W-:-:S04]  /*63350*/  SEL R4, RZ, 0x4, !P1 ;  /* 0x00000004ff047807 */ /* 0x002fc80004800000 */
[----:B------:R-:W-:-:S04]  /*63360*/  SEL R4, R4, RZ, !P0 ;  /* 0x000000ff04047207 */ /* 0x000fc80004000000 */
[----:B------:R-:W-:Y:S02]  /*63370*/  ISETP.NE.U32.AND P2, PT, R4, RZ, PT ;  /* 0x000000ff0400720c */ /* 0x000fe40003f45070 */
[----:B------:R-:W-:Y:S11]  /*63380*/  HMMA.1688.F32.TF32 R4, R232, R38, R248 ;  /* 0x00000026e804723c */ /* 0x000ff600000810f8 */
[----:B------:R-:W-:Y:S11]  /*63390*/  @!UPT UIADD3 URZ, URZ, URZ, URZ ;  /* 0x0000003f3f3ff290 */ /* 0x000ff6000fffe03f */
[----:B------:R-:W-:Y:S01]  /*633a0*/  @!UPT UIADD3 URZ, URZ, URZ, URZ ;  /* 0x0000003f3f3ff290 */ /* 0x000fe2000fffe03f */
[----:B------:R1:W-:Y:S04]  /*633b0*/  STL.64 [R1+0xd00], R4 ;  /* 0x000d000401007387 */ /* 0x0003e80000100a00 */
[----:B------:R1:W-:Y:S04]  /*633c0*/  STL.64 [R1+0xd08], R6 ;  /* 0x000d080601007387 */ /* 0x0003e80000100a00 */
[----:B------:R-:W4:Y:S01]  /*633d0*/  LDL.LU R11, [R1+0x2010] ;  /* 0x00201000010b7983 */ /* 0x000f220000300800 */
[----:B------:R-:W-:Y:S02]  /*633e0*/  IADD3 R13, P1, R13, R24, RZ ;  /* 0x000000180d0d7210 */ /* 0x000fe40007f3e0ff */
[----:B------:R-:W-:-:S03]  /*633f0*/  LOP3.LUT R22, R37, 0x40, RZ, 0x3c, !PT ;  /* 0x0000004025167812 */ /* 0x000fc600078e3cff */
[----:B------:R-:W-:Y:S01]  /*63400*/  IMAD.X R16, R16, 0x1, R0, P1 ;  /* 0x0000000110107824 */ /* 0x000fe200008e0600 */
[----:B------:R-:W-:Y:S01]  /*63410*/  STL [R1+0x2028], R13 ;  /* 0x0020280d01007387 */ /* 0x000fe20000100800 */
[----:B-1----:R-:W-:Y:S01]  /*63420*/  IMAD R4, R175, 0x10000, R22 ;  /* 0x00010000af047824 */ /* 0x002fe200078e0216 */
[----:B------:R-:W-:Y:S01]  /*63430*/  ISETP.GT.AND P1, PT, R3, 0x6, PT ;  /* 0x000000060300780c */ /* 0x000fe20003f24270 */
[----:B------:R-:W-:Y:S01]  /*63440*/  IMAD.MOV.U32 R6, RZ, RZ, R13 ;  /* 0x000000ffff067224 */ /* 0x000fe200078e000d */
[----:B------:R1:W-:Y:S01]  /*63450*/  STL [R1+0x2020], R16 ;  /* 0x0020201001007387 */ /* 0x0003e20000100800 */
[----:B------:R-:W-:Y:S01]  /*63460*/  IMAD.MOV.U32 R7, RZ, RZ, R16 ;  /* 0x000000ffff077224 */ /* 0x000fe200078e0010 */
[----:B------:R-:W-:-:S04]  /*63470*/  SEL R5, RZ, 0x4, !P1 ;  /* 0x00000004ff057807 */ /* 0x000fc80004800000 */
[----:B------:R2:W-:Y:S04]  /*63480*/  LDGSTS.E [R4+0x40800], [R6.64], P2 ;  /* 0x4080000006047fae */ /* 0x0005e80009121844 */
[----:B-1----:R-:W4:Y:S04]  /*63490*/  LDL.LU R16, [R1+0x1d80] ;  /* 0x001d800001107983 */ /* 0x002f280000300800 */
[----:B------:R-:W4:Y:S01]  /*634a0*/  LDL.LU R13, [R1+0x2014] ;  /* 0x00201400010d7983 */ /* 0x000f220000300800 */
[----:B------:R-:W-:-:S04]  /*634b0*/  SEL R5, R5, RZ, !P0 ;  /* 0x000000ff05057207 */ /* 0x000fc80004000000 */
[----:B------:R-:W-:Y:S02]  /*634c0*/  ISETP.NE.U32.AND P1, PT, R5, RZ, PT ;  /* 0x000000ff0500720c */ /* 0x000fe40003f25070 */
[----:B---3--:R-:W-:-:S05]  /*634d0*/  IADD3 R14, P3, R14, R24, RZ ;  /* 0x000000180e0e7210 */ /* 0x008fca0007f7e0ff */
[----:B--2---:R-:W-:Y:S01]  /*634e0*/  IMAD.X R18, R18, 0x1, R0, P3 ;  /* 0x0000000112127824 */ /* 0x004fe200018e0600 */
[----:B----4-:R-:W-:Y:S01]  /*634f0*/  IADD3 R8, P4, R8, R24, RZ ;  /* 0x0000001808087210 */ /* 0x010fe20007f9e0ff */
[----:B------:R-:W-:Y:S02]  /*63500*/  STL [R1+0x1d40], R14 ;  /* 0x001d400e01007387 */ /* 0x000fe40000100800 */
[----:B------:R-:W-:Y:S02]  /*63510*/  IMAD.MOV.U32 R7, RZ, RZ, R18 ;  /* 0x000000ffff077224 */ /* 0x000fe400078e0012 */
[----:B------:R-:W-:Y:S01]  /*63520*/  IMAD.X R19, R19, 0x1, R0, P4 ;  /* 0x0000000113137824 */ /* 0x000fe200020e0600 */
[----:B------:R1:W-:Y:S01]  /*63530*/  STL [R1+0x1d3c], R18 ;  /* 0x001d3c1201007387 */ /* 0x0003e20000100800 */
[----:B------:R-:W-:-:S03]  /*63540*/  MOV R6, R14 ;  /* 0x0000000e00067202 */ /* 0x000fc60000000f00 */
[----:B------:R2:W-:Y:S04]  /*63550*/  STL [R1+0x2024], R8 ;  /* 0x0020240801007387 */ /* 0x0005e80000100800 */
[----:B------:R3:W-:Y:S04]  /*63560*/  LDGSTS.E [R4+0x40a00], [R6.64], P2 ;  /* 0x40a0000006047fae */ /* 0x0007e80009121844 */
[----:B-1----:R-:W4:Y:S04]  /*63570*/  LDL.LU R18, [R1+0x1d7c] ;  /* 0x001d7c0001127983 */ /* 0x002f280000300800 */
[----:B------:R-:W-:Y:S04]  /*63580*/  STL [R1+0x2018], R19 ;  /* 0x0020181301007387 */ /* 0x000fe80000100800 */
[----:B------:R-:W4:Y:S01]  /*63590*/  LDL.LU R14, [R1+0x2008] ;  /* 0x00200800010e7983 */ /* 0x000f220000300800 */
[----:B------:R-:W-:Y:S01]  /*635a0*/  IADD3 R10, P3, R10, R24, RZ ;  /* 0x000000180a0a7210 */ /* 0x000fe20007f7e0ff */
[----:B---3--:R-:W-:-:S02]  /*635b0*/  IMAD.MOV.U32 R6, RZ, RZ, R8 ;  /* 0x000000ffff067224 */ /* 0x008fc400078e0008 */
[----:B------:R-:W-:Y:S01]  /*635c0*/  IMAD.MOV.U32 R7, RZ, RZ, R19 ;  /* 0x000000ffff077224 */ /* 0x000fe200078e0013 */
[----:B------:R-:W-:Y:S01]  /*635d0*/  IADD3 R9, P4, R9, R24, RZ ;  /* 0x0000001809097210 */ /* 0x000fe20007f9e0ff */
[----:B------:R-:W3:Y:S04]  /*635e0*/  LDL.LU R22, [R1+0x1da0] ;  /* 0x001da00001167983 */ /* 0x000ee80000300800 */
[----:B--2---:R-:W4:Y:S04]  /*635f0*/  LDL.LU R8, [R1+0x200c] ;  /* 0x00200c0001087983 */ /* 0x004f280000300800 */
[----:B------:R1:W-:Y:S01]  /*63600*/  LDGSTS.E [R4+0x41800], [R6.64], P1 ;  /* 0x4180000006047fae */ /* 0x0003e20008921844 */
[----:B------:R-:W-:-:S03]  /*63610*/  IMAD.X R12, R12, 0x1, R0, P3 ;  /* 0x000000010c0c7824 */ /* 0x000fc600018e0600 */
[----:B------:R1:W-:Y:S04]  /*63620*/  STL [R1+0x1d60], R10 ;  /* 0x001d600a01007387 */ /* 0x0003e80000100800 */
[----:B------:R1:W-:Y:S02]  /*63630*/  STL [R1+0x1d5c], R12 ;  /* 0x001d5c0c01007387 */ /* 0x0003e40000100800 */
[----:B-1----:R-:W-:Y:S02]  /*63640*/  IMAD.MOV.U32 R6, RZ, RZ, R10 ;  /* 0x000000ffff067224 */ /* 0x002fe400078e000a */
[----:B------:R1:W-:Y:S01]  /*63650*/  STL [R1+0x201c], R9 ;  /* 0x00201c0901007387 */ /* 0x0003e20000100800 */
[----:B------:R-:W-:-:S03]  /*63660*/  IMAD.MOV.U32 R7, RZ, RZ, R12 ;  /* 0x000000ffff077224 */ /* 0x000fc600078e000c */
[----:B------:R-:W4:Y:S04]  /*63670*/  LDL.LU R23, [R1+0x1d9c] ;  /* 0x001d9c0001177983 */ /* 0x000f280000300800 */
[----:B------:R1:W-:Y:S02]  /*63680*/  LDGSTS.E [R4+0x41a00], [R6.64], P1 ;  /* 0x41a0000006047fae */ /* 0x0003e40008921844 */
[----:B-1----:R-:W-:Y:S02]  /*63690*/  IMAD.MOV.U32 R6, RZ, RZ, R9 ;  /* 0x000000ffff067224 */ /* 0x002fe400078e0009 */
[----:B------:R-:W-:-:S05]  /*636a0*/  IMAD.X R11, R11, 0x1, R0, P4 ;  /* 0x000000010b0b7824 */ /* 0x000fca00020e0600 */
[----:B------:R1:W-:Y:S04]  /*636b0*/  STL [R1+0x2010], R11 ;  /* 0x0020100b01007387 */ /* 0x0003e80000100800 */
[----:B------:R-:W4:Y:S01]  /*636c0*/  LDL.LU R10, [R1+0x2000] ;  /* 0x00200000010a7983 */ /* 0x000f220000300800 */
[----:B------:R-:W-:-:S03]  /*636d0*/  IMAD.MOV.U32 R7, RZ, RZ, R11 ;  /* 0x000000ffff077224 */ /* 0x000fc600078e000b */
[----:B------:R-:W4:Y:S04]  /*636e0*/  LDL.LU R12, [R1+0x1dbc] ;  /* 0x001dbc00010c7983 */ /* 0x000f280000300800 */
[----:B------:R-:W4:Y:S04]  /*636f0*/  LDL.LU R9, [R1+0x1dc0] ;  /* 0x001dc00001097983 */ /* 0x000f280000300800 */
[----:B------:R-:W4:Y:S04]  /*63700*/  LDL.LU R19, [R1+0x1ff8] ;  /* 0x001ff80001137983 */ /* 0x000f280000300800 */
[----:B-1----:R-:W4:Y:S01]  /*63710*/  LDL.LU R11, [R1+0x2004] ;  /* 0x00200400010b7983 */ /* 0x002f220000300800 */
[----:B------:R-:W-:-:S04]  /*63720*/  ISETP.GT.AND P2, PT, R3, 0xa, PT ;  /* 0x0000000a0300780c */ /* 0x000fc80003f44270 */
[----:B------:R-:W-:-:S04]  /*63730*/  SEL R5, RZ, 0x4, !P2 ;  /* 0x00000004ff057807 */ /* 0x000fc80005000000 */
[----:B------:R-:W-:-:S04]  /*63740*/  SEL R5, R5, RZ, !P0 ;  /* 0x000000ff05057207 */ /* 0x000fc80004000000 */
[----:B------:R-:W-:Y:S02]  /*63750*/  ISETP.NE.U32.AND P2, PT, R5, RZ, PT ;  /* 0x000000ff0500720c */ /* 0x000fe40003f45070 */
[-C--:B------:R-:W-:Y:S02]  /*63760*/  IADD3 R16, P3, R16, R24.reuse, RZ ;  /* 0x0000001810107210 */ /* 0x080fe40007f7e0ff */
[----:B------:R-:W-:Y:S02]  /*63770*/  IADD3 R13, P4, R13, R24, RZ ;  /* 0x000000180d0d7210 */ /* 0x000fe40007f9e0ff */
[----:B------:R-:W-:Y:S01]  /*63780*/  ISETP.GT.AND P1, PT, R3, 0xe, PT ;  /* 0x0000000e0300780c */ /* 0x000fe20003f24270 */
[----:B------:R-:W-:Y:S03]  /*63790*/  STL [R1+0x1d80], R16 ;  /* 0x001d801001007387 */ /* 0x000fe60000100800 */
[----:B------:R-:W-:-:S03]  /*637a0*/  SEL R5, RZ, 0x4, !P1 ;  /* 0x00000004ff057807 */ /* 0x000fc60004800000 */
[----:B------:R1:W-:Y:S01]  /*637b0*/  LDGSTS.E [R4+0x42800], [R6.64], P2 ;  /* 0x4280000006047fae */ /* 0x0003e20009121844 */
[----:B------:R-:W-:-:S04]  /*637c0*/  SEL R5, R5, RZ, !P0 ;  /* 0x000000ff05057207 */ /* 0x000fc80004000000 */
[----:B------:R-:W-:Y:S01]  /*637d0*/  ISETP.NE.U32.AND P1, PT, R5, RZ, PT ;  /* 0x000000ff0500720c */ /* 0x000fe20003f25070 */
[----:B-1----:R-:W-:Y:S02]  /*637e0*/  IMAD.MOV.U32 R6, RZ, RZ, R16 ;  /* 0x000000ffff067224 */ /* 0x002fe400078e0010 */
[----:B----4-:R-:W-:-:S04]  /*637f0*/  IMAD.X R18, R18, 0x1, R0, P3 ;  /* 0x0000000112127824 */ /* 0x010fc800018e0600 */
[----:B------:R-:W-:Y:S01]  /*63800*/  IMAD.MOV.U32 R7, RZ, RZ, R18 ;  /* 0x000000ffff077224 */ /* 0x000fe200078e0012 */
[----:B------:R1:W-:Y:S01]  /*63810*/  STL [R1+0x1d7c], R18 ;  /* 0x001d7c1201007387 */ /* 0x0003e20000100800 */
[----:B------:R-:W-:-:S03]  /*63820*/  IMAD.X R14, R14, 0x1, R0, P4 ;  /* 0x000000010e0e7824 */ /* 0x000fc600020e0600 */
[----:B------:R-:W-:Y:S04]  /*63830*/  STL [R1+0x2014], R13 ;  /* 0x0020140d01007387 */ /* 0x000fe80000100800 */
[----:B------:R4:W-:Y:S04]  /*63840*/  STL [R1+0x2008], R14 ;  /* 0x0020080e01007387 */ /* 0x0009e80000100800 */
[----:B-1----:R-:W2:Y:S04]  /*63850*/  LDL.LU R18, [R1+0x1ddc] ;  /* 0x001ddc0001127983 */ /* 0x002ea80000300800 */
[----:B------:R-:W2:Y:S04]  /*63860*/  LDL.LU R16, [R1+0x1de0] ;  /* 0x001de00001107983 */ /* 0x000ea80000300800 */
[----:B------:R1:W-:Y:S01]  /*63870*/  LDGSTS.E [R4+0x42a00], [R6.64], P2 ;  /* 0x42a0000006047fae */ /* 0x0003e20009121844 */
[----:B------:R-:W-:-:S02]  /*63880*/  ISETP.GT.AND P2, PT, R3, 0x12, PT ;  /* 0x000000120300780c */ /* 0x000fc40003f44270 */
[----:B---3--:R-:W-:Y:S02]  /*63890*/  IADD3 R22, P3, R22, R24, RZ ;  /* 0x0000001816167210 */ /* 0x008fe40007f7e0ff */
[----:B------:R-:W-:Y:S02]  /*638a0*/  SEL R5, RZ, 0x4, !P2 ;  /* 0x00000004ff057807 */ /* 0x000fe40005000000 */
[----:B-1----:R-:W-:Y:S01]  /*638b0*/  MOV R7, R14 ;  /* 0x0000000e00077202 */ /* 0x002fe20000000f00 */
[----:B------:R-:W-:Y:S01]  /*638c0*/  IMAD.MOV.U32 R6, RZ, RZ, R13 ;  /* 0x000000ffff067224 */ /* 0x000fe200078e000d */
[----:B----4-:R-:W3:Y:S04]  /*638d0*/  LDL.LU R14, [R1+0x1ff0] ;  /* 0x001ff000010e7983 */ /* 0x010ee80000300800 */
[----:B------:R-:W4:Y:S01]  /*638e0*/  LDL.LU R13, [R1+0x1ffc] ;  /* 0x001ffc00010d7983 */ /* 0x000f220000300800 */
[----:B------:R-:W-:Y:S01]  /*638f0*/  SEL R5, R5, RZ, !P0 ;  /* 0x000000ff05057207 */ /* 0x000fe20004000000 */
[----:B------:R-:W-:Y:S01]  /*63900*/  IMAD.X R23, R23, 0x1, R0, P3 ;  /* 0x0000000117177824 */ /* 0x000fe200018e0600 */
[----:B------:R-:W-:Y:S01]  /*63910*/  IADD3 R8, P4, R8, R24, RZ ;  /* 0x0000001808087210 */ /* 0x000fe20007f9e0ff */
[----:B------:R1:W-:Y:S01]  /*63920*/  LDGSTS.E [R4+0x43800], [R6.64], P1 ;  /* 0x4380000006047fae */ /* 0x0003e20008921844 */
[----:B------:R-:W-:-:S03]  /*63930*/  ISETP.NE.U32.AND P2, PT, R5, RZ, PT ;  /* 0x000000ff0500720c */ /* 0x000fc60003f45070 */
[----:B------:R-:W-:Y:S01]  /*63940*/  STL [R1+0x1da0], R22 ;  /* 0x001da01601007387 */ /* 0x000fe20000100800 */
[----:B-1----:R-:W-:Y:S02]  /*63950*/  IMAD.MOV.U32 R6, RZ, RZ, R22 ;  /* 0x000000ffff067224 */ /* 0x002fe400078e0016 */
[----:B------:R-:W-:Y:S01]  /*63960*/  IMAD.MOV.U32 R7, RZ, RZ, R23 ;  /* 0x000000ffff077224 */ /* 0x000fe200078e0017 */
[----:B------:R-:W-:Y:S04]  /*63970*/  STL [R1+0x1d9c], R23 ;  /* 0x001d9c1701007387 */ /* 0x000fe80000100800 */
[----:B------:R1:W-:Y:S04]  /*63980*/  LDGSTS.E [R4+0x43a00], [R6.64], P1 ;  /* 0x43a0000006047fae */ /* 0x0003e80008921844 */
[----:B------:R-:W-:Y:S01]  /*63990*/  STL [R1+0x200c], R8 ;  /* 0x00200c0801007387 */ /* 0x000fe20000100800 */
[----:B------:R-:W-:-:S02]  /*639a0*/  IMAD.X R10, R10, 0x1, R0, P4 ;  /* 0x000000010a0a7824 */ /* 0x000fc400020e0600 */
[----:B-1----:R-:W-:Y:S01]  /*639b0*/  IMAD.MOV.U32 R6, RZ, RZ, R8 ;  /* 0x000000ffff067224 */ /* 0x002fe200078e0008 */
[-C--:B------:R-:W-:Y:S01]  /*639c0*/  IADD3 R9, P3, R9, R24.reuse, RZ ;  /* 0x0000001809097210 */ /* 0x080fe20007f7e0ff */
[----:B------:R-:W-:Y:S01]  /*639d0*/  IMAD.MOV.U32 R7, RZ, RZ, R10 ;  /* 0x000000ffff077224 */ /* 0x000fe200078e000a */
[----:B------:R1:W-:Y:S03]  /*639e0*/  STL [R1+0x2000], R10 ;  /* 0x0020000a01007387 */ /* 0x0003e60000100800 */
[----:B------:R-:W-:Y:S01]  /*639f0*/  IMAD.X R12, R12, 0x1, R0, P3 ;  /* 0x000000010c0c7824 */ /* 0x000fe200018e0600 */
[----:B------:R1:W-:Y:S01]  /*63a00*/  LDGSTS.E [R4+0x44800], [R6.64], P2 ;  /* 0x4480000006047fae */ /* 0x0003e20009121844 */
[----:B------:R-:W-:-:S03]  /*63a10*/  IADD3 R11, P4, R11, R24, RZ ;  /* 0x000000180b0b7210 */ /* 0x000fc60007f9e0ff */
[----:B-1----:R-:W3:Y:S02]  /*63a20*/  LDL.LU R10, [R1+0x1e00] ;  /* 0x001e0000010a7983 */ /* 0x002ee40000300800 */
[----:B------:R-:W-:Y:S02]  /*63a30*/  IMAD.X R19, R19, 0x1, R0, P4 ;  /* 0x0000000113137824 */ /* 0x000fe400020e0600 */
[----:B------:R-:W3:Y:S01]  /*63a40*/  LDL.LU R8, [R1+0x1ff4] ;  /* 0x001ff40001087983 */ /* 0x000ee20000300800 */
[----:B------:R-:W-:-:S03]  /*63a50*/  IMAD.MOV.U32 R7, RZ, RZ, R12 ;  /* 0x000000ffff077224 */ /* 0x000fc600078e000c */
[----:B------:R-:W-:Y:S01]  /*63a60*/  STL [R1+0x1dc0], R9 ;  /* 0x001dc00901007387 */ /* 0x000fe20000100800 */
[----:B------:R-:W-:-:S03]  /*63a70*/  IMAD.MOV.U32 R6, RZ, RZ, R9 ;  /* 0x000000ffff067224 */ /* 0x000fc600078e0009 */
[----:B------:R1:W-:Y:S04]  /*63a80*/  STL [R1+0x1dbc], R12 ;  /* 0x001dbc0c01007387 */ /* 0x0003e80000100800 */
[----:B------:R1:W-:Y:S01]  /*63a90*/  STL [R1+0x2004], R11 ;  /* 0x0020040b01007387 */ /* 0x0003e20000100800 */
[----:B------:R-:W-:-:S03]  /*63aa0*/  ISETP.GT.AND P1, PT, R3, 0x16, PT ;  /* 0x000000160300780c */ /* 0x000fc60003f24270 */
[----:B------:R1:W-:Y:S04]  /*63ab0*/  LDGSTS.E [R4+0x44a00], [R6.64], P2 ;  /* 0x44a0000006047fae */ /* 0x0003e80009121844 */
[----:B-1----:R-:W3:Y:S04]  /*63ac0*/  LDL.LU R12, [R1+0x1dfc] ;  /* 0x001dfc00010c7983 */ /* 0x002ee80000300800 */
[----:B------:R-:W-:Y:S04]  /*63ad0*/  STL [R1+0x1ff8], R19 ;  /* 0x001ff81301007387 */ /* 0x000fe80000100800 */
[----:B------:R-:W3:Y:S01]  /*63ae0*/  LDL.LU R9, [R1+0x1fe8] ;  /* 0x001fe80001097983 */ /* 0x000ee20000300800 */
[----:B------:R-:W-:Y:S01]  /*63af0*/  SEL R5, RZ, 0x4, !P1 ;  /* 0x00000004ff057807 */ /* 0x000fe20004800000 */
[----:B------:R-:W-:-:S02]  /*63b00*/  IMAD.MOV.U32 R6, RZ, RZ, R11 ;  /* 0x000000ffff067224 */ /* 0x000fc400078e000b */
[----:B------:R-:W-:Y:S01]  /*63b10*/  IMAD.MOV.U32 R7, RZ, RZ, R19 ;  /* 0x000000ffff077224 */ /* 0x000fe200078e0013 */
[----:B------:R-:W-:Y:S01]  /*63b20*/  SEL R5, R5, RZ, !P0 ;  /* 0x000000ff05057207 */ /* 0x000fe20004000000 */
[----:B------:R-:W3:Y:S03]  /*63b30*/  LDL.LU R22, [R1+0x1e20] ;  /* 0x001e200001167983 */ /* 0x000ee60000300800 */
[----:B------:R-:W-:Y:S01]  /*63b40*/  ISETP.NE.U32.AND P1, PT, R5, RZ, PT ;  /* 0x000000ff0500720c */ /* 0x000fe20003f25070 */
[----:B------:R-:W3:Y:S01]  /*63b50*/  LDL.LU R11, [R1+0x1fec] ;  /* 0x001fec00010b7983 */ /* 0x000ee20000300800 */
[----:B------:R-:W-:-:S04]  /*63b60*/  ISETP.GT.AND P2, PT, R3, 0x1a, PT ;  /* 0x0000001a0300780c */ /* 0x000fc80003f44270 */
[----:B------:R-:W-:-:S07]  /*63b70*/  SEL R5, RZ, 0x4, !P2 ;  /* 0x00000004ff057807 */ /* 0x000fce0005000000 */
[----:B------:R1:W-:Y:S01]  /*63b80*/  LDGSTS.E [R4+0x45800], [R6.64], P1 ;  /* 0x4580000006047fae */ /* 0x0003e20008921844 */
[----:B------:R-:W-:-:S04]  /*63b90*/  SEL R5, R5, RZ, !P0 ;  /* 0x000000ff05057207 */ /* 0x000fc80004000000 */
[----:B------:R-:W-:Y:S02]  /*63ba0*/  ISETP.NE.U32.AND P2, PT, R5, RZ, PT ;  /* 0x000000ff0500720c */ /* 0x000fe40003f45070 */
[----:B--2---:R-:W-:-:S05]  /*63bb0*/  IADD3 R16, P3, R16, R24, RZ ;  /* 0x0000001810107210 */ /* 0x004fca0007f7e0ff */
[----:B------:R-:W-:Y:S01]  /*63bc0*/  IMAD.X R18, R18, 0x1, R0, P3 ;  /* 0x0000000112127824 */ /* 0x000fe200018e0600 */
[----:B------:R-:W-:Y:S01]  /*63bd0*/  STL [R1+0x1de0], R16 ;  /* 0x001de01001007387 */ /* 0x000fe20000100800 */
[----:B-1----:R-:W-:Y:S02]  /*63be0*/  MOV R6, R16 ;  /* 0x0000001000067202 */ /* 0x002fe40000000f00 */
[----:B------:R-:W-:Y:S01]  /*63bf0*/  IMAD.MOV.U32 R7, RZ, RZ, R18 ;  /* 0x000000ffff077224 */ /* 0x000fe200078e0012 */
[----:B------:R1:W-:Y:S04]  /*63c00*/  STL [R1+0x1ddc], R18 ;  /* 0x001ddc1201007387 */ /* 0x0003e80000100800 */
[----:B------:R2:W-:Y:S01]  /*63c10*/  LDGSTS.E [R4+0x45a00], [R6.64], P1 ;  /* 0x45a0000006047fae */ /* 0x0005e20008921844 */
[----:B----4-:R-:W-:-:S05]  /*63c20*/  IADD3 R13, P4, R13, R24, RZ ;  /* 0x000000180d0d7210 */ /* 0x010fca0007f9e0ff */
[----:B---3--:R-:W-:Y:S01]  /*63c30*/  IMAD.X R14, R14, 0x1, R0, P4 ;  /* 0x000000010e0e7824 */ /* 0x008fe200020e0600 */
[----:B------:R-:W-:Y:S04]  /*63c40*/  STL [R1+0x1ffc], R13 ;  /* 0x001ffc0d01007387 */ /* 0x000fe80000100800 */
[----:B------:R-:W3:Y:S01]  /*63c50*/  LDL.LU R23, [R1+0x1e1c] ;  /* 0x001e1c0001177983 */ /* 0x000ee20000300800 */
[----:B--2---:R-:W-:-:S03]  /*63c60*/  IMAD.MOV.U32 R7, RZ, RZ, R14 ;  /* 0x000000ffff077224 */ /* 0x004fc600078e000e */
[----:B------:R2:W-:Y:S04]  /*63c70*/  STL [R1+0x1ff0], R14 ;  /* 0x001ff00e01007387 */ /* 0x0005e80000100800 */
[----:B-1----:R-:W4:Y:S04]  /*63c80*/  LDL.LU R18, [R1+0x1fe0] ;  /* 0x001fe00001127983 */ /* 0x002f280000300800 */
[----:B------:R-:W4:Y:S04]  /*63c90*/  LDL.LU R19, [R1+0x1e3c] ;  /* 0x001e3c0001137983 */ /* 0x000f280000300800 */
[----:B--2---:R-:W2:Y:S01]  /*63ca0*/  LDL.LU R14, [R1+0x1e40] ;  /* 0x001e4000010e7983 */ /* 0x004ea20000300800 */
[----:B------:R-:W-:-:S03]  /*63cb0*/  IMAD.MOV.U32 R6, RZ, RZ, R13 ;  /* 0x000000ffff067224 */ /* 0x000fc600078e000d */
[----:B------:R-:W2:Y:S04]  /*63cc0*/  LDL.LU R16, [R1+0x1fd8] ;  /* 0x001fd80001107983 */ /* 0x000ea80000300800 */
[----:B------:R-:W2:Y:S04]  /*63cd0*/  LDL.LU R13, [R1+0x1fe4] ;  /* 0x001fe400010d7983 */ /* 0x000ea80000300800 */
[----:B------:R1:W-:Y:S01]  /*63ce0*/  LDGSTS.E [R4+0x46800], [R6.64], P2 ;  /* 0x4680000006047fae */ /* 0x0003e20009121844 */
[-C--:B------:R-:W-:Y:S02]  /*63cf0*/  IADD3 R10, P3, R10, R24.reuse, RZ ;  /* 0x000000180a0a7210 */ /* 0x080fe40007f7e0ff */
[----:B------:R-:W-:-:S03]  /*63d00*/  IADD3 R8, P4, R8, R24, RZ ;  /* 0x0000001808087210 */ /* 0x000fc60007f9e0ff */
        /* <DEDUP_REMOVED lines=8> */
[----:B-1----:R-:W2:Y:S04]  /*63d90*/  LDL.LU R12, [R1+0x1e5c] ;  /* 0x001e5c00010c7983 */ /* 0x002ea80000300800 */
[----:B------:R-:W2:Y:S04]  /*63da0*/  LDL.LU R10, [R1+0x1e60] ;  /* 0x001e6000010a7983 */ /* 0x000ea80000300800 */
[----:B------:R1:W-:Y:S02]  /*63db0*/  LDGSTS.E [R4+0x46a00], [R6.64], P2 ;  /* 0x46a0000006047fae */ /* 0x0003e40009121844 */
[----:B-1----:R-:W-:-:S02]  /*63dc0*/  IMAD.MOV.U32 R7, RZ, RZ, R9 ;  /* 0x000000ffff077224 */ /* 0x002fc400078e0009 */
[----:B------:R-:W-:Y:S01]  /*63dd0*/  IMAD.MOV.U32 R6, RZ, RZ, R8 ;  /* 0x000000ffff067224 */ /* 0x000fe200078e0008 */
[----:B------:R-:W2:Y:S04]  /*63de0*/  LDL.LU R9, [R1+0x1fd0] ;  /* 0x001fd00001097983 */ /* 0x000ea80000300800 */
[----:B------:R-:W2:Y:S01]  /*63df0*/  LDL.LU R8, [R1+0x1fdc] ;  /* 0x001fdc0001087983 */ /* 0x000ea20000300800 */
        /* <DEDUP_REMOVED lines=13> */
[----:B---3--:R-:W-:-:S04]  /*63ed0*/  IMAD.X R23, R23, 0x1, R0, P3 ;  /* 0x0000000117177824 */ /* 0x008fc800018e0600 */
[----:B------:R-:W-:Y:S02]  /*63ee0*/  IMAD.MOV.U32 R7, RZ, RZ, R23 ;  /* 0x000000ffff077224 */ /* 0x000fe400078e0017 */
[----:B----4-:R-:W-:-:S03]  /*63ef0*/  IMAD.X R18, R18, 0x1, R0, P4 ;  /* 0x0000000112127824 */ /* 0x010fc600020e0600 */
[----:B------:R1:W-:Y:S01]  /*63f00*/  LDGSTS.E [R4+0x47a00], [R6.64], P1 ;  /* 0x47a0000006047fae */ /* 0x0003e20008921844 */
[----:B------:R-:W-:Y:S02]  /*63f10*/  ISETP.GT.AND P1, PT, R3, 0x26, PT ;  /* 0x000000260300780c */ /* 0x000fe40003f24270 */
[----:B--2---:R-:W-:Y:S01]  /*63f20*/  IADD3 R14, P3, R14, R24, RZ ;  /* 0x000000180e0e7210 */ /* 0x004fe20007f7e0ff */
[----:B------:R-:W-:Y:S01]  /*63f30*/  STL [R1+0x1e1c], R23 ;  /* 0x001e1c1701007387 */ /* 0x000fe20000100800 */
[----:B------:R-:W-:-:S03]  /*63f40*/  SEL R5, RZ, 0x4, !P1 ;  /* 0x00000004ff057807 */ /* 0x000fc60004800000 */
[----:B------:R-:W-:Y:S01]  /*63f50*/  STL [R1+0x1fec], R11 ;  /* 0x001fec0b01007387 */ /* 0x000fe20000100800 */
[----:B-1----:R-:W-:Y:S01]  /*63f60*/  IMAD.MOV.U32 R6, RZ, RZ, R11 ;  /* 0x000000ffff067224 */ /* 0x002fe200078e000b */
[----:B------:R-:W-:Y:S01]  /*63f70*/  MOV R7, R18 ;  /* 0x0000001200077202 */ /* 0x000fe20000000f00 */
[----:B------:R-:W-:Y:S01]  /*63f80*/  IMAD.X R19, R19, 0x1, R0, P3 ;  /* 0x0000000113137824 */ /* 0x000fe200018e0600 */
[----:B------:R1:W-:Y:S01]  /*63f90*/  STL [R1+0x1fe0], R18 ;  /* 0x001fe01201007387 */ /* 0x0003e20000100800 */
[----:B------:R-:W-:-:S03]  /*63fa0*/  IADD3 R13, P4, R13, R24, RZ ;  /* 0x000000180d0d7210 */ /* 0x000fc60007f9e0ff */
[----:B------:R2:W-:Y:S01]  /*63fb0*/  LDGSTS.E [R4+0x48800], [R6.64], P2 ;  /* 0x4880000006047fae */ /* 0x0005e20009121844 */
[----:B------:R-:W-:-:S03]  /*63fc0*/  SEL R5, R5, RZ, !P0 ;  /* 0x000000ff05057207 */ /* 0x000fc60004000000 */
[----:B-1----:R-:W3:Y:S04]  /*63fd0*/  LDL.LU R18, [R1+0x1e80] ;  /* 0x001e800001127983 */ /* 0x002ee80000300800 */
[----:B------:R-:W4:Y:S01]  /*63fe0*/  LDL.LU R11, [R1+0x1fd4] ;  /* 0x001fd400010b7983 */ /* 0x000f220000300800 */
[----:B--2---:R-:W-:-:S03]  /*63ff0*/  IMAD.MOV.U32 R7, RZ, RZ, R19 ;  /* 0x000000ffff077224 */ /* 0x004fc600078e0013 */
[----:B------:R-:W-:Y:S04]  /*64000*/  STL [R1+0x1e40], R14 ;  /* 0x001e400e01007387 */ /* 0x000fe80000100800 */
[----:B------:R1:W-:Y:S04]  /*64010*/  STL [R1+0x1e3c], R19 ;  /* 0x001e3c1301007387 */ /* 0x0003e80000100800 */
[----:B------:R2:W-:Y:S01]  /*64020*/  STL [R1+0x1fe4], R13 ;  /* 0x001fe40d01007387 */ /* 0x0005e20000100800 */
[----:B------:R-:W-:-:S03]  /*64030*/  ISETP.NE.U32.AND P1, PT, R5, RZ, PT ;  /* 0x000000ff0500720c */ /* 0x000fc60003f25070 */
[----:B-1----:R-:W4:Y:S01]  /*64040*/  LDL.LU R19, [R1+0x1e7c] ;  /* 0x001e7c0001137983 */ /* 0x002f220000300800 */
[----:B------:R-:W-:Y:S02]  /*64050*/  IMAD.MOV.U32 R6, RZ, RZ, R14 ;  /* 0x000000ffff067224 */ /* 0x000fe400078e000e */
[----:B------:R-:W-:-:S03]  /*64060*/  IMAD.X R16, R16, 0x1, R0, P4 ;  /* 0x0000000110107824 */ /* 0x000fc600020e0600 */
[----:B------:R1:W-:Y:S04]  /*64070*/  LDGSTS.E [R4+0x48a00], [R6.64], P2 ;  /* 0x48a0000006047fae */ /* 0x0003e80009121844 */
[----:B------:R2:W-:Y:S04]  /*64080*/  STL [R1+0x1fd8], R16 ;  /* 0x001fd81001007387 */ /* 0x0005e80000100800 */
[----:B------:R-:W4:Y:S01]  /*64090*/  LDL.LU R14, [R1+0x1fc8] ;  /* 0x001fc800010e7983 */ /* 0x000f220000300800 */
[----:B-1----:R-:W-:-:S03]  /*640a0*/  IMAD.MOV.U32 R6, RZ, RZ, R13 ;  /* 0x000000ffff067224 */ /* 0x002fc600078e000d */
[----:B------:R-:W4:Y:S01]  /*640b0*/  LDL.LU R22, [R1+0x1ea0] ;  /* 0x001ea00001167983 */ /* 0x000f220000300800 */
[----:B------:R-:W-:-:S03]  /*640c0*/  IMAD.MOV.U32 R7, RZ, RZ, R16 ;  /* 0x000000ffff077224 */ /* 0x000fc600078e0010 */
[----:B--2---:R-:W2:Y:S04]  /*640d0*/  LDL.LU R13, [R1+0x1fcc] ;  /* 0x001fcc00010d7983 */ /* 0x004ea80000300800 */
[----:B------:R1:W-:Y:S01]  /*640e0*/  LDGSTS.E [R4+0x49800], [R6.64], P1 ;  /* 0x4980000006047fae */ /* 0x0003e20008921844 */
[----:B------:R-:W-:-:S05]  /*640f0*/  IADD3 R10, P3, R10, R24, RZ ;  /* 0x000000180a0a7210 */ /* 0x000fca0007f7e0ff */
[----:B------:R-:W-:Y:S01]  /*64100*/  IMAD.X R12, R12, 0x1, R0, P3 ;  /* 0x000000010c0c7824 */ /* 0x000fe200018e0600 */
[----:B------:R-:W-:Y:S01]  /*64110*/  STL [R1+0x1e60], R10 ;  /* 0x001e600a01007387 */ /* 0x000fe20000100800 */
[----:B-1----:R-:W-:Y:S02]  /*64120*/  IMAD.MOV.U32 R6, RZ, RZ, R10 ;  /* 0x000000ffff067224 */ /* 0x002fe400078e000a */
[----:B------:R-:W-:Y:S01]  /*64130*/  IMAD.MOV.U32 R7, RZ, RZ, R12 ;  /* 0x000000ffff077224 */ /* 0x000fe200078e000c */
[----:B------:R1:W-:Y:S04]  /*64140*/  STL [R1+0x1e5c], R12 ;  /* 0x001e5c0c01007387 */ /* 0x0003e80000100800 */
[----:B------:R1:W-:Y:S01]  /*64150*/  LDGSTS.E [R4+0x49a00], [R6.64], P1 ;  /* 0x49a0000006047fae */ /* 0x0003e20008921844 */
[----:B------:R-:W-:-:S05]  /*64160*/  IADD3 R8, P4, R8, R24, RZ ;  /* 0x0000001808087210 */ /* 0x000fca0007f9e0ff */
[----:B------:R-:W-:Y:S01]  /*64170*/  IMAD.X R9, R9, 0x1, R0, P4 ;  /* 0x0000000109097824 */ /* 0x000fe200020e0600 */
[----:B------:R1:W-:Y:S04]  /*64180*/  STL [R1+0x1fdc], R8 ;  /* 0x001fdc0801007387 */ /* 0x0003e80000100800 */
[----:B------:R-:W2:Y:S01]  /*64190*/  LDL.LU R23, [R1+0x1e9c] ;  /* 0x001e9c0001177983 */ /* 0x000ea20000300800 */
[----:B-1----:R-:W-:-:S03]  /*641a0*/  IMAD.MOV.U32 R6, RZ, RZ, R8 ;  /* 0x000000ffff067224 */ /* 0x002fc600078e0008 */
[----:B------:R1:W-:Y:S04]  /*641b0*/  STL [R1+0x1fd0], R9 ;  /* 0x001fd00901007387 */ /* 0x0003e80000100800 */
[----:B------:R-:W2:Y:S04]  /*641c0*/  LDL.LU R16, [R1+0x1fc0] ;  /* 0x001fc00001107983 */ /* 0x000ea80000300800 */
[----:B------:R-:W2:Y:S04]  /*641d0*/  LDL.LU R12, [R1+0x1ebc] ;  /* 0x001ebc00010c7983 */ /* 0x000ea80000300800 */
[----:B------:R-:W2:Y:S01]  /*641e0*/  LDL.LU R8, [R1+0x1ec0] ;  /* 0x001ec00001087983 */ /* 0x000ea20000300800 */
[----:B------:R-:W-:-:S03]  /*641f0*/  IMAD.MOV.U32 R7, RZ, RZ, R9 ;  /* 0x000000ffff077224 */ /* 0x000fc600078e0009 */
[----:B------:R-:W2:Y:S04]  /*64200*/  LDL.LU R10, [R1+0x1fb8] ;  /* 0x001fb800010a7983 */ /* 0x000ea80000300800 */
[----:B-1----:R-:W2:Y:S01]  /*64210*/  LDL.LU R9, [R1+0x1fc4] ;  /* 0x001fc40001097983 */ /* 0x002ea20000300800 */
        /* <DEDUP_REMOVED lines=9> */
[----:B---3--:R-:W-:-:S04]  /*642b0*/  IADD3 R18, P3, R18, R24, RZ ;  /* 0x0000001812127210 */ /* 0x008fc80007f7e0ff */
[----:B-1----:R-:W-:Y:S02]  /*642c0*/  MOV R6, R18 ;  /* 0x0000001200067202 */ /* 0x002fe40000000f00 */
[----:B----4-:R-:W-:Y:S01]  /*642d0*/  IADD3 R11, P4, R11, R24, RZ ;  /* 0x000000180b0b7210 */ /* 0x010fe20007f9e0ff */
[----:B------:R-:W-:-:S04]  /*642e0*/  IMAD.X R19, R19, 0x1, R0, P3 ;  /* 0x0000000113137824 */ /* 0x000fc800018e0600 */
[----:B------:R-:W-:-:S05]  /*642f0*/  IMAD.MOV.U32 R7, RZ, RZ, R19 ;  /* 0x000000ffff077224 */ /* 0x000fca00078e0013 */
[----:B------:R1:W-:Y:S01]  /*64300*/  LDGSTS.E [R4+0x4aa00], [R6.64], P2 ;  /* 0x4aa0000006047fae */ /* 0x0003e20009121844 */
[----:B------:R-:W-:Y:S01]  /*64310*/  ISETP.GT.AND P2, PT, R3, 0x32, PT ;  /* 0x000000320300780c */ /* 0x000fe20003f44270 */
[----:B------:R-:W-:-:S03]  /*64320*/  IMAD.X R14, R14, 0x1, R0, P4 ;  /* 0x000000010e0e7824 */ /* 0x000fc600020e0600 */
[----:B------:R-:W-:Y:S02]  /*64330*/  SEL R5, RZ, 0x4, !P2 ;  /* 0x00000004ff057807 */ /* 0x000fe40005000000 */
[-C--:B------:R-:W-:Y:S01]  /*64340*/  IADD3 R22, P3, R22, R24.reuse, RZ ;  /* 0x0000001816167210 */ /* 0x080fe20007f7e0ff */
[----:B-1----:R-:W-:Y:S01]  /*64350*/  IMAD.MOV.U32 R6, RZ, RZ, R11 ;  /* 0x000000ffff067224 */ /* 0x002fe200078e000b */
[----:B------:R-:W-:Y:S01]  /*64360*/  SEL R5, R5, RZ, !P0 ;  /* 0x000000ff05057207 */ /* 0x000fe20004000000 */
[----:B------:R-:W-:Y:S01]  /*64370*/  IMAD.MOV.U32 R7, RZ, RZ, R14 ;  /* 0x000000ffff077224 */ /* 0x000fe200078e000e */
[----:B------:R-:W-:Y:S01]  /*64380*/  STL [R1+0x1e80], R18 ;  /* 0x001e801201007387 */ /* 0x000fe20000100800 */
[----:B--2---:R-:W-:Y:S02]  /*64390*/  IADD3 R13, P4, R13, R24, RZ ;  /* 0x000000180d0d7210 */ /* 0x004fe40007f9e0ff */
[----:B------:R-:W-:Y:S01]  /*643a0*/  ISETP.NE.U32.AND P2, PT, R5, RZ, PT ;  /* 0x000000ff0500720c */ /* 0x000fe20003f45070 */
[----:B------:R1:W-:Y:S04]  /*643b0*/  STL [R1+0x1e7c], R19 ;  /* 0x001e7c1301007387 */ /* 0x0003e80000100800 */
[----:B------:R-:W-:Y:S04]  /*643c0*/  STL [R1+0x1fd4], R11 ;  /* 0x001fd40b01007387 */ /* 0x000fe80000100800 */
[----:B------:R2:W-:Y:S04]  /*643d0*/  STL [R1+0x1fc8], R14 ;  /* 0x001fc80e01007387 */ /* 0x0005e80000100800 */
[----:B------:R3:W-:Y:S04]  /*643e0*/  LDGSTS.E [R4+0x4b800], [R6.64], P1 ;  /* 0x4b80000006047fae */ /* 0x0007e80008921844 */
[----:B-1----:R-:W4:Y:S04]  /*643f0*/  LDL.LU R19, [R1+0x1edc] ;  /* 0x001edc0001137983 */ /* 0x002f280000300800 */
[----:B------:R-:W4:Y:S01]  /*64400*/  LDL.LU R18, [R1+0x1ee0] ;  /* 0x001ee00001127983 */ /* 0x000f220000300800 */
[----:B---3--:R-:W-:-:S03]  /*64410*/  IMAD.MOV.U32 R6, RZ, RZ, R22 ;  /* 0x000000ffff067224 */ /* 0x008fc600078e0016 */
[----:B--2---:R-:W2:Y:S04]  /*64420*/  LDL.LU R14, [R1+0x1fb0] ;  /* 0x001fb000010e7983 */ /* 0x004ea80000300800 */
[----:B------:R-:W3:Y:S01]  /*64430*/  LDL.LU R11, [R1+0x1fbc] ;  /* 0x001fbc00010b7983 */ /* 0x000ee20000300800 */
[----:B------:R-:W-:-:S04]  /*64440*/  IMAD.X R23, R23, 0x1, R0, P3 ;  /* 0x0000000117177824 */ /* 0x000fc800018e0600 */
[----:B------:R-:W-:Y:S02]  /*64450*/  IMAD.MOV.U32 R7, RZ, RZ, R23 ;  /* 0x000000ffff077224 */ /* 0x000fe400078e0017 */
[----:B------:R-:W-:-:S03]  /*64460*/  IMAD.X R16, R16, 0x1, R0, P4 ;  /* 0x0000000110107824 */ /* 0x000fc600020e0600 */
[----:B------:R1:W-:Y:S01]  /*64470*/  LDGSTS.E [R4+0x4ba00], [R6.64], P1 ;  /* 0x4ba0000006047fae */ /* 0x0003e20008921844 */
[----:B------:R-:W-:-:S03]  /*64480*/  IADD3 R8, P3, R8, R24, RZ ;  /* 0x0000001808087210 */ /* 0x000fc60007f7e0ff */
[----:B------:R-:W-:Y:S01]  /*64490*/  STL [R1+0x1ea0], R22 ;  /* 0x001ea01601007387 */ /* 0x000fe20000100800 */
[----:B-1----:R-:W-:-:S03]  /*644a0*/  IMAD.MOV.U32 R6, RZ, RZ, R13 ;  /* 0x000000ffff067224 */ /* 0x002fc600078e000d */
[----:B------:R-:W-:Y:S01]  /*644b0*/  STL [R1+0x1e9c], R23 ;  /* 0x001e9c1701007387 */ /* 0x000fe20000100800 */
[----:B------:R-:W-:Y:S01]  /*644c0*/  IMAD.MOV.U32 R7, RZ, RZ, R16 ;  /* 0x000000ffff077224 */ /* 0x000fe200078e0010 */
[----:B------:R-:W-:Y:S01]  /*644d0*/  IADD3 R9, P4, R9, R24, RZ ;  /* 0x0000001809097210 */ /* 0x000fe20007f9e0ff */
[--C-:B------:R-:W-:Y:S01]  /*644e0*/  IMAD.X R12, R12, 0x1, R0.reuse, P3 ;  /* 0x000000010c0c7824 */ /* 0x100fe200018e0600 */
[----:B------:R-:W-:Y:S04]  /*644f0*/  STL [R1+0x1fcc], R13 ;  /* 0x001fcc0d01007387 */ /* 0x000fe80000100800 */
[----:B------:R-:W-:Y:S01]  /*64500*/  STL [R1+0x1fc0], R16 ;  /* 0x001fc01001007387 */ /* 0x000fe20000100800 */
[----:B------:R-:W-:-:S03]  /*64510*/  IMAD.X R10, R10, 0x1, R0, P4 ;  /* 0x000000010a0a7824 */ /* 0x000fc600020e0600 */
[----:B------:R1:W-:Y:S04]  /*64520*/  STL [R1+0x1ec0], R8 ;  /* 0x001ec00801007387 */ /* 0x0003e80000100800 */
[----:B------:R1:W-:Y:S04]  /*64530*/  LDGSTS.E [R4+0x4c800], [R6.64], P2 ;  /* 0x4c80000006047fae */ /* 0x0003e80009121844 */
[----:B------:R-:W-:Y:S04]  /*64540*/  STL [R1+0x1ebc], R12 ;  /* 0x001ebc0c01007387 */ /* 0x000fe80000100800 */
[----:B------:R1:W-:Y:S02]  /*64550*/  STL [R1+0x1fc4], R9 ;  /* 0x001fc40901007387 */ /* 0x0003e40000100800 */
[----:B-1----:R-:W-:-:S02]  /*64560*/  IMAD.MOV.U32 R6, RZ, RZ, R8 ;  /* 0x000000ffff067224 */ /* 0x002fc400078e0008 */
[----:B------:R-:W2:Y:S04]  /*64570*/  LDL.LU R8, [R1+0x1f00] ;  /* 0x001f000001087983 */ /* 0x000ea80000300800 */
[----:B------:R1:W-:Y:S04]  /*64580*/  STL [R1+0x1fb8], R10 ;  /* 0x001fb80a01007387 */ /* 0x0003e80000100800 */
[----:B------:R-:W2:Y:S01]  /*64590*/  LDL.LU R16, [R1+0x1efc] ;  /* 0x001efc0001107983 */ /* 0x000ea20000300800 */
[----:B------:R-:W-:-:S03]  /*645a0*/  IMAD.MOV.U32 R7, RZ, RZ, R12 ;  /* 0x000000ffff077224 */ /* 0x000fc600078e000c */
[----:B------:R-:W2:Y:S04]  /*645b0*/  LDL.LU R13, [R1+0x1fac] ;  /* 0x001fac00010d7983 */ /* 0x000ea80000300800 */
[----:B------:R1:W-:Y:S02]  /*645c0*/  LDGSTS.E [R4+0x4ca00], [R6.64], P2 ;  /* 0x4ca0000006047fae */ /* 0x0003e40009121844 */
[----:B-1----:R-:W-:Y:S02]  /*645d0*/  IMAD.MOV.U32 R6, RZ, RZ, R9 ;  /* 0x000000ffff067224 */ /* 0x002fe400078e0009 */
[----:B------:R-:W2:Y:S01]  /*645e0*/  LDL.LU R9, [R1+0x1fb4] ;  /* 0x001fb40001097983 */ /* 0x000ea20000300800 */
[----:B------:R-:W-:-:S03]  /*645f0*/  MOV R7, R10 ;  /* 0x0000000a00077202 */ /* 0x000fc60000000f00 */
[----:B------:R-:W2:Y:S04]  /*64600*/  LDL.LU R12, [R1+0x1f1c] ;  /* 0x001f1c00010c7983 */ /* 0x000ea80000300800 */
[----:B------:R-:W2:Y:S01]  /*64610*/  LDL.LU R10, [R1+0x1f20] ;  /* 0x001f2000010a7983 */ /* 0x000ea20000300800 */
        /* <DEDUP_REMOVED lines=10> */
[----:B------:R-:W-:Y:S01]  /*646c0*/  IMAD.X R19, R19, 0x1, R0, P3 ;  /* 0x0000000113137824 */ /* 0x000fe200018e0600 */
[----:B---3--:R-:W-:Y:S01]  /*646d0*/  IADD3 R11, P4, R11, R24, RZ ;  /* 0x000000180b0b7210 */ /* 0x008fe20007f9e0ff */
[----:B-1----:R-:W-:Y:S02]  /*646e0*/  IMAD.MOV.U32 R6, RZ, RZ, R18 ;  /* 0x000000ffff067224 */ /* 0x002fe400078e0012 */
[----:B------:R-:W-:Y:S02]  /*646f0*/  IMAD.MOV.U32 R7, RZ, RZ, R19 ;  /* 0x000000ffff077224 */ /* 0x000fe400078e0013 */
[----:B--2---:R-:W-:-:S03]  /*64700*/  IMAD.X R14, R14, 0x1, R0, P4 ;  /* 0x000000010e0e7824 */ /* 0x004fc600020e0600 */
[----:B------:R1:W-:Y:S04]  /*64710*/  LDGSTS.E [R4+0x4da00], [R6.64], P1 ;  /* 0x4da0000006047fae */ /* 0x0003e80008921844 */
[----:B------:R-:W-:Y:S04]  /*64720*/  STL [R1+0x1ee0], R18 ;  /* 0x001ee01201007387 */ /* 0x000fe80000100800 */
[----:B------:R-:W-:Y:S01]  /*64730*/  STL [R1+0x1edc], R19 ;  /* 0x001edc1301007387 */ /* 0x000fe20000100800 */
[----:B-1----:R-:W-:Y:S02]  /*64740*/  IMAD.MOV.U32 R6, RZ, RZ, R11 ;  /* 0x000000ffff067224 */ /* 0x002fe400078e000b */
[----:B------:R-:W-:Y:S01]  /*64750*/  IMAD.MOV.U32 R7, RZ, RZ, R14 ;  /* 0x000000ffff077224 */ /* 0x000fe200078e000e */
[----:B------:R-:W-:Y:S04]  /*64760*/  STL [R1+0x1fbc], R11 ;  /* 0x001fbc0b01007387 */ /* 0x000fe80000100800 */
[----:B------:R1:W-:Y:S04]  /*64770*/  LDGSTS.E [R4+0x4e800], [R6.64], P2 ;  /* 0x4e80000006047fae */ /* 0x0003e80009121844 */
[----:B------:R2:W-:Y:S04]  /*64780*/  STL [R1+0x1fb0], R14 ;  /* 0x001fb00e01007387 */ /* 0x0005e80000100800 */
[----:B--2---:R-:W2:Y:S04]  /*64790*/  LDL.LU R14, [R1+0x1fa0] ;  /* 0x001fa000010e7983 */ /* 0x004ea80000300800 */
[----:B------:R-:W3:Y:S01]  /*647a0*/  LDL.LU R11, [R1+0x1fa8] ;  /* 0x001fa800010b7983 */ /* 0x000ee20000300800 */
[----:B------:R-:W-:-:S04]  /*647b0*/  IADD3 R8, P3, R8, R24, RZ ;  /* 0x0000001808087210 */ /* 0x000fc80007f7e0ff */
[----:B------:R-:W-:Y:S01]  /*647c0*/  IADD3.X R16, R16, R0, RZ, P3, !PT ;  /* 0x0000000010107210 */ /* 0x000fe20001ffe4ff */
[----:B-1----:R-:W-:-:S04]  /*647d0*/  IMAD.MOV.U32 R6, RZ, RZ, R8 ;  /* 0x000000ffff067224 */ /* 0x002fc800078e0008 */
[----:B------:R-:W-:-:S05]  /*647e0*/  IMAD.MOV.U32 R7, RZ, RZ, R16 ;  /* 0x000000ffff077224 */ /* 0x000fca00078e0010 */
[----:B------:R1:W-:Y:S04]  /*647f0*/  LDGSTS.E [R4+0x4ea00], [R6.64], P2 ;  /* 0x4ea0000006047fae */ /* 0x0003e80009121844 */
[----:B------:R4:W-:Y:S01]  /*64800*/  STL [R1+0x1f00], R8 ;  /* 0x001f000801007387 */ /* 0x0009e20000100800 */
[----:B------:R-:W-:-:S03]  /*64810*/  IADD3 R9, P2, R9, R24, RZ ;  /* 0x0000001809097210 */ /* 0x000fc60007f5e0ff */
[----:B------:R1:W-:Y:S02]  /*64820*/  STL [R1+0x1efc], R16 ;  /* 0x001efc1001007387 */ /* 0x0003e40000100800 */
[----:B------:R-:W-:Y:S02]  /*64830*/  IMAD.X R13, R13, 0x1, R0, P2 ;  /* 0x000000010d0d7824 */ /* 0x000fe400010e0600 */
[----:B----4-:R-:W4:Y:S01]  /*64840*/  LDL.LU R8, [R1+0x1d48] ;  /* 0x001d480001087983 */ /* 0x010f220000300800 */
[----:B------:R-:W-:-:S03]  /*64850*/  IADD3 R10, P3, R10, R24, RZ ;  /* 0x000000180a0a7210 */ /* 0x000fc60007f7e0ff */
[----:B-1----:R-:W4:Y:S01]  /*64860*/  LDL.LU R16, [R1+0x1fa4] ;  /* 0x001fa40001107983 */ /* 0x002f220000300800 */
[----:B------:R-:W-:-:S03]  /*64870*/  IMAD.MOV.U32 R6, RZ, RZ, R9 ;  /* 0x000000ffff067224 */ /* 0x000fc600078e0009 */
[----:B------:R1:W-:Y:S04]  /*64880*/  STL [R1+0x1fb4], R9 ;  /* 0x001fb40901007387 */ /* 0x0003e80000100800 */
[----:B------:R-:W-:Y:S04]  /*64890*/  STL [R1+0x1fac], R13 ;  /* 0x001fac0d01007387 */ /* 0x000fe80000100800 */
[----:B------:R-:W-:Y:S04]  /*648a0*/  STL [R1+0x1f20], R10 ;  /* 0x001f200a01007387 */ /* 0x000fe80000100800 */
[----:B-1----:R-:W4:Y:S01]  /*648b0*/  LDL.LU R9, [R1+0x1d44] ;  /* 0x001d440001097983 */ /* 0x002f220000300800 */
[----:B------:R-:W-:-:S04]  /*648c0*/  ISETP.GT.AND P1, PT, R3, 0x3e, PT ;  /* 0x0000003e0300780c */ /* 0x000fc80003f24270 */
[----:B------:R-:W-:-:S04]  /*648d0*/  SEL R5, RZ, 0x4, !P1 ;  /* 0x00000004ff057807 */ /* 0x000fc80004800000 */
[----:B------:R-:W-:-:S04]  /*648e0*/  SEL R5, R5, RZ, !P0 ;  /* 0x000000ff05057207 */ /* 0x000fc80004000000 */
[----:B------:R-:W-:Y:S01]  /*648f0*/  ISETP.NE.U32.AND P1, PT, R5, RZ, PT ;  /* 0x000000ff0500720c */ /* 0x000fe20003f25070 */
[----:B------:R-:W-:Y:S02]  /*64900*/  IMAD.MOV.U32 R7, RZ, RZ, R13 ;  /* 0x000000ffff077224 */ /* 0x000fe400078e000d */
[----:B------:R-:W-:Y:S02]  /*64910*/  IMAD.X R12, R12, 0x1, R0, P3 ;  /* 0x000000010c0c7824 */ /* 0x000fe400018e0600 */
[----:B------:R-:W-:Y:S02]  /*64920*/  IMAD.MOV.U32 R244, RZ, RZ, R33 ;  /* 0x000000fffff47224 */ /* 0x000fe400078e0021 */
[----:B------:R-:W-:Y:S02]  /*64930*/  IMAD.MOV.U32 R245, RZ, RZ, R32 ;  /* 0x000000fffff57224 */ /* 0x000fe400078e0020 */
[----:B------:R-:W-:Y:S02]  /*64940*/  IMAD.MOV.U32 R246, RZ, RZ, R29 ;  /* 0x000000fffff67224 */ /* 0x000fe400078e001d */
[----:B------:R-:W-:-:S02]  /*64950*/  IMAD.MOV.U32 R247, RZ, RZ, R28 ;  /* 0x000000fffff77224 */ /* 0x000fc400078e001c */
[----:B------:R1:W-:Y:S02]  /*64960*/  LDGSTS.E [R4+0x4f800], [R6.64], P1 ;  /* 0x4f80000006047fae */ /* 0x0003e40008921844 */
[----:B-1----:R-:W-:Y:S02]  /*64970*/  IMAD.MOV.U32 R6, RZ, RZ, R10 ;  /* 0x000000ffff067224 */ /* 0x002fe400078e000a */
[----:B------:R-:W-:-:S05]  /*64980*/  IMAD.MOV.U32 R7, RZ, RZ, R12 ;  /* 0x000000ffff077224 */ /* 0x000fca00078e000c */
[----:B------:R1:W-:Y:S02]  /*64990*/  LDGSTS.E [R4+0x4fa00], [R6.64], P1 ;  /* 0x4fa0000006047fae */ /* 0x0003e40008921844 */
[----:B-1----:R-:W-:Y:S01]  /*649a0*/  HMMA.1688.F32.TF32 R4, R232, R42, R244 ;  /* 0x0000002ae804723c */ /* 0x002fe200000810f4 */
[----:B------:R-:W-:Y:S01]  /*649b0*/  IMAD.MOV.U32 R250, RZ, RZ, R20 ;  /* 0x000000fffffa7224 */ /* 0x000fe200078e0014 */
[----:B------:R1:W-:Y:S01]  /*649c0*/  STL [R1+0x1f1c], R12 ;  /* 0x001f1c0c01007387 */ /* 0x0003e20000100800 */
[----:B------:R-:W-:Y:S01]  /*649d0*/  IMAD.MOV.U32 R251, RZ, RZ, R17 ;  /* 0x000000fffffb7224 */ /* 0x000fe200078e0011 */
[----:B------:R-:W-:Y:S01]  /*649e0*/  ISETP.GT.AND P1, PT, R3, 0x3, PT ;  /* 0x000000030300780c */ /* 0x000fe20003f24270 */
[----:B------:R-:W-:Y:S01]  /*649f0*/  IMAD.MOV.U32 R249, RZ, RZ, R21 ;  /* 0x000000fffff97224 */ /* 0x000fe200078e0015 */
[----:B------:R-:W4:Y:S04]  /*64a00*/  LDL.LU R20, [R1+0x1d68] ;  /* 0x001d680001147983 */ /* 0x000f280000300800 */
[----:B------:R-:W4:Y:S04]  /*64a10*/  LDL.LU R17, [R1+0x1f98] ;  /* 0x001f980001117983 */ /* 0x000f280000300800 */
[----:B------:R-:W4:Y:S04]  /*64a20*/  LDL.LU R21, [R1+0x1d64] ;  /* 0x001d640001157983 */ /* 0x000f280000300800 */
[----:B-1----:R-:W4:Y:S01]  /*64a30*/  LDL.LU R12, [R1+0x1f9c] ;  /* 0x001f9c00010c7983 */ /* 0x002f220000300800 */
[----:B------:R-:W-:-:S04]  /*64a40*/  IMAD.MOV.U32 R248, RZ, RZ, R25 ;  /* 0x000000fffff87224 */ /* 0x000fc800078e0019 */
[----:B------:R1:W-:Y:S04]  /*64a50*/  STL.64 [R1+0xc30], R4 ;  /* 0x000c300401007387 */ /* 0x0003e80000100a00 */
[----:B------:R1:W-:Y:S01]  /*64a60*/  STL.64 [R1+0xc38], R6 ;  /* 0x000c380601007387 */ /* 0x0003e20000100a00 */
[----:B------:R-:W-:-:S03]  /*64a70*/  ISETP.GT.AND P2, PT, R3, 0x7, PT ;  /* 0x000000070300780c */ /* 0x000fc60003f44270 */
[----:B------:R-:W4:Y:S01]  /*64a80*/  LDL.LU R10, [R1+0x1d88] ;  /* 0x001d8800010a7983 */ /* 0x000f220000300800 */
[----:B-1----:R-:W-:-:S03]  /*64a90*/  SEL R4, RZ, 0x4, !P1 ;  /* 0x00000004ff047807 */ /* 0x002fc60004800000 */
[----:B------:R-:W4:Y:S01]  /*64aa0*/  LDL.LU R13, [R1+0x1f90] ;  /* 0x001f9000010d7983 */ /* 0x000f220000300800 */
[----:B------:R-:W-:-:S04]  /*64ab0*/  SEL R4, R4, RZ, !P0 ;  /* 0x000000ff04047207 */ /* 0x000fc80004000000 */
[----:B------:R-:W-:Y:S02]  /*64ac0*/  ISETP.NE.U32.AND P1, PT, R4, RZ, PT ;  /* 0x000000ff0400720c */ /* 0x000fe40003f25070 */
[----:B------:R-:W-:Y:S01]  /*64ad0*/  HMMA.1688.F32.TF32 R4, R232, R46, R248 ;  /* 0x0000002ee804723c */ /* 0x000fe200000810f8 */
[----:B------:R-:W-:Y:S11]  /*64ae0*/  LOP3.LUT R15, R15, 0x60, RZ, 0x3c, !PT ;  /* 0x000000600f0f7812 */ /* 0x000ff600078e3cff */
[----:B------:R-:W-:Y:S11]  /*64af0*/  @!UPT UIADD3 URZ, URZ, URZ, URZ ;  /* 0x0000003f3f3ff290 */ /* 0x000ff6000fffe03f */
[----:B------:R1:W-:Y:S04]  /*64b00*/  STL.64 [R1+0xc20], R4 ;  /* 0x000c200401007387 */ /* 0x0003e80000100a00 */
[----:B------:R2:W-:Y:S01]  /*64b10*/  STL.64 [R1+0xc28], R6 ;  /* 0x000c280601007387 */ /* 0x0005e20000100a00 */
[----:B-1----:R-:W-:-:S04]  /*64b20*/  SEL R5, RZ, 0x4, !P2 ;  /* 0x00000004ff057807 */ /* 0x002fc80005000000 */
[----:B------:R-:W-:-:S04]  /*64b30*/  SEL R5, R5, RZ, !P0 ;  /* 0x000000ff05057207 */ /* 0x000fc80004000000 */
[----:B------:R-:W-:Y:S01]  /*64b40*/  ISETP.NE.U32.AND P2, PT, R5, RZ, PT ;  /* 0x000000ff0500720c */ /* 0x000fe20003f45070 */
[----:B------:R-:W-:Y:S01]  /*64b50*/  IMAD R4, R175, 0x10000, R15 ;  /* 0x00010000af047824 */ /* 0x000fe200078e020f */
[----:B---3--:R-:W-:-:S05]  /*64b60*/  IADD3 R11, P3, R11, R24, RZ ;  /* 0x000000180b0b7210 */ /* 0x008fca0007f7e0ff */
[----:B--2---:R-:W-:Y:S01]  /*64b70*/  IMAD.X R14, R14, 0x1, R0, P3 ;  /* 0x000000010e0e7824 */ /* 0x004fe200018e0600 */
[----:B------:R-:W-:Y:S01]  /*64b80*/  ISETP.GT.AND P3, PT, R3, 0xb, PT ;  /* 0x0000000b0300780c */ /* 0x000fe20003f64270 */
[----:B------:R1:W-:Y:S01]  /*64b90*/  STL [R1+0x1fa8], R11 ;  /* 0x001fa80b01007387 */ /* 0x0003e20000100800 */
[----:B------:R-:W-:Y:S02]  /*64ba0*/  IMAD.MOV.U32 R6, RZ, RZ, R11 ;  /* 0x000000ffff067224 */ /* 0x000fe400078e000b */
[----:B------:R-:W-:Y:S01]  /*64bb0*/  SEL R5, RZ, 0x4, !P3 ;  /* 0x00000004ff057807 */ /* 0x000fe20005800000 */
[----:B------:R-:W-:Y:S01]  /*64bc0*/  STL [R1+0x1fa0], R14 ;  /* 0x001fa00e01007387 */ /* 0x000fe20000100800 */
[----:B------:R-:W-:-:S03]  /*64bd0*/  IMAD.MOV.U32 R7, RZ, RZ, R14 ;  /* 0x000000ffff077224 */ /* 0x000fc600078e000e */
[----:B-1----:R-:W2:Y:S04]  /*64be0*/  LDL.LU R11, [R1+0x1d84] ;  /* 0x001d8400010b7983 */ /* 0x002ea80000300800 */
[----:B------:R1:W-:Y:S01]  /*64bf0*/  LDGSTS.E [R4+0x40c00], [R6.64], P1 ;  /* 0x40c0000006047fae */ /* 0x0003e20008921844 */
[-C--:B----4-:R-:W-:Y:S02]  /*64c00*/  IADD3 R8, P3, R8, R24.reuse, RZ ;  /* 0x0000001808087210 */ /* 0x090fe40007f7e0ff */
[----:B------:R-:W-:-:S03]  /*64c10*/  IADD3 R16, P4, R16, R24, RZ ;  /* 0x0000001810107210 */ /* 0x000fc60007f9e0ff */
[----:B------:R-:W-:Y:S01]  /*64c20*/  STL [R1+0x1d48], R8 ;  /* 0x001d480801007387 */ /* 0x000fe20000100800 */
[----:B-1----:R-:W-:Y:S01]  /*64c30*/  MOV R6, R8 ;  /* 0x0000000800067202 */ /* 0x002fe20000000f00 */
[----:B------:R-:W-:-:S04]  /*64c40*/  IMAD.X R9, R9, 0x1, R0, P3 ;  /* 0x0000000109097824 */ /* 0x000fc800018e0600 */
[----:B------:R-:W-:Y:S01]  /*64c50*/  IMAD.MOV.U32 R7, RZ, RZ, R9 ;  /* 0x000000ffff077224 */ /* 0x000fe200078e0009 */
[----:B------:R1:W-:Y:S04]  /*64c60*/  STL [R1+0x1d44], R9 ;  /* 0x001d440901007387 */ /* 0x0003e80000100800 */
[----:B------:R-:W-:Y:S04]  /*64c70*/  STL [R1+0x1fa4], R16 ;  /* 0x001fa41001007387 */ /* 0x000fe80000100800 */
[----:B------:R3:W-:Y:S04]  /*64c80*/  LDGSTS.E [R4+0x40e00], [R6.64], P1 ;  /* 0x40e0000006047fae */ /* 0x0007e80008921844 */
[----:B-1----:R-:W4:Y:S01]  /*64c90*/  LDL.LU.64 R8, [R1+0x1d30] ;  /* 0x001d300001087983 */ /* 0x002f220000300a00 */
[----:B------:R-:W-:Y:S01]  /*64ca0*/  SEL R5, R5, RZ, !P0 ;  /* 0x000000ff05057207 */ /* 0x000fe20004000000 */
[----:B---3--:R-:W-:-:S03]  /*64cb0*/  IMAD.MOV.U32 R6, RZ, RZ, R16 ;  /* 0x000000ffff067224 */ /* 0x008fc600078e0010 */
[----:B------:R-:W-:Y:S01]  /*64cc0*/  ISETP.NE.U32.AND P3, PT, R5, RZ, PT ;  /* 0x000000ff0500720c */ /* 0x000fe20003f65070 */
[----:B------:R-:W-:-:S04]  /*64cd0*/  IMAD.MOV.U32 R250, RZ, RZ, c[0x0][0x18c] ;  /* 0x00006300fffa7624 */ /* 0x000fc800078e00ff */
[----:B------:R-:W-:-:S04]  /*64ce0*/  IMAD.SHL.U32 R250, R250, 0x40, RZ ;  /* 0x00000040fafa7824 */ /* 0x000fc800078e00ff */
[----:B------:R-:W-:Y:S01]  /*64cf0*/  IMAD.SHL.U32 R250, R250, 0x4, RZ ;  /* 0x00000004fafa7824 */ /* 0x000fe200078e00ff */
[----:B------:R-:W-:Y:S01]  /*64d00*/  IADD3 R20, P5, R20, R24, RZ ;  /* 0x0000001814147210 */ /* 0x000fe20007fbe0ff */
[----:B------:R-:W-:-:S04]  /*64d10*/  IMAD.X R17, R17, 0x1, R0, P4 ;  /* 0x0000000111117824 */ /* 0x000fc800020e0600 */
[----:B------:R-:W-:Y:S01]  /*64d20*/  STL [R1+0x1d68], R20 ;  /* 0x001d681401007387 */ /* 0x000fe20000100800 */
[----:B------:R-:W-:-:S03]  /*64d30*/  IMAD.X R21, R21, 0x1, R0, P5 ;  /* 0x0000000115157824 */ /* 0x000fc600028e0600 */
[----:B------:R1:W-:Y:S01]  /*64d40*/  STL [R1+0x1f98], R17 ;  /* 0x001f981101007387 */ /* 0x0003e20000100800 */
[----:B------:R-:W-:Y:S01]  /*64d50*/  IMAD.MOV.U32 R7, RZ, RZ, R17 ;  /* 0x000000ffff077224 */ /* 0x000fe200078e0011 */
[-C--:B------:R-:W-:Y:S02]  /*64d60*/  IADD3 R12, P1, R12, R24.reuse, RZ ;  /* 0x000000180c0c7210 */ /* 0x080fe40007f3e0ff */
[----:B------:R-:W3:Y:S04]  /*64d70*/  LDL.LU.64 R14, [R1+0x1d28] ;  /* 0x001d2800010e7983 */ /* 0x000ee80000300a00 */
[----:B------:R1:W-:Y:S04]  /*64d80*/  LDGSTS.E [R4+0x41c00], [R6.64], P2 ;  /* 0x41c0000006047fae */ /* 0x0003e80009121844 */
[----:B-1----:R-:W3:Y:S01]  /*64d90*/  LDL.LU.64 R16, [R1+0x1d20] ;  /* 0x001d200001107983 */ /* 0x002ee20000300a00 */
[----:B------:R-:W-:-:S03]  /*64da0*/  IADD3 R10, P4, R10, R24, RZ ;  /* 0x000000180a0a7210 */ /* 0x000fc60007f9e0ff */
[----:B------:R-:W-:Y:S04]  /*64db0*/  STL [R1+0x1f9c], R12 ;  /* 0x001f9c0c01007387 */ /* 0x000fe80000100800 */
[----:B------:R1:W-:Y:S01]  /*64dc0*/  STL [R1+0x1d64], R21 ;  /* 0x001d641501007387 */ /* 0x0003e20000100800 */
[----:B------:R-:W-:Y:S02]  /*64dd0*/  IMAD.X R13, R13, 0x1, R0, P1 ;  /* 0x000000010d0d7824 */ /* 0x000fe400008e0600 */
[----:B------:R-:W-:Y:S01]  /*64de0*/  IMAD.MOV.U32 R6, RZ, RZ, R20 ;  /* 0x000000ffff067224 */ /* 0x000fe200078e0014 */
[----:B------:R-:W3:Y:S01]  /*64df0*/  LDL.LU.64 R18, [R1+0x1d18] ;  /* 0x001d180001127983 */ /* 0x000ee20000300a00 */
[----:B------:R-:W-:-:S03]  /*64e00*/  IMAD.MOV.U32 R7, RZ, RZ, R21 ;  /* 0x000000ffff077224 */ /* 0x000fc600078e0015 */
[----:B------:R-:W-:Y:S04]  /*64e10*/  STL [R1+0x1d88], R10 ;  /* 0x001d880a01007387 */ /* 0x000fe80000100800 */
[----:B-1----:R-:W3:Y:S04]  /*64e20*/  LDL.LU.64 R20, [R1+0x1d10] ;  /* 0x001d100001147983 */ /* 0x002ee80000300a00 */
[----:B------:R-:W-:Y:S04]  /*64e30*/  STL [R1+0x1f90], R13 ;  /* 0x001f900d01007387 */ /* 0x000fe80000100800 */
[----:B------:R-:W3:Y:S04]  /*64e40*/  LDL.LU.64 R22, [R1+0x1d08] ;  /* 0x001d080001167983 */ /* 0x000ee80000300a00 */
[----:B------:R1:W-:Y:S04]  /*64e50*/  LDGSTS.E [R4+0x41e00], [R6.64], P2 ;  /* 0x41e0000006047fae */ /* 0x0003e80009121844 */
[----:B------:R-:W3:Y:S04]  /*64e60*/  LDL.LU.64 R24, [R1+0x1d00] ;  /* 0x001d000001187983 */ /* 0x000ee80000300a00 */
[----:B------:R-:W3:Y:S01]  /*64e70*/  LDL.LU.64 R26, [R1+0x1cf8] ;  /* 0x001cf800011a7983 */ /* 0x000ee20000300a00 */
[----:B-1----:R-:W-:-:S02]  /*64e80*/  IMAD.MOV.U32 R6, RZ, RZ, R12 ;  /* 0x000000ffff067224 */ /* 0x002fc400078e000c */
[----:B------:R-:W-:-:S05]  /*64e90*/  IMAD.MOV.U32 R7, RZ, RZ, R13 ;  /* 0x000000ffff077224 */ /* 0x000fca00078e000d */
[----:B------:R1:W-:Y:S02]  /*64ea0*/  LDGSTS.E [R4+0x42c00], [R6.64], P3 ;  /* 0x42c0000006047fae */ /* 0x0003e40009921844 */
[----:B-1----:R-:W-:Y:S02]  /*64eb0*/  IMAD.MOV.U32 R6, RZ, RZ, R10 ;  /* 0x000000ffff067224 */ /* 0x002fe400078e000a */
[----:B--2---:R-:W-:-:S05]  /*64ec0*/  IMAD.X R11, R11, 0x1, R0, P4 ;  /* 0x000000010b0b7824 */ /* 0x004fca00020e0600 */
[----:B------:R-:W-:Y:S01]  /*64ed0*/  STL [R1+0x1d84], R11 ;  /* 0x001d840b01007387 */ /* 0x000fe20000100800 */
[----:B------:R-:W-:-:S03]  /*64ee0*/  MOV R7, R11 ;  /* 0x0000000b00077202 */ /* 0x000fc60000000f00 */
[----:B------:R-:W2:Y:S04]  /*64ef0*/  LDL.LU.64 R28, [R1+0x1cf0] ;  /* 0x001cf000011c7983 */ /* 0x000ea80000300a00 */
[----:B------:R-:W2:Y:S04]  /*64f00*/  LDL.LU.64 R30, [R1+0x1ce8] ;  /* 0x001ce800011e7983 */ /* 0x000ea80000300a00 */
[----:B------:R4:W-:Y:S04]  /*64f10*/  LDGSTS.E [R4+0x42e00], [R6.64], P3 ;  /* 0x42e0000006047fae */ /* 0x0009e80009921844 */
[----:B------:R-:W2:Y:S04]  /*64f20*/  LDL.LU.64 R32, [R1+0x1ce0] ;  /* 0x001ce00001207983 */ /* 0x000ea80000300a00 */
[----:B------:R-:W2:Y:S01]  /*64f30*/  LDL.LU.64 R34, [R1+0x1cd8] ;  /* 0x001cd80001227983 */ /* 0x000ea20000300a00 */
[----:B----4-:R-:W-:-:S05]  /*64f40*/  IADD3 R6, P2, R8, R250, RZ ;  /* 0x000000fa08067210 */ /* 0x010fca0007f5e0ff */
[----:B------:R1:W-:Y:S04]  /*64f50*/  STL [R1+0xa7c], R6 ;  /* 0x000a7c0601007387 */ /* 0x0003e80000100800 */
[----:B------:R-:W4:Y:S04]  /*64f60*/  LDL.LU.64 R36, [R1+0x1cd0] ;  /* 0x001cd00001247983 */ /* 0x000f280000300a00 */
[----:B------:R-:W4:Y:S04]  /*64f70*/  LDL.LU.64 R38, [R1+0x1cc8] ;  /* 0x001cc80001267983 */ /* 0x000f280000300a00 */
[----:B------:R-:W4:Y:S04]  /*64f80*/  LDL.LU.64 R40, [R1+0x1cc0] ;  /* 0x001cc00001287983 */ /* 0x000f280000300a00 */
[----:B------:R-:W4:Y:S04]  /*64f90*/  LDL.LU.64 R42, [R1+0x1cb8] ;  /* 0x001cb800012a7983 */ /* 0x000f280000300a00 */
[----:B------:R-:W4:Y:S04]  /*64fa0*/  LDL.LU.64 R44, [R1+0x1cb0] ;  /* 0x001cb000012c7983 */ /* 0x000f280000300a00 */
[----:B------:R-:W4:Y:S04]  /*64fb0*/  LDL.LU.64 R46, [R1+0x1ca8] ;  /* 0x001ca800012e7983 */ /* 0x000f280000300a00 */
[----:B-1----:R-:W4:Y:S01]  /*64fc0*/  LDL.LU.64 R6, [R1+0x1ca0] ;  /* 0x001ca00001067983 */ /* 0x002f220000300a00 */
[----:B------:R-:W-:-:S03]  /*64fd0*/  IMAD.X R8, R9, 0x1, R2, P2 ;  /* 0x0000000109087824 */ /* 0x000fc600010e0602 */
[----:B------:R-:W4:Y:S04]  /*64fe0*/  LDL.LU.64 R52, [R1+0x1c98] ;  /* 0x001c980001347983 */ /* 0x000f280000300a00 */
[----:B------:R-:W4:Y:S04]  /*64ff0*/  LDL.LU.64 R56, [R1+0x1c90] ;  /* 0x001c900001387983 */ /* 0x000f280000300a00 */
[----:B------:R-:W4:Y:S04]  /*65000*/  LDL.LU.64 R60, [R1+0x1c88] ;  /* 0x001c8800013c7983 */ /* 0x000f280000300a00 */
[----:B------:R-:W4:Y:S04]  /*65010*/  LDL.LU.64 R64, [R1+0x1c80] ;  /* 0x001c800001407983 */ /* 0x000f280000300a00 */
[----:B------:R-:W4:Y:S04]  /*65020*/  LDL.LU.64 R78, [R1+0x1c78] ;  /* 0x001c7800014e7983 */ /* 0x000f280000300a00 */
[----:B------:R-:W4:Y:S01]  /*65030*/  LDL.LU.64 R86, [R1+0x1c70] ;  /* 0x001c700001567983 */ /* 0x000f220000300a00 */
[----:B---3--:R-:W-:-:S03]  /*65040*/  IADD3 R10, P3, R14, R250, RZ ;  /* 0x000000fa0e0a7210 */ /* 0x008fc60007f7e0ff */
[----:B------:R-:W3:Y:S01]  /*65050*/  LDL.LU.64 R82, [R1+0x1c68] ;  /* 0x001c680001527983 */ /* 0x000ee20000300a00 */
[-C--:B------:R-:W-:Y:S01]  /*65060*/  IADD3 R12, P2, R16, R250.reuse, RZ ;  /* 0x000000fa100c7210 */ /* 0x080fe20007f5e0ff */
[--C-:B------:R-:W-:Y:S02]  /*65070*/  IMAD.X R9, R15, 0x1, R2.reuse, P3 ;  /* 0x000000010f097824 */ /* 0x100fe400018e0602 */
[----:B------:R-:W3:Y:S02]  /*65080*/  LDL.LU.64 R84, [R1+0x1c60] ;  /* 0x001c600001547983 */ /* 0x000ee40000300a00 */
[----:B------:R-:W-:Y:S02]  /*65090*/  IMAD.X R11, R17, 0x1, R2, P2 ;  /* 0x00000001110b7824 */ /* 0x000fe400010e0602 */
[----:B------:R-:W3:Y:S04]  /*650a0*/  LDL.LU.64 R68, [R1+0x1c58] ;  /* 0x001c580001447983 */ /* 0x000ee80000300a00 */
[----:B------:R-:W3:Y:S01]  /*650b0*/  LDL.LU.64 R70, [R1+0x1c50] ;  /* 0x001c500001467983 */ /* 0x000ee20000300a00 */
[----:B------:R-:W-:-:S03]  /*650c0*/  IADD3 R14, P3, R18, R250, RZ ;  /* 0x000000fa120e7210 */ /* 0x000fc60007f7e0ff */
[----:B------:R-:W3:Y:S01]  /*650d0*/  LDL.LU.64 R74, [R1+0x1c48] ;  /* 0x001c4800014a7983 */ /* 0x000ee20000300a00 */
[-C--:B------:R-:W-:Y:S01]  /*650e0*/  IADD3 R16, P2, R20, R250.reuse, RZ ;  /* 0x000000fa14107210 */ /* 0x080fe20007f5e0ff */
[--C-:B------:R-:W-:Y:S02]  /*650f0*/  IMAD.X R13, R19, 0x1, R2.reuse, P3 ;  /* 0x00000001130d7824 */ /* 0x100fe400018e0602 */
[----:B------:R-:W3:Y:S02]  /*65100*/  LDL.LU.64 R72, [R1+0x1c40] ;  /* 0x001c400001487983 */ /* 0x000ee40000300a00 */
[----:B------:R-:W-:Y:S01]  /*65110*/  IMAD.X R15, R21, 0x1, R2, P2 ;  /* 0x00000001150f7824 */ /* 0x000fe200010e0602 */
[-C--:B------:R-:W-:Y:S02]  /*65120*/  IADD3 R18, P3, R22, R250.reuse, RZ ;  /* 0x000000fa16127210 */ /* 0x080fe40007f7e0ff */
[----:B------:R-:W-:-:S03]  /*65130*/  IADD3 R20, P2, R24, R250, RZ ;  /* 0x000000fa18147210 */ /* 0x000fc60007f5e0ff */
[--C-:B------:R-:W-:Y:S02]  /*65140*/  IMAD.X R17, R23, 0x1, R2.reuse, P3 ;  /* 0x0000000117117824 */ /* 0x100fe400018e0602 */
[----:B------:R-:W-:Y:S01]  /*65150*/  IMAD.X R19, R25, 0x1, R2, P2 ;  /* 0x0000000119137824 */ /* 0x000fe200010e0602 */
[----:B------:R-:W-:-:S05]  /*65160*/  IADD3 R22, P3, R26, R250, RZ ;  /* 0x000000fa1a167210 */ /* 0x000fca0007f7e0ff */
[----:B------:R-:W-:Y:S01]  /*65170*/  IMAD.X R21, R27, 0x1, R2, P3 ;  /* 0x000000011b157824 */ /* 0x000fe200018e0602 */
[----:B--2---:R-:W-:-:S05]  /*65180*/  IADD3 R24, P2, R28, R250, RZ ;  /* 0x000000fa1c187210 */ /* 0x004fca0007f5e0ff */
[----:B------:R-:W-:Y:S01]  /*65190*/  IMAD.X R23, R29, 0x1, R2, P2 ;  /* 0x000000011d177824 */ /* 0x000fe200010e0602 */
[-C--:B------:R-:W-:Y:S02]  /*651a0*/  IADD3 R26, P3, R30, R250.reuse, RZ ;  /* 0x000000fa1e1a7210 */ /* 0x080fe40007f7e0ff */
[----:B------:R-:W-:-:S03]  /*651b0*/  IADD3 R28, P2, R32, R250, RZ ;  /* 0x000000fa201c7210 */ /* 0x000fc60007f5e0ff */
[--C-:B------:R-:W-:Y:S02]  /*651c0*/  IMAD.X R25, R31, 0x1, R2.reuse, P3 ;  /* 0x000000011f197824 */ /* 0x100fe400018e0602 */
[----:B------:R-:W-:Y:S01]  /*651d0*/  IMAD.X R27, R33, 0x1, R2, P2 ;  /* 0x00000001211b7824 */ /* 0x000fe200010e0602 */
[----:B------:R-:W-:-:S05]  /*651e0*/  IADD3 R30, P3, R34, R250, RZ ;  /* 0x000000fa221e7210 */ /* 0x000fca0007f7e0ff */
[----:B------:R-:W-:Y:S01]  /*651f0*/  IMAD.X R29, R35, 0x1, R2, P3 ;  /* 0x00000001231d7824 */ /* 0x000fe200018e0602 */
[----:B----4-:R-:W-:-:S05]  /*65200*/  IADD3 R32, P2, R36, R250, RZ ;  /* 0x000000fa24207210 */ /* 0x010fca0007f5e0ff */
[--C-:B------:R-:W-:Y:S01]  /*65210*/  IMAD.X R31, R37, 0x1, R2.reuse, P2 ;  /* 0x00000001251f7824 */ /* 0x100fe200010e0602 */
[-C--:B------:R-:W-:Y:S02]  /*65220*/  IADD3 R36, P2, R40, R250.reuse, RZ ;  /* 0x000000fa28247210 */ /* 0x080fe40007f5e0ff */
[----:B------:R-:W-:Y:S02]  /*65230*/  IADD3 R34, P3, R38, R250, RZ ;  /* 0x000000fa26227210 */ /* 0x000fe40007f7e0ff */
[----:B------:R-:W-:Y:S02]  /*65240*/  IADD3.X R35, R41, R2, RZ, P2, !PT ;  /* 0x0000000229237210 */ /* 0x000fe400017fe4ff */
[-C--:B------:R-:W-:Y:S01]  /*65250*/  IADD3 R40, P2, R44, R250.reuse, RZ ;  /* 0x000000fa2c287210 */ /* 0x080fe20007f5e0ff */
[----:B------:R-:W-:Y:S01]  /*65260*/  IMAD.X R33, R39, 0x1, R2, P3 ;  /* 0x0000000127217824 */ /* 0x000fe200018e0602 */
[----:B------:R-:W-:-:S03]  /*65270*/  IADD3 R38, P3, R42, R250, RZ ;  /* 0x000000fa2a267210 */ /* 0x000fc60007f7e0ff */
[--C-:B------:R-:W-:Y:S01]  /*65280*/  IMAD.X R39, R45, 0x1, R2.reuse, P2 ;  /* 0x000000012d277824 */ /* 0x100fe200010e0602 */
[----:B------:R-:W-:Y:S01]  /*65290*/  IADD3 R44, P2, R6, R250, RZ ;  /* 0x000000fa062c7210 */ /* 0x000fe20007f5e0ff */
[----:B------:R-:W-:-:S04]  /*652a0*/  IMAD.X R37, R43, 0x1, R2, P3 ;  /* 0x000000012b257824 */ /* 0x000fc800018e0602 */
[----:B------:R-:W-:Y:S02]  /*652b0*/  IMAD.X R43, R7, 0x1, R2, P2 ;  /* 0x00000001072b7824 */ /* 0x000fe400010e0602 */
[----:B------:R-:W2:Y:S04]  /*652c0*/  LDL.LU.64 R6, [R1+0x19a0] ;  /* 0x0019a00001067983 */ /* 0x000ea80000300a00 */
[----:B------:R-:W4:Y:S04]  /*652d0*/  LDL.LU.64 R76, [R1+0x1948] ;  /* 0x00194800014c7983 */ /* 0x000f280000300a00 */
[----:B------:R-:W4:Y:S01]  /*652e0*/  LDL.LU.64 R80, [R1+0x1c38] ;  /* 0x001c380001507983 */ /* 0x000f220000300a00 */
[----:B------:R-:W-:-:S02]  /*652f0*/  IADD3 R42, P3, R46, R250, RZ ;  /* 0x000000fa2e2a7210 */ /* 0x000fc40007f7e0ff */
[----:B------:R-:W-:-:S03]  /*65300*/  IADD3 R48, P2, R56, R250, RZ ;  /* 0x000000fa38307210 */ /* 0x000fc60007f5e0ff */
[--C-:B------:R-:W-:Y:S01]  /*65310*/  IMAD.X R41, R47, 0x1, R2.reuse, P3 ;  /* 0x000000012f297824 */ /* 0x100fe200018e0602 */
[-C--:B------:R-:W-:Y:S01]  /*65320*/  IADD3 R46, P3, R52, R250.reuse, RZ ;  /* 0x000000fa342e7210 */ /* 0x080fe20007f7e0ff */
[----:B------:R-:W-:Y:S01]  /*65330*/  IMAD.X R47, R57, 0x1, R2, P2 ;  /* 0x00000001392f7824 */ /* 0x000fe200010e0602 */
[----:B------:R-:W-:-:S03]  /*65340*/  IADD3 R56, P2, R64, R250, RZ ;  /* 0x000000fa40387210 */ /* 0x000fc60007f5e0ff */
[--C-:B------:R-:W-:Y:S01]  /*65350*/  IMAD.X R45, R53, 0x1, R2.reuse, P3 ;  /* 0x00000001352d7824 */ /* 0x100fe200018e0602 */
[----:B------:R-:W-:Y:S01]  /*65360*/  IADD3 R52, P3, R60, R250, RZ ;  /* 0x000000fa3c347210 */ /* 0x000fe20007f7e0ff */
[----:B------:R-:W-:Y:S01]  /*65370*/  IMAD.X R53, R65, 0x1, R2, P2 ;  /* 0x0000000141357824 */ /* 0x000fe200010e0602 */
[----:B------:R-:W-:-:S03]  /*65380*/  ISETP.GT.AND P1, PT, R3, 0xf, PT ;  /* 0x0000000f0300780c */ /* 0x000fc60003f24270 */
[--C-:B------:R-:W-:Y:S01]  /*65390*/  IMAD.X R49, R61, 0x1, R2.reuse, P3 ;  /* 0x000000013d317824 */ /* 0x100fe200018e0602 */
[-C--:B------:R-:W-:Y:S02]  /*653a0*/  IADD3 R60, P3, R78, R250.reuse, RZ ;  /* 0x000000fa4e3c7210 */ /* 0x080fe40007f7e0ff */
[-C--:B------:R-:W-:Y:S02]  /*653b0*/  IADD3 R64, P2, R86, R250.reuse, RZ ;  /* 0x000000fa56407210 */ /* 0x080fe40007f5e0ff */
[----:B------:R-:W-:Y:S01]  /*653c0*/  SEL R5, RZ, 0x4, !P1 ;  /* 0x00000004ff057807 */ /* 0x000fe20004800000 */
[--C-:B------:R-:W-:Y:S01]  /*653d0*/  IMAD.X R57, R79, 0x1, R2.reuse, P3 ;  /* 0x000000014f397824 */ /* 0x100fe200018e0602 */
[-C--:B---3--:R-:W-:Y:S01]  /*653e0*/  IADD3 R236, P3, R82, R250.reuse, RZ ;  /* 0x000000fa52ec7210 */ /* 0x088fe20007f7e0ff */
[--C-:B------:R-:W-:Y:S01]  /*653f0*/  IMAD.X R61, R87, 0x1, R2.reuse, P2 ;  /* 0x00000001573d7824 */ /* 0x100fe200010e0602 */
[-C--:B------:R-:W-:Y:S01]  /*65400*/  IADD3 R238, P2, R84, R250.reuse, RZ ;  /* 0x000000fa54ee7210 */ /* 0x080fe20007f5e0ff */
[----:B------:R-:W3:Y:S01]  /*65410*/  LDL.LU.64 R78, [R1+0x19a8] ;  /* 0x0019a800014e7983 */ /* 0x000ee20000300a00 */
[----:B------:R-:W-:Y:S01]  /*65420*/  SEL R5, R5, RZ, !P0 ;  /* 0x000000ff05057207 */ /* 0x000fe20004000000 */
[--C-:B------:R-:W-:Y:S01]  /*65430*/  IMAD.X R65, R83, 0x1, R2.reuse, P3 ;  /* 0x0000000153417824 */ /* 0x100fe200018e0602 */
[-C--:B------:R-:W-:Y:S01]  /*65440*/  IADD3 R252, P3, R68, R250.reuse, RZ ;  /* 0x000000fa44fc7210 */ /* 0x080fe20007f7e0ff */
[--C-:B------:R-:W-:Y:S01]  /*65450*/  IMAD.X R237, R85, 0x1, R2.reuse, P2 ;  /* 0x0000000155ed7824 */ /* 0x100fe200010e0602 */
[----:B------:R-:W-:Y:S01]  /*65460*/  ISETP.NE.U32.AND P1, PT, R5, RZ, PT ;  /* 0x000000ff0500720c */ /* 0x000fe20003f25070 */
[----:B------:R-:W3:Y:S01]  /*65470*/  LDL.LU.64 R82, [R1+0x1950] ;  /* 0x0019500001527983 */ /* 0x000ee20000300a00 */
[-C--:B------:R-:W-:Y:S01]  /*65480*/  IADD3 R5, P2, R70, R250.reuse, RZ ;  /* 0x000000fa46057210 */ /* 0x080fe20007f5e0ff */
[----:B------:R-:W-:Y:S01]  /*65490*/  IMAD.X R239, R69, 0x1, R2, P3 ;  /* 0x0000000145ef7824 */ /* 0x000fe200018e0602 */
[-C--:B------:R-:W-:Y:S01]  /*654a0*/  IADD3 R85, P3, R74, R250.reuse, RZ ;  /* 0x000000fa4a557210 */ /* 0x080fe20007f7e0ff */
[----:B------:R-:W3:Y:S04]  /*654b0*/  LDL.LU.64 R68, [R1+0x1c30] ;  /* 0x001c300001447983 */ /* 0x000ee80000300a00 */
[----:B------:R1:W-:Y:S01]  /*654c0*/  STL [R1+0x824], R5 ;  /* 0x0008240501007387 */ /* 0x0003e20000100800 */
[----:B------:R-:W-:-:S03]  /*654d0*/  IADD3 R84, P4, R72, R250, RZ ;  /* 0x000000fa48547210 */ /* 0x000fc60007f9e0ff */
[----:B------:R-:W-:Y:S01]  /*654e0*/  STL [R1+0xa70], R85 ;  /* 0x000a705501007387 */ /* 0x000fe20000100800 */
[----:B-1----:R-:W-:-:S03]  /*654f0*/  IMAD.X R5, R71, 0x1, R2, P2 ;  /* 0x0000000147057824 */ /* 0x002fc600010e0602 */
[----:B------:R-:W3:Y:S04]  /*65500*/  LDL.LU.64 R70, [R1+0x1a10] ;  /* 0x001a100001467983 */ /* 0x000ee80000300a00 */
[----:B------:R1:W-:Y:S04]  /*65510*/  STL [R1+0x820], R5 ;  /* 0x0008200501007387 */ /* 0x0003e80000100800 */
[----:B------:R1:W-:Y:S02]  /*65520*/  STL [R1+0xa78], R84 ;  /* 0x000a785401007387 */ /* 0x0003e40000100800 */
[----:B-1----:R-:W-:-:S02]  /*65530*/  IADD3.X R5, R75, R2, RZ, P3, !PT ;  /* 0x000000024b057210 */ /* 0x002fc40001ffe4ff */
[----:B------:R-:W3:Y:S04]  /*65540*/  LDL.LU.64 R84, [R1+0x1958] ;  /* 0x0019580001547983 */ /* 0x000ee80000300a00 */
[----:B------:R1:W-:Y:S02]  /*65550*/  STL [R1+0x828], R5 ;  /* 0x0008280501007387 */ /* 0x0003e40000100800 */
[----:B-1----:R-:W-:Y:S01]  /*65560*/  IMAD.X R5, R73, 0x1, R2, P4 ;  /* 0x0000000149057824 */ /* 0x002fe200020e0602 */
[-C--:B--2---:R-:W-:Y:S02]  /*65570*/  IADD3 R176, P2, R6, R250.reuse, RZ ;  /* 0x000000fa06b07210 */ /* 0x084fe40007f5e0ff */
[----:B----4-:R-:W-:-:S03]  /*65580*/  IADD3 R179, P3, R76, R250, RZ ;  /* 0x000000fa4cb37210 */ /* 0x010fc60007f7e0ff */
[----:B------:R-:W-:Y:S04]  /*65590*/  STL [R1+0x2848], R176 ;  /* 0x002848b001007387 */ /* 0x000fe80000100800 */
[----:B------:R-:W2:Y:S01]  /*655a0*/  LDL.LU.64 R74, [R1+0x1c28] ;  /* 0x001c2800014a7983 */ /* 0x000ea20000300a00 */
[----:B------:R-:W-:-:S03]  /*655b0*/  IMAD.X R177, R7, 0x1, R2, P2 ;  /* 0x0000000107b17824 */ /* 0x000fc600010e0602 */
[----:B------:R1:W-:Y:S04]  /*655c0*/  STL [R1+0xa74], R5 ;  /* 0x000a740501007387 */ /* 0x0003e80000100800 */
[----:B------:R-:W-:Y:S04]  /*655d0*/  STL [R1+0x284c], R179 ;  /* 0x00284cb301007387 */ /* 0x000fe80000100800 */
[----:B------:R-:W4:Y:S01]  /*655e0*/  LDL.LU.64 R72, [R1+0x1a28] ;  /* 0x001a280001487983 */ /* 0x000f220000300a00 */
[----:B-1----:R-:W-:-:S03]  /*655f0*/  IADD3 R5, P2, R80, R250, RZ ;  /* 0x000000fa50057210 */ /* 0x002fc60007f5e0ff */
[----:B------:R-:W-:Y:S01]  /*65600*/  STL [R1+0x2850], R177 ;  /* 0x002850b101007387 */ /* 0x000fe20000100800 */
[----:B------:R-:W-:-:S03]  /*65610*/  IMAD.X R178, R77, 0x1, R2, P3 ;  /* 0x000000014db27824 */ /* 0x000fc600018e0602 */
[----:B------:R-:W4:Y:S04]  /*65620*/  LDL.LU.64 R6, [R1+0x1960] ;  /* 0x0019600001067983 */ /* 0x000f280000300a00 */
[----:B------:R1:W-:Y:S04]  /*65630*/  STL [R1+0xaa4], R5 ;  /* 0x000aa40501007387 */ /* 0x0003e80000100800 */
[----:B------:R-:W4:Y:S01]  /*65640*/  LDL.LU.64 R76, [R1+0x1c20] ;  /* 0x001c2000014c7983 */ /* 0x000f220000300a00 */
[----:B---3--:R-:W-:-:S03]  /*65650*/  IADD3 R114, P3, R78, R250, RZ ;  /* 0x000000fa4e727210 */ /* 0x008fc60007f7e0ff */
[----:B------:R-:W-:Y:S01]  /*65660*/  STL [R1+0x2854], R178 ;  /* 0x002854b201007387 */ /* 0x000fe20000100800 */
[--C-:B-1----:R-:W-:Y:S01]  /*65670*/  IMAD.X R5, R81, 0x1, R2.reuse, P2 ;  /* 0x0000000151057824 */ /* 0x102fe200010e0602 */
[----:B------:R-:W-:Y:S02]  /*65680*/  IADD3 R181, P2, R82, R250, RZ ;  /* 0x000000fa52b57210 */ /* 0x000fe40007f5e0ff */
[----:B------:R-:W-:Y:S01]  /*65690*/  STL [R1+0x2858], R114 ;  /* 0x0028587201007387 */ /* 0x000fe20000100800 */
[----:B------:R-:W-:-:S03]  /*656a0*/  IMAD.X R113, R79, 0x1, R2, P3 ;  /* 0x000000014f717824 */ /* 0x000fc600018e0602 */
[----:B------:R-:W3:Y:S04]  /*656b0*/  LDL.LU.64 R80, [R1+0x1a50] ;  /* 0x001a500001507983 */ /* 0x000ee80000300a00 */
[----:B------:R1:W-:Y:S01]  /*656c0*/  STL [R1+0xaa0], R5 ;  /* 0x000aa00501007387 */ /* 0x0003e20000100800 */
[----:B------:R-:W-:-:S03]  /*656d0*/  IMAD.X R180, R83, 0x1, R2, P2 ;  /* 0x0000000153b47824 */ /* 0x000fc600010e0602 */
[----:B------:R-:W-:Y:S04]  /*656e0*/  STL [R1+0x285c], R181 ;  /* 0x00285cb501007387 */ /* 0x000fe80000100800 */
[----:B------:R-:W3:Y:S01]  /*656f0*/  LDL.LU.64 R78, [R1+0x1968] ;  /* 0x00196800014e7983 */ /* 0x000ee20000300a00 */
[----:B-1----:R-:W-:-:S03]  /*65700*/  IADD3 R5, P3, R68, R250, RZ ;  /* 0x000000fa44057210 */ /* 0x002fc60007f7e0ff */
[----:B------:R-:W-:Y:S01]  /*65710*/  STL [R1+0x2860], R113 ;  /* 0x0028607101007387 */ /* 0x000fe20000100800 */
[----:B------:R-:W-:-:S03]  /*65720*/  IADD3 R116, P2, R70, R250, RZ ;  /* 0x000000fa46747210 */ /* 0x000fc60007f5e0ff */
[----:B------:R-:W3:Y:S04]  /*65730*/  LDL.LU.64 R82, [R1+0x1c18] ;  /* 0x001c180001527983 */ /* 0x000ee80000300a00 */
[----:B------:R1:W-:Y:S01]  /*65740*/  STL [R1+0xaac], R5 ;  /* 0x000aac0501007387 */ /* 0x0003e20000100800 */
[----:B------:R-:W-:-:S03]  /*65750*/  IMAD.X R115, R71, 0x1, R2, P2 ;  /* 0x0000000147737824 */ /* 0x000fc600010e0602 */
[----:B------:R2:W-:Y:S01]  /*65760*/  STL [R1+0x2864], R180 ;  /* 0x002864b401007387 */ /* 0x0005e20000100800 */
[--C-:B-1----:R-:W-:Y:S01]  /*65770*/  IMAD.X R5, R69, 0x1, R2.reuse, P3 ;  /* 0x0000000145057824 */ /* 0x102fe200018e0602 */
[----:B------:R-:W-:Y:S02]  /*65780*/  IADD3 R183, P3, R84, R250, RZ ;  /* 0x000000fa54b77210 */ /* 0x000fe40007f7e0ff */
[----:B------:R1:W-:Y:S04]  /*65790*/  STL [R1+0x2868], R116 ;  /* 0x0028687401007387 */ /* 0x0003e80000100800 */
[----:B------:R-:W3:Y:S01]  /*657a0*/  LDL.LU.64 R68, [R1+0x1a68] ;  /* 0x001a680001447983 */ /* 0x000ee20000300a00 */
[----:B------:R-:W-:-:S03]  /*657b0*/  IMAD.X R182, R85, 0x1, R2, P3 ;  /* 0x0000000155b67824 */ /* 0x000fc600018e0602 */
[----:B------:R-:W-:Y:S04]  /*657c0*/  STL [R1+0xaa8], R5 ;  /* 0x000aa80501007387 */ /* 0x000fe80000100800 */
[----:B------:R-:W3:Y:S04]  /*657d0*/  LDL.LU.64 R70, [R1+0x1970] ;  /* 0x0019700001467983 */ /* 0x000ee80000300a00 */
[----:B------:R-:W-:Y:S01]  /*657e0*/  STL.64 [R1+0x2870], R182 ;  /* 0x002870b601007387 */ /* 0x000fe20000100a00 */
[----:B--2---:R-:W-:-:S05]  /*657f0*/  IADD3 R180, P2, R74, R250, RZ ;  /* 0x000000fa4ab47210 */ /* 0x004fca0007f5e0ff */
[----:B-1----:R-:W-:Y:S02]  /*65800*/  IMAD.X R116, R75, 0x1, R2, P2 ;  /* 0x000000014b747824 */ /* 0x002fe400010e0602 */
[----:B------:R-:W2:Y:S01]  /*65810*/  LDL.LU.64 R74, [R1+0x1c10] ;  /* 0x001c1000014a7983 */ /* 0x000ea20000300a00 */
[----:B----4-:R-:W-:-:S05]  /*65820*/  IADD3 R118, P3, R72, R250, RZ ;  /* 0x000000fa48767210 */ /* 0x010fca0007f7e0ff */
[----:B------:R-:W-:Y:S02]  /*65830*/  IMAD.X R117, R73, 0x1, R2, P3 ;  /* 0x0000000149757824 */ /* 0x000fe400018e0602 */
[----:B------:R-:W4:Y:S01]  /*65840*/  LDL.LU.64 R72, [R1+0x1a70] ;  /* 0x001a700001487983 */ /* 0x000f220000300a00 */
[----:B------:R-:W-:-:S03]  /*65850*/  IADD3 R185, P2, R6, R250, RZ ;  /* 0x000000fa06b97210 */ /* 0x000fc60007f5e0ff */
[----:B------:R-:W-:Y:S01]  /*65860*/  STL.64 [R1+0x2878], R116 ;  /* 0x0028787401007387 */ /* 0x000fe20000100a00 */
[----:B------:R-:W-:Y:S01]  /*65870*/  IADD3 R181, P3, R76, R250, RZ ;  /* 0x000000fa4cb57210 */ /* 0x000fe20007f7e0ff */
[----:B------:R-:W-:-:S04]  /*65880*/  IMAD.X R184, R7, 0x1, R2, P2 ;  /* 0x0000000107b87824 */ /* 0x000fc800010e0602 */
[----:B------:R-:W-:Y:S04]  /*65890*/  STL.64 [R1+0x2880], R180 ;  /* 0x002880b401007387 */ /* 0x000fe80000100a00 */
[----:B------:R-:W4:Y:S01]  /*658a0*/  LDL.LU.64 R6, [R1+0x1978] ;  /* 0x0019780001067983 */ /* 0x000f220000300a00 */
[----:B---3--:R-:W-:-:S03]  /*658b0*/  IADD3 R120, P2, R80, R250, RZ ;  /* 0x000000fa50787210 */ /* 0x008fc60007f5e0ff */
[----:B------:R-:W-:Y:S01]  /*658c0*/  STL.64 [R1+0x2888], R184 ;  /* 0x002888b801007387 */ /* 0x000fe20000100a00 */
[--C-:B------:R-:W-:Y:S02]  /*658d0*/  IMAD.X R113, R77, 0x1, R2.reuse, P3 ;  /* 0x000000014d717824 */ /* 0x100fe400018e0602 */
[----:B------:R-:W-:Y:S01]  /*658e0*/  IMAD.X R119, R81, 0x1, R2, P2 ;  /* 0x0000000151777824 */ /* 0x000fe200010e0602 */
[----:B------:R-:W3:Y:S01]  /*658f0*/  LDL.LU.64 R76, [R1+0x1c08] ;  /* 0x001c0800014c7983 */ /* 0x000ee20000300a00 */
[----:B------:R-:W-:-:S03]  /*65900*/  IADD3 R187, P3, R78, R250, RZ ;  /* 0x000000fa4ebb7210 */ /* 0x000fc60007f7e0ff */
[----:B------:R-:W-:Y:S01]  /*65910*/  STL.64 [R1+0x2890], R118 ;  /* 0x0028907601007387 */ /* 0x000fe20000100a00 */
[----:B------:R-:W-:-:S03]  /*65920*/  IADD3.X R186, R79, R2, RZ, P3, !PT ;  /* 0x000000024fba7210 */ /* 0x000fc60001ffe4ff */
[----:B------:R-:W3:Y:S01]  /*65930*/  LDL.LU.64 R78, [R1+0x1a78] ;  /* 0x001a7800014e7983 */ /* 0x000ee20000300a00 */
[----:B------:R-:W-:-:S03]  /*65940*/  IADD3 R178, P2, R82, R250, RZ ;  /* 0x000000fa52b27210 */ /* 0x000fc60007f5e0ff */
[----:B------:R-:W3:Y:S02]  /*65950*/  LDL.LU.64 R80, [R1+0x1980] ;  /* 0x0019800001507983 */ /* 0x000ee40000300a00 */
[----:B------:R-:W-:Y:S02]  /*65960*/  IMAD.X R114, R83, 0x1, R2, P2 ;  /* 0x0000000153727824 */ /* 0x000fe400010e0602 */
[----:B------:R-:W-:Y:S04]  /*65970*/  STL.64 [R1+0x2898], R186 ;  /* 0x002898ba01007387 */ /* 0x000fe80000100a00 */
[----:B------:R-:W3:Y:S04]  /*65980*/  LDL.LU.64 R82, [R1+0x1c00] ;  /* 0x001c000001527983 */ /* 0x000ee80000300a00 */
[----:B------:R1:W-:Y:S01]  /*65990*/  STL.64 [R1+0x28a0], R114 ;  /* 0x0028a07201007387 */ /* 0x0003e20000100a00 */
[----:B------:R-:W-:-:S05]  /*659a0*/  IADD3 R122, P3, R68, R250, RZ ;  /* 0x000000fa447a7210 */ /* 0x000fca0007f7e0ff */
[----:B------:R-:W-:Y:S02]  /*659b0*/  IMAD.X R121, R69, 0x1, R2, P3 ;  /* 0x0000000145797824 */ /* 0x000fe400018e0602 */
[----:B------:R-:W3:Y:S01]  /*659c0*/  LDL.LU.64 R68, [R1+0x1a80] ;  /* 0x001a800001447983 */ /* 0x000ee20000300a00 */
[----:B------:R-:W-:-:S03]  /*659d0*/  IADD3 R189, P2, R70, R250, RZ ;  /* 0x000000fa46bd7210 */ /* 0x000fc60007f5e0ff */
[----:B------:R-:W3:Y:S02]  /*659e0*/  LDL.LU.64 R86, [R1+0x1988] ;  /* 0x0019880001567983 */ /* 0x000ee40000300a00 */
[----:B------:R-:W-:Y:S02]  /*659f0*/  IMAD.X R188, R71, 0x1, R2, P2 ;  /* 0x0000000147bc7824 */ /* 0x000fe400010e0602 */
[----:B------:R1:W-:Y:S01]  /*65a00*/  STL.64 [R1+0x28a8], R120 ;  /* 0x0028a87801007387 */ /* 0x0003e20000100a00 */
[----:B--2---:R-:W-:-:S05]  /*65a10*/  IADD3 R179, P3, R74, R250, RZ ;  /* 0x000000fa4ab37210 */ /* 0x004fca0007f7e0ff */
[----:B------:R-:W-:Y:S04]  /*65a20*/  STL.64 [R1+0x28b0], R178 ;  /* 0x0028b0b201007387 */ /* 0x000fe80000100a00 */
[----:B------:R-:W2:Y:S01]  /*65a30*/  LDL.LU.64 R88, [R1+0x1bf8] ;  /* 0x001bf80001587983 */ /* 0x000ea20000300a00 */
[----:B----4-:R-:W-:-:S03]  /*65a40*/  IADD3 R124, P2, R72, R250, RZ ;  /* 0x000000fa487c7210 */ /* 0x010fc60007f5e0ff */
[----:B------:R-:W4:Y:S01]  /*65a50*/  LDL.LU.64 R70, [R1+0x1a88] ;  /* 0x001a880001467983 */ /* 0x000f220000300a00 */
[----:B------:R-:W-:-:S03]  /*65a60*/  IMAD.X R177, R75, 0x1, R2, P3 ;  /* 0x000000014bb17824 */ /* 0x000fc600018e0602 */
[----:B------:R-:W-:Y:S01]  /*65a70*/  STL.64 [R1+0x28b8], R188 ;  /* 0x0028b8bc01007387 */ /* 0x000fe20000100a00 */
[----:B------:R-:W-:-:S03]  /*65a80*/  IMAD.X R123, R73, 0x1, R2, P2 ;  /* 0x00000001497b7824 */ /* 0x000fc600010e0602 */
[----:B------:R-:W4:Y:S04]  /*65a90*/  LDL.LU.64 R92, [R1+0x1990] ;  /* 0x00199000015c7983 */ /* 0x000f280000300a00 */
[----:B------:R-:W4:Y:S01]  /*65aa0*/  LDL.LU.64 R72, [R1+0x1bf0] ;  /* 0x001bf00001487983 */ /* 0x000f220000300a00 */
[----:B------:R-:W-:-:S03]  /*65ab0*/  IADD3 R191, P3, R6, R250, RZ ;  /* 0x000000fa06bf7210 */ /* 0x000fc60007f7e0ff */
[----:B------:R1:W-:Y:S02]  /*65ac0*/  STL.64 [R1+0x28c0], R122 ;  /* 0x0028c07a01007387 */ /* 0x0003e40000100a00 */
[----:B------:R-:W-:Y:S02]  /*65ad0*/  IMAD.X R190, R7, 0x1, R2, P3 ;  /* 0x0000000107be7824 */ /* 0x000fe400018e0602 */
[----:B------:R-:W4:Y:S01]  /*65ae0*/  LDL.LU.64 R6, [R1+0x1a90] ;  /* 0x001a900001067983 */ /* 0x000f220000300a00 */
[----:B---3--:R-:W-:-:S03]  /*65af0*/  IADD3 R240, P2, R76, R250, RZ ;  /* 0x000000fa4cf07210 */ /* 0x008fc60007f5e0ff */
[----:B------:R-:W3:Y:S02]  /*65b00*/  LDL.LU.64 R74, [R1+0x1998] ;  /* 0x00199800014a7983 */ /* 0x000ee40000300a00 */
[----:B------:R-:W-:Y:S02]  /*65b10*/  IMAD.X R176, R77, 0x1, R2, P2 ;  /* 0x000000014db07824 */ /* 0x000fe400010e0602 */
[----:B------:R1:W-:Y:S04]  /*65b20*/  STL.64 [R1+0x28c8], R190 ;  /* 0x0028c8be01007387 */ /* 0x0003e80000100a00 */
[----:B------:R-:W3:Y:S01]  /*65b30*/  LDL.LU.64 R76, [R1+0x1be8] ;  /* 0x001be800014c7983 */ /* 0x000ee20000300a00 */
[-C--:B------:R-:W-:Y:S02]  /*65b40*/  IADD3 R126, P3, R78, R250.reuse, RZ ;  /* 0x000000fa4e7e7210 */ /* 0x080fe40007f7e0ff */
[----:B------:R-:W-:-:S03]  /*65b50*/  IADD3 R193, P2, R80, R250, RZ ;  /* 0x000000fa50c17210 */ /* 0x000fc60007f5e0ff */
[--C-:B------:R-:W-:Y:S02]  /*65b60*/  IMAD.X R125, R79, 0x1, R2.reuse, P3 ;  /* 0x000000014f7d7824 */ /* 0x100fe400018e0602 */
[----:B------:R-:W3:Y:S01]  /*65b70*/  LDL.LU.64 R78, [R1+0x1be0] ;  /* 0x001be000014e7983 */ /* 0x000ee20000300a00 */
[----:B------:R-:W-:-:S03]  /*65b80*/  IMAD.X R192, R81, 0x1, R2, P2 ;  /* 0x0000000151c07824 */ /* 0x000fc600010e0602 */
[----:B------:R-:W3:Y:S01]  /*65b90*/  LDL.LU.64 R80, [R1+0x1bd8] ;  /* 0x001bd80001507983 */ /* 0x000ee20000300a00 */
[----:B------:R-:W-:-:S05]  /*65ba0*/  IADD3 R242, P3, R82, R250, RZ ;  /* 0x000000fa52f27210 */ /* 0x000fca0007f7e0ff */
[----:B------:R-:W-:Y:S02]  /*65bb0*/  IMAD.X R241, R83, 0x1, R2, P3 ;  /* 0x0000000153f17824 */ /* 0x000fe400018e0602 */
[----:B------:R-:W3:Y:S04]  /*65bc0*/  LDL.LU.64 R82, [R1+0x1bd0] ;  /* 0x001bd00001527983 */ /* 0x000ee80000300a00 */
[----:B------:R-:W3:Y:S01]  /*65bd0*/  LDL.LU.64 R84, [R1+0x1bc8] ;  /* 0x001bc80001547983 */ /* 0x000ee20000300a00 */
[-C--:B------:R-:W-:Y:S02]  /*65be0*/  IADD3 R128, P2, R68, R250.reuse, RZ ;  /* 0x000000fa44807210 */ /* 0x080fe40007f5e0ff */
[----:B------:R-:W-:-:S03]  /*65bf0*/  IADD3 R195, P3, R86, R250, RZ ;  /* 0x000000fa56c37210 */ /* 0x000fc60007f7e0ff */
[--C-:B------:R-:W-:Y:S02]  /*65c00*/  IMAD.X R127, R69, 0x1, R2.reuse, P2 ;  /* 0x00000001457f7824 */ /* 0x100fe400010e0602 */
[----:B------:R-:W-:Y:S02]  /*65c10*/  IMAD.X R194, R87, 0x1, R2, P3 ;  /* 0x0000000157c27824 */ /* 0x000fe400018e0602 */
[----:B------:R-:W3:Y:S01]  /*65c20*/  LDL.LU.64 R86, [R1+0x1bc0] ;  /* 0x001bc00001567983 */ /* 0x000ee20000300a00 */
[----:B--2---:R-:W-:-:S05]  /*65c30*/  IADD3 R68, P2, R88, R250, RZ ;  /* 0x000000fa58447210 */ /* 0x004fca0007f5e0ff */
[----:B------:R-:W-:Y:S02]  /*65c40*/  IMAD.X R243, R89, 0x1, R2, P2 ;  /* 0x0000000159f37824 */ /* 0x000fe400010e0602 */
[----:B------:R-:W2:Y:S04]  /*65c50*/  LDL.LU.64 R88, [R1+0x1bb8] ;  /* 0x001bb80001587983 */ /* 0x000ea80000300a00 */
[----:B------:R-:W2:Y:S01]  /*65c60*/  LDL.LU.64 R90, [R1+0x1bb0] ;  /* 0x001bb000015a7983 */ /* 0x000ea20000300a00 */
[----:B----4-:R-:W-:-:S04]  /*65c70*/  IADD3 R197, P2, R92, R250, RZ ;  /* 0x000000fa5cc57210 */ /* 0x010fc80007f5e0ff */
[----:B------:R-:W-:Y:S02]  /*65c80*/  IADD3.X R196, R93, R2, RZ, P2, !PT ;  /* 0x000000025dc47210 */ /* 0x000fe400017fe4ff */
[----:B------:R-:W4:Y:S04]  /*65c90*/  LDL.LU.64 R92, [R1+0x1ba8] ;  /* 0x001ba800015c7983 */ /* 0x000f280000300a00 */
[----:B------:R-:W4:Y:S01]  /*65ca0*/  LDL.LU.64 R94, [R1+0x1ba0] ;  /* 0x001ba000015e7983 */ /* 0x000f220000300a00 */
[----:B------:R-:W-:-:S05]  /*65cb0*/  IADD3 R132, P2, R6, R250, RZ ;  /* 0x000000fa06847210 */ /* 0x000fca0007f5e0ff */
[----:B------:R-:W-:Y:S02]  /*65cc0*/  IMAD.X R131, R7, 0x1, R2, P2 ;  /* 0x0000000107837824 */ /* 0x000fe400010e0602 */
[----:B------:R-:W4:Y:S01]  /*65cd0*/  LDL.LU.64 R6, [R1+0x1b98] ;  /* 0x001b980001067983 */ /* 0x000f220000300a00 */
[----:B------:R-:W-:-:S03]  /*65ce0*/  IADD3 R130, P3, R70, R250, RZ ;  /* 0x000000fa46827210 */ /* 0x000fc60007f7e0ff */
[----:B------:R-:W4:Y:S02]  /*65cf0*/  LDL.LU.64 R98, [R1+0x1b90] ;  /* 0x001b900001627983 */ /* 0x000f240000300a00 */
[----:B------:R-:W-:Y:S02]  /*65d00*/  IMAD.X R129, R71, 0x1, R2, P3 ;  /* 0x0000000147817824 */ /* 0x000fe400018e0602 */
[----:B------:R-:W4:Y:S01]  /*65d10*/  LDL.LU.64 R100, [R1+0x1b88] ;  /* 0x001b880001647983 */ /* 0x000f220000300a00 */
[----:B------:R-:W-:-:S03]  /*65d20*/  IADD3 R70, P3, R72, R250, RZ ;  /* 0x000000fa48467210 */ /* 0x000fc60007f7e0ff */
[----:B------:R-:W4:Y:S01]  /*65d30*/  LDL.LU.64 R102, [R1+0x1b80] ;  /* 0x001b800001667983 */ /* 0x000f220000300a00 */
[-C--:B---3--:R-:W-:Y:S01]  /*65d40*/  IADD3 R72, P2, R76, R250.reuse, RZ ;  /* 0x000000fa4c487210 */ /* 0x088fe20007f5e0ff */
[--C-:B------:R-:W-:Y:S02]  /*65d50*/  IMAD.X R69, R73, 0x1, R2.reuse, P3 ;  /* 0x0000000149457824 */ /* 0x100fe400018e0602 */
[----:B------:R-:W3:Y:S01]  /*65d60*/  LDL.LU.64 R104, [R1+0x1b78] ;  /* 0x001b780001687983 */ /* 0x000ee20000300a00 */
[-C--:B------:R-:W-:Y:S01]  /*65d70*/  IADD3 R199, P3, R74, R250.reuse, RZ ;  /* 0x000000fa4ac77210 */ /* 0x080fe20007f7e0ff */
[--C-:B------:R-:W-:Y:S02]  /*65d80*/  IMAD.X R71, R77, 0x1, R2.reuse, P2 ;  /* 0x000000014d477824 */ /* 0x100fe400010e0602 */
[----:B------:R-:W3:Y:S01]  /*65d90*/  LDL.LU.64 R106, [R1+0x1b70] ;  /* 0x001b7000016a7983 */ /* 0x000ee20000300a00 */
[----:B------:R-:W-:Y:S01]  /*65da0*/  IADD3 R76, P2, R80, R250, RZ ;  /* 0x000000fa504c7210 */ /* 0x000fe20007f5e0ff */
[----:B------:R-:W-:-:S02]  /*65db0*/  IMAD.X R198, R75, 0x1, R2, P3 ;  /* 0x000000014bc67824 */ /* 0x000fc400018e0602 */
[----:B------:R-:W3:Y:S01]  /*65dc0*/  LDL.LU.64 R108, [R1+0x1b68] ;  /* 0x001b6800016c7983 */ /* 0x000ee20000300a00 */
[-C--:B------:R-:W-:Y:S01]  /*65dd0*/  IADD3 R74, P3, R78, R250.reuse, RZ ;  /* 0x000000fa4e4a7210 */ /* 0x080fe20007f7e0ff */
[--C-:B------:R-:W-:Y:S02]  /*65de0*/  IMAD.X R75, R81, 0x1, R2.reuse, P2 ;  /* 0x00000001514b7824 */ /* 0x100fe400010e0602 */
[----:B------:R-:W3:Y:S01]  /*65df0*/  LDL.LU.64 R110, [R1+0x1b60] ;  /* 0x001b6000016e7983 */ /* 0x000ee20000300a00 */
[-C--:B------:R-:W-:Y:S01]  /*65e00*/  IADD3 R80, P2, R84, R250.reuse, RZ ;  /* 0x000000fa54507210 */ /* 0x080fe20007f5e0ff */
[--C-:B------:R-:W-:Y:S02]  /*65e10*/  IMAD.X R73, R79, 0x1, R2.reuse, P3 ;  /* 0x000000014f497824 */ /* 0x100fe400018e0602 */
[----:B------:R-:W3:Y:S01]  /*65e20*/  LDL.LU.64 R134, [R1+0x1b58] ;  /* 0x001b580001867983 */ /* 0x000ee20000300a00 */
[----:B------:R-:W-:Y:S01]  /*65e30*/  IADD3 R78, P3, R82, R250, RZ ;  /* 0x000000fa524e7210 */ /* 0x000fe20007f7e0ff */
[----:B------:R-:W-:-:S02]  /*65e40*/  IMAD.X R79, R85, 0x1, R2, P2 ;  /* 0x00000001554f7824 */ /* 0x000fc400010e0602 */
[----:B-1----:R-:W3:Y:S02]  /*65e50*/  LDL.LU.64 R114, [R1+0x1b50] ;  /* 0x001b500001727983 */ /* 0x002ee40000300a00 */
[----:B------:R-:W-:Y:S02]  /*65e60*/  IMAD.X R77, R83, 0x1, R2, P3 ;  /* 0x00000001534d7824 */ /* 0x000fe400018e0602 */
[----:B------:R-:W3:Y:S04]  /*65e70*/  LDL.LU.64 R120, [R1+0x1b48] ;  /* 0x001b480001787983 */ /* 0x000ee80000300a00 */
[----:B------:R-:W3:Y:S01]  /*65e80*/  LDL.LU.64 R118, [R1+0x1b40] ;  /* 0x001b400001767983 */ /* 0x000ee20000300a00 */
[----:B------:R-:W-:-:S05]  /*65e90*/  IADD3 R82, P3, R86, R250, RZ ;  /* 0x000000fa56527210 */ /* 0x000fca0007f7e0ff */
[----:B------:R-:W-:Y:S01]  /*65ea0*/  IMAD.X R81, R87, 0x1, R2, P3 ;  /* 0x0000000157517824 */ /* 0x000fe200018e0602 */
[----:B--2---:R-:W-:-:S05]  /*65eb0*/  IADD3 R84, P2, R88, R250, RZ ;  /* 0x000000fa58547210 */ /* 0x004fca0007f5e0ff */
[----:B------:R-:W-:Y:S01]  /*65ec0*/  IMAD.X R83, R89, 0x1, R2, P2 ;  /* 0x0000000159537824 */ /* 0x000fe200010e0602 */
[-C--:B------:R-:W-:Y:S02]  /*65ed0*/  IADD3 R86, P3, R90, R250.reuse, RZ ;  /* 0x000000fa5a567210 */ /* 0x080fe40007f7e0ff */
[----:B----4-:R-:W-:-:S05]  /*65ee0*/  IADD3 R88, P2, R92, R250, RZ ;  /* 0x000000fa5c587210 */ /* 0x010fca0007f5e0ff */
[--C-:B------:R-:W-:Y:S02]  /*65ef0*/  IMAD.X R87, R93, 0x1, R2.reuse, P2 ;  /* 0x000000015d577824 */ /* 0x100fe400010e0602 */
[----:B------:R-:W-:Y:S01]  /*65f00*/  IMAD.X R85, R91, 0x1, R2, P3 ;  /* 0x000000015b557824 */ /* 0x000fe200018e0602 */
[----:B------:R-:W-:-:S05]  /*65f10*/  IADD3 R92, P2, R6, R250, RZ ;  /* 0x000000fa065c7210 */ /* 0x000fca0007f5e0ff */
[----:B------:R-:W-:Y:S02]  /*65f20*/  IMAD.X R91, R7, 0x1, R2, P2 ;  /* 0x00000001075b7824 */ /* 0x000fe400010e0602 */
[----:B------:R-:W2:Y:S01]  /*65f30*/  LDL.LU.64 R6, [R1+0x1b38] ;  /* 0x001b380001067983 */ /* 0x000ea20000300a00 */
[----:B------:R-:W-:-:S03]  /*65f40*/  IADD3 R90, P3, R94, R250, RZ ;  /* 0x000000fa5e5a7210 */ /* 0x000fc60007f7e0ff */
[----:B------:R-:W4:Y:S02]  /*65f50*/  LDL.LU.64 R142, [R1+0x1b30] ;  /* 0x001b3000018e7983 */ /* 0x000f240000300a00 */
[--C-:B------:R-:W-:Y:S01]  /*65f60*/  IMAD.X R89, R95, 0x1, R2.reuse, P3 ;  /* 0x000000015f597824 */ /* 0x100fe200018e0602 */
[----:B------:R-:W-:Y:S01]  /*65f70*/  IADD3 R94, P3, R98, R250, RZ ;  /* 0x000000fa625e7210 */ /* 0x000fe20007f7e0ff */
[----:B------:R-:W4:Y:S03]  /*65f80*/  LDL.LU.64 R144, [R1+0x1b28] ;  /* 0x001b280001907983 */ /* 0x000f260000300a00 */
[----:B------:R-:W-:Y:S01]  /*65f90*/  IADD3.X R93, R99, R2, RZ, P3, !PT ;  /* 0x00000002635d7210 */ /* 0x000fe20001ffe4ff */
[----:B------:R-:W4:Y:S01]  /*65fa0*/  LDL.LU.64 R146, [R1+0x1b20] ;  /* 0x001b200001927983 */ /* 0x000f220000300a00 */
[-C--:B------:R-:W-:Y:S02]  /*65fb0*/  IADD3 R98, P3, R102, R250.reuse, RZ ;  /* 0x000000fa66627210 */ /* 0x080fe40007f7e0ff */
[-C--:B------:R-:W-:Y:S01]  /*65fc0*/  IADD3 R96, P2, R100, R250.reuse, RZ ;  /* 0x000000fa64607210 */ /* 0x080fe20007f5e0ff */
[----:B------:R-:W4:Y:S02]  /*65fd0*/  LDL.LU.64 R116, [R1+0x1b18] ;  /* 0x001b180001747983 */ /* 0x000f240000300a00 */
[--C-:B------:R-:W-:Y:S01]  /*65fe0*/  IMAD.X R97, R103, 0x1, R2.reuse, P3 ;  /* 0x0000000167617824 */ /* 0x100fe200018e0602 */
[-C--:B---3--:R-:W-:Y:S01]  /*65ff0*/  IADD3 R102, P3, R106, R250.reuse, RZ ;  /* 0x000000fa6a667210 */ /* 0x088fe20007f7e0ff */
[--C-:B------:R-:W-:Y:S01]  /*66000*/  IMAD.X R95, R101, 0x1, R2.reuse, P2 ;  /* 0x00000001655f7824 */ /* 0x100fe200010e0602 */
[-C--:B------:R-:W-:Y:S01]  /*66010*/  IADD3 R100, P2, R104, R250.reuse, RZ ;  /* 0x000000fa68647210 */ /* 0x080fe20007f5e0ff */
[----:B------:R-:W3:Y:S02]  /*66020*/  LDL.LU.64 R150, [R1+0x1b10] ;  /* 0x001b100001967983 */ /* 0x000ee40000300a00 */
[--C-:B------:R-:W-:Y:S01]  /*66030*/  IMAD.X R101, R107, 0x1, R2.reuse, P3 ;  /* 0x000000016b657824 */ /* 0x100fe200018e0602 */
[-C--:B------:R-:W-:Y:S01]  /*66040*/  IADD3 R106, P3, R110, R250.reuse, RZ ;  /* 0x000000fa6e6a7210 */ /* 0x080fe20007f7e0ff */
[--C-:B------:R-:W-:Y:S01]  /*66050*/  IMAD.X R99, R105, 0x1, R2.reuse, P2 ;  /* 0x0000000169637824 */ /* 0x100fe200010e0602 */
[-C--:B------:R-:W-:Y:S01]  /*66060*/  IADD3 R104, P2, R108, R250.reuse, RZ ;  /* 0x000000fa6c687210 */ /* 0x080fe20007f5e0ff */
[----:B------:R-:W3:Y:S02]  /*66070*/  LDL.LU.64 R152, [R1+0x1b08] ;  /* 0x001b080001987983 */ /* 0x000ee40000300a00 */
[--C-:B------:R-:W-:Y:S01]  /*66080*/  IMAD.X R105, R111, 0x1, R2.reuse, P3 ;  /* 0x000000016f697824 */ /* 0x100fe200018e0602 */
[----:B------:R-:W-:Y:S01]  /*66090*/  IADD3 R110, P3, R114, R250, RZ ;  /* 0x000000fa726e7210 */ /* 0x000fe20007f7e0ff */
[----:B------:R-:W3:Y:S01]  /*660a0*/  LDL.LU.64 R122, [R1+0x1b00] ;  /* 0x001b0000017a7983 */ /* 0x000ee20000300a00 */
[----:B------:R-:W-:-:S03]  /*660b0*/  IMAD.X R103, R109, 0x1, R2, P2 ;  /* 0x000000016d677824 */ /* 0x000fc600010e0602 */
[----:B------:R-:W3:Y:S01]  /*660c0*/  LDL.LU.64 R156, [R1+0x1af8] ;  /* 0x001af800019c7983 */ /* 0x000ee20000300a00 */
[--C-:B------:R-:W-:Y:S01]  /*660d0*/  IMAD.X R109, R115, 0x1, R2.reuse, P3 ;  /* 0x00000001736d7824 */ /* 0x100fe200018e0602 */
[-C--:B------:R-:W-:Y:S02]  /*660e0*/  IADD3 R108, P2, R134, R250.reuse, RZ ;  /* 0x000000fa866c7210 */ /* 0x080fe40007f5e0ff */
[----:B------:R-:W3:Y:S03]  /*660f0*/  LDL.LU.64 R114, [R1+0x1af0] ;  /* 0x001af00001727983 */ /* 0x000ee60000300a00 */
[----:B------:R-:W-:Y:S01]  /*66100*/  IMAD.X R107, R135, 0x1, R2, P2 ;  /* 0x00000001876b7824 */ /* 0x000fe200010e0602 */
[-C--:B------:R-:W-:Y:S02]  /*66110*/  IADD3 R112, P2, R120, R250.reuse, RZ ;  /* 0x000000fa78707210 */ /* 0x080fe40007f5e0ff */
[----:B------:R-:W-:-:S03]  /*66120*/  IADD3 R134, P3, R118, R250, RZ ;  /* 0x000000fa76867210 */ /* 0x000fc60007f7e0ff */
[--C-:B------:R-:W-:Y:S02]  /*66130*/  IMAD.X R111, R121, 0x1, R2.reuse, P2 ;  /* 0x00000001796f7824 */ /* 0x100fe400010e0602 */
[----:B------:R-:W3:Y:S01]  /*66140*/  LDL.LU.64 R120, [R1+0x1ae8] ;  /* 0x001ae80001787983 */ /* 0x000ee20000300a00 */
[----:B------:R-:W-:-:S03]  /*66150*/  IMAD.X R133, R119, 0x1, R2, P3 ;  /* 0x0000000177857824 */ /* 0x000fc600018e0602 */
[----:B------:R-:W3:Y:S01]  /*66160*/  LDL.LU.64 R118, [R1+0x1ae0] ;  /* 0x001ae00001767983 */ /* 0x000ee20000300a00 */
[----:B--2---:R-:W-:-:S05]  /*66170*/  IADD3 R136, P2, R6, R250, RZ ;  /* 0x000000fa06887210 */ /* 0x004fca0007f5e0ff */
[--C-:B------:R-:W-:Y:S02]  /*66180*/  IMAD.X R135, R7, 0x1, R2.reuse, P2 ;  /* 0x0000000107877824 */ /* 0x100fe400010e0602 */
[----:B------:R-:W2:Y:S01]  /*66190*/  LDL.LU.64 R6, [R1+0x1ad8] ;  /* 0x001ad80001067983 */ /* 0x000ea20000300a00 */
[-C--:B----4-:R-:W-:Y:S02]  /*661a0*/  IADD3 R138, P3, R142, R250.reuse, RZ ;  /* 0x000000fa8e8a7210 */ /* 0x090fe40007f7e0ff */
[-C--:B------:R-:W-:Y:S01]  /*661b0*/  IADD3 R140, P2, R144, R250.reuse, RZ ;  /* 0x000000fa908c7210 */ /* 0x080fe20007f5e0ff */
[----:B------:R-:W4:Y:S02]  /*661c0*/  LDL.LU.64 R166, [R1+0x1ad0] ;  /* 0x001ad00001a67983 */ /* 0x000f240000300a00 */
[--C-:B------:R-:W-:Y:S01]  /*661d0*/  IMAD.X R137, R143, 0x1, R2.reuse, P3 ;  /* 0x000000018f897824 */ /* 0x100fe200018e0602 */
[-C--:B------:R-:W-:Y:S01]  /*661e0*/  IADD3 R142, P3, R146, R250.reuse, RZ ;  /* 0x000000fa928e7210 */ /* 0x080fe20007f7e0ff */
[----:B------:R-:W-:Y:S01]  /*661f0*/  IMAD.X R139, R145, 0x1, R2, P2 ;  /* 0x00000001918b7824 */ /* 0x000fe200010e0602 */
[----:B------:R-:W4:Y:S01]  /*66200*/  LDL.LU.64 R168, [R1+0x1ac8] ;  /* 0x001ac80001a87983 */ /* 0x000f220000300a00 */
[----:B------:R-:W-:-:S02]  /*66210*/  IADD3 R144, P2, R116, R250, RZ ;  /* 0x000000fa74907210 */ /* 0x000fc40007f5e0ff */
[--C-:B------:R-:W-:Y:S01]  /*66220*/  IMAD.X R141, R147, 0x1, R2.reuse, P3 ;  /* 0x00000001938d7824 */ /* 0x100fe200018e0602 */
[----:B------:R-:W4:Y:S01]  /*66230*/  LDL.LU.64 R170, [R1+0x1ac0] ;  /* 0x001ac00001aa7983 */ /* 0x000f220000300a00 */
[----:B---3--:R-:W-:Y:S02]  /*66240*/  IADD3 R146, P3, R150, R250, RZ ;  /* 0x000000fa96927210 */ /* 0x008fe40007f7e0ff */
[----:B------:R-:W-:Y:S02]  /*66250*/  IADD3.X R143, R117, R2, RZ, P2, !PT ;  /* 0x00000002758f7210 */ /* 0x000fe400017fe4ff */
[----:B------:R-:W3:Y:S01]  /*66260*/  LDL.LU.64 R116, [R1+0x1ab8] ;  /* 0x001ab80001747983 */ /* 0x000ee20000300a00 */
[----:B------:R-:W-:Y:S01]  /*66270*/  IMAD.X R145, R151, 0x1, R2, P3 ;  /* 0x0000000197917824 */ /* 0x000fe200018e0602 */
[-C--:B------:R-:W-:Y:S02]  /*66280*/  IADD3 R148, P2, R152, R250.reuse, RZ ;  /* 0x000000fa98947210 */ /* 0x080fe40007f5e0ff */
[----:B------:R-:W3:Y:S01]  /*66290*/  LDL.LU.64 R178, [R1+0x1ab0] ;  /* 0x001ab00001b27983 */ /* 0x000ee20000300a00 */
[----:B------:R-:W-:-:S05]  /*662a0*/  IADD3 R150, P3, R122, R250, RZ ;  /* 0x000000fa7a967210 */ /* 0x000fca0007f7e0ff */
[--C-:B------:R-:W-:Y:S02]  /*662b0*/  IMAD.X R149, R123, 0x1, R2.reuse, P3 ;  /* 0x000000017b957824 */ /* 0x100fe400018e0602 */
[----:B------:R-:W3:Y:S01]  /*662c0*/  LDL.LU.64 R122, [R1+0x1aa8] ;  /* 0x001aa800017a7983 */ /* 0x000ee20000300a00 */
[-C--:B------:R-:W-:Y:S01]  /*662d0*/  IADD3 R154, P3, R114, R250.reuse, RZ ;  /* 0x000000fa729a7210 */ /* 0x080fe20007f7e0ff */
[--C-:B------:R-:W-:Y:S02]  /*662e0*/  IMAD.X R147, R153, 0x1, R2.reuse, P2 ;  /* 0x0000000199937824 */ /* 0x100fe400010e0602 */
[----:B------:R-:W3:Y:S02]  /*662f0*/  LDL.LU.64 R202, [R1+0x1aa0] ;  /* 0x001aa00001ca7983 */ /* 0x000ee40000300a00 */
[----:B------:R-:W-:Y:S02]  /*66300*/  IMAD.X R153, R115, 0x1, R2, P3 ;  /* 0x0000000173997824 */ /* 0x000fe400018e0602 */
[----:B------:R-:W3:Y:S01]  /*66310*/  LDL.LU.64 R114, [R1+0x1a08] ;  /* 0x001a080001727983 */ /* 0x000ee20000300a00 */
[----:B------:R-:W-:-:S03]  /*66320*/  IADD3 R152, P2, R156, R250, RZ ;  /* 0x000000fa9c987210 */ /* 0x000fc60007f5e0ff */
[----:B------:R-:W3:Y:S02]  /*66330*/  LDL.LU.64 R190, [R1+0x1a00] ;  /* 0x001a000001be7983 */ /* 0x000ee40000300a00 */
        /* <DEDUP_REMOVED lines=13> */
[--C-:B------:R-:W-:Y:S02]  /*66410*/  IMAD.X R163, R169, 0x1, R2.reuse, P2 ;  /* 0x00000001a9a37824 */ /* 0x100fe400010e0602 */
[----:B------:R-:W4:Y:S01]  /*66420*/  LDL.LU.64 R186, [R1+0x19d8] ;  /* 0x0019d80001ba7983 */ /* 0x000f220000300a00 */
[-C--:B---3--:R-:W-:Y:S01]  /*66430*/  IADD3 R168, P2, R116, R250.reuse, RZ ;  /* 0x000000fa74a87210 */ /* 0x088fe20007f5e0ff */
[--C-:B------:R-:W-:Y:S01]  /*66440*/  IMAD.X R161, R167, 0x1, R2.reuse, P3 ;  /* 0x00000001a7a17824 */ /* 0x100fe200018e0602 */
[----:B------:R-:W-:Y:S01]  /*66450*/  IADD3 R166, P3, R170, R250, RZ ;  /* 0x000000faaaa67210 */ /* 0x000fe20007f7e0ff */
[----:B------:R-:W3:Y:S02]  /*66460*/  LDL.LU.64 R184, [R1+0x19d0] ;  /* 0x0019d00001b87983 */ /* 0x000ee40000300a00 */
[----:B------:R-:W-:-:S02]  /*66470*/  IMAD.X R167, R117, 0x1, R2, P2 ;  /* 0x0000000175a77824 */ /* 0x000fc400010e0602 */
[----:B------:R-:W3:Y:S01]  /*66480*/  LDL.LU.64 R182, [R1+0x19c8] ;  /* 0x0019c80001b67983 */ /* 0x000ee20000300a00 */
[--C-:B------:R-:W-:Y:S01]  /*66490*/  IMAD.X R165, R171, 0x1, R2.reuse, P3 ;  /* 0x00000001aba57824 */ /* 0x100fe200018e0602 */
[-C--:B------:R-:W-:Y:S02]  /*664a0*/  IADD3 R170, P3, R178, R250.reuse, RZ ;  /* 0x000000fab2aa7210 */ /* 0x080fe40007f7e0ff */
[----:B------:R-:W3:Y:S01]  /*664b0*/  LDL.LU.64 R180, [R1+0x19c0] ;  /* 0x0019c00001b47983 */ /* 0x000ee20000300a00 */
[----:B------:R-:W-:Y:S02]  /*664c0*/  IADD3 R172, P2, R122, R250, RZ ;  /* 0x000000fa7aac7210 */ /* 0x000fe40007f5e0ff */
[--C-:B------:R-:W-:Y:S01]  /*664d0*/  IMAD.X R169, R179, 0x1, R2.reuse, P3 ;  /* 0x00000001b3a97824 */ /* 0x100fe200018e0602 */
[----:B------:R-:W3:Y:S02]  /*664e0*/  LDL.LU.64 R116, [R1+0x19b8] ;  /* 0x0019b80001747983 */ /* 0x000ee40000300a00 */
[----:B------:R-:W-:-:S02]  /*664f0*/  IMAD.X R171, R123, 0x1, R2, P2 ;  /* 0x000000017bab7824 */ /* 0x000fc400010e0602 */
[----:B------:R-:W3:Y:S01]  /*66500*/  LDL.LU.64 R178, [R1+0x19b0] ;  /* 0x0019b00001b27983 */ /* 0x000ee20000300a00 */
[----:B------:R-:W-:-:S03]  /*66510*/  IADD3 R201, P2, R114, R250, RZ ;  /* 0x000000fa72c97210 */ /* 0x000fc60007f5e0ff */
[----:B------:R-:W3:Y:S02]  /*66520*/  LDL.LU.64 R122, [R1+0x1a18] ;  /* 0x001a1800017a7983 */ /* 0x000ee40000300a00 */
[----:B------:R-:W-:Y:S02]  /*66530*/  IMAD.X R200, R115, 0x1, R2, P2 ;  /* 0x0000000173c87824 */ /* 0x000fe400010e0602 */
[----:B------:R-:W3:Y:S01]  /*66540*/  LDL.LU.64 R114, [R1+0x1a20] ;  /* 0x001a200001727983 */ /* 0x000ee20000300a00 */
[----:B------:R-:W-:-:S04]  /*66550*/  IADD3 R174, P3, R202, R250, RZ ;  /* 0x000000facaae7210 */ /* 0x000fc80007f7e0ff */
[----:B------:R-:W-:Y:S02]  /*66560*/  IADD3.X R173, R203, R2, RZ, P3, !PT ;  /* 0x00000002cbad7210 */ /* 0x000fe40001ffe4ff */
[-C--:B------:R-:W-:Y:S02]  /*66570*/  IADD3 R203, P3, R190, R250.reuse, RZ ;  /* 0x000000fabecb7210 */ /* 0x080fe40007f7e0ff */
[----:B------:R-:W-:-:S03]  /*66580*/  IADD3 R205, P2, R120, R250, RZ ;  /* 0x000000fa78cd7210 */ /* 0x000fc60007f5e0ff */
[--C-:B------:R-:W-:Y:S01]  /*66590*/  IMAD.X R202, R191, 0x1, R2.reuse, P3 ;  /* 0x00000001bfca7824 */ /* 0x100fe200018e0602 */
[-C--:B------:R-:W-:Y:S01]  /*665a0*/  IADD3 R207, P3, R118, R250.reuse, RZ ;  /* 0x000000fa76cf7210 */ /* 0x080fe20007f7e0ff */
[--C-:B------:R-:W-:Y:S02]  /*665b0*/  IMAD.X R204, R121, 0x1, R2.reuse, P2 ;  /* 0x0000000179cc7824 */ /* 0x100fe400010e0602 */
[----:B------:R-:W3:Y:S02]  /*665c0*/  LDL.LU.64 R120, [R1+0x1a30] ;  /* 0x001a300001787983 */ /* 0x000ee40000300a00 */
[----:B------:R-:W-:Y:S02]  /*665d0*/  IMAD.X R206, R119, 0x1, R2, P3 ;  /* 0x0000000177ce7824 */ /* 0x000fe400018e0602 */
[----:B------:R-:W3:Y:S01]  /*665e0*/  LDL.LU.64 R118, [R1+0x1a48] ;  /* 0x001a480001767983 */ /* 0x000ee20000300a00 */
[----:B--2---:R-:W-:-:S05]  /*665f0*/  IADD3 R209, P2, R6, R250, RZ ;  /* 0x000000fa06d17210 */ /* 0x004fca0007f5e0ff */
[----:B------:R-:W-:Y:S02]  /*66600*/  IMAD.X R208, R7, 0x1, R2, P2 ;  /* 0x0000000107d07824 */ /* 0x000fe400010e0602 */
[----:B------:R-:W2:Y:S01]  /*66610*/  LDL.LU.64 R6, [R1+0x1a40] ;  /* 0x001a400001067983 */ /* 0x000ea20000300a00 */
[-C--:B----4-:R-:W-:Y:S02]  /*66620*/  IADD3 R213, P2, R186, R250.reuse, RZ ;  /* 0x000000fabad57210 */ /* 0x090fe40007f5e0ff */
[----:B------:R-:W-:-:S03]  /*66630*/  IADD3 R211, P3, R188, R250, RZ ;  /* 0x000000fabcd37210 */ /* 0x000fc60007f7e0ff */
[--C-:B------:R-:W-:Y:S01]  /*66640*/  IMAD.X R212, R187, 0x1, R2.reuse, P2 ;  /* 0x00000001bbd47824 */ /* 0x100fe200010e0602 */
[-C--:B---3--:R-:W-:Y:S01]  /*66650*/  IADD3 R217, P2, R182, R250.reuse, RZ ;  /* 0x000000fab6d97210 */ /* 0x088fe20007f5e0ff */
[----:B------:R-:W-:Y:S01]  /*66660*/  IMAD.X R210, R189, 0x1, R2, P3 ;  /* 0x00000001bdd27824 */ /* 0x000fe200018e0602 */
[----:B------:R-:W-:-:S03]  /*66670*/  IADD3 R215, P3, R184, R250, RZ ;  /* 0x000000fab8d77210 */ /* 0x000fc60007f7e0ff */
[--C-:B------:R-:W-:Y:S01]  /*66680*/  IMAD.X R216, R183, 0x1, R2.reuse, P2 ;  /* 0x00000001b7d87824 */ /* 0x100fe200010e0602 */
[----:B------:R-:W-:Y:S01]  /*66690*/  ISETP.GT.AND P2, PT, R3, 0x13, PT ;  /* 0x000000130300780c */ /* 0x000fe20003f44270 */
[--C-:B------:R-:W-:Y:S01]  /*666a0*/  IMAD.X R214, R185, 0x1, R2.reuse, P3 ;  /* 0x00000001b9d67824 */ /* 0x100fe200018e0602 */
[-C--:B------:R-:W-:Y:S02]  /*666b0*/  IADD3 R221, P4, R116, R250.reuse, RZ ;  /* 0x000000fa74dd7210 */ /* 0x080fe40007f9e0ff */
[----:B------:R-:W-:Y:S02]  /*666c0*/  SEL R5, RZ, 0x4, !P2 ;  /* 0x00000004ff057807 */ /* 0x000fe40005000000 */
[-C--:B------:R-:W-:Y:S01]  /*666d0*/  IADD3 R219, P3, R180, R250.reuse, RZ ;  /* 0x000000fab4db7210 */ /* 0x080fe20007f7e0ff */
[--C-:B------:R-:W-:Y:S02]  /*666e0*/  IMAD.X R220, R117, 0x1, R2.reuse, P4 ;  /* 0x0000000175dc7824 */ /* 0x100fe400020e0602 */
[----:B------:R-:W3:Y:S01]  /*666f0*/  LDL.LU.64 R116, [R1+0x1a38] ;  /* 0x001a380001747983 */ /* 0x000ee20000300a00 */
[----:B------:R-:W-:Y:S01]  /*66700*/  IADD3 R227, P2, R114, R250, RZ ;  /* 0x000000fa72e37210 */ /* 0x000fe20007f5e0ff */
[----:B------:R-:W-:-:S04]  /*66710*/  IMAD.X R218, R181, 0x1, R2, P3 ;  /* 0x00000001b5da7824 */ /* 0x000fc800018e0602 */
[----:B------:R-:W-:Y:S02]  /*66720*/  IMAD.X R226, R115, 0x1, R2, P2 ;  /* 0x0000000173e27824 */ /* 0x000fe400010e0602 */
[----:B------:R-:W4:Y:S01]  /*66730*/  LDL.LU.64 R114, [R1+0x1a58] ;  /* 0x001a580001727983 */ /* 0x000f220000300a00 */
[----:B------:R-:W-:-:S03]  /*66740*/  IADD3 R225, P4, R122, R250, RZ ;  /* 0x000000fa7ae17210 */ /* 0x000fc60007f9e0ff */
[----:B------:R-:W4:Y:S04]  /*66750*/  LDL.LU.64 R180, [R1+0x1a60] ;  /* 0x001a600001b47983 */ /* 0x000f280000300a00 */
[----:B------:R-:W4:Y:S04]  /*66760*/  LDL.LU R184, [R1+0x1470] ;  /* 0x0014700001b87983 */ /* 0x000f280000300800 */
[----:B------:R-:W4:Y:S04]  /*66770*/  LDL.LU R185, [R1+0x1474] ;  /* 0x0014740001b97983 */ /* 0x000f280000300800 */
[----:B------:R-:W4:Y:S01]  /*66780*/  LDL.LU R186, [R1+0x1478] ;  /* 0x0014780001ba7983 */ /* 0x000f220000300800 */
[----:B------:R-:W-:-:S03]  /*66790*/  IMAD.X R224, R123, 0x1, R2, P4 ;  /* 0x000000017be07824 */ /* 0x000fc600020e0602 */
[----:B------:R-:W4:Y:S01]  /*667a0*/  LDL.LU R187, [R1+0x147c] ;  /* 0x00147c0001bb7983 */ /* 0x000f220000300800 */
[----:B------:R-:W-:-:S04]  /*667b0*/  IADD3 R229, P4, R120, R250, RZ ;  /* 0x000000fa78e57210 */ /* 0x000fc80007f9e0ff */
[----:B------:R-:W-:Y:S02]  /*667c0*/  IADD3.X R228, R121, R2, RZ, P4, !PT ;  /* 0x0000000279e47210 */ /* 0x000fe400027fe4ff */
[-C--:B------:R-:W-:Y:S02]  /*667d0*/  IADD3 R223, P3, R178, R250.reuse, RZ ;  /* 0x000000fab2df7210 */ /* 0x080fe40007f7e0ff */
[----:B--2---:R-:W-:Y:S02]  /*667e0*/  IADD3 R245, P4, R6, R250, RZ ;  /* 0x000000fa06f57210 */ /* 0x004fe40007f9e0ff */
[----:B------:R-:W2:Y:S04]  /*667f0*/  LDL.LU R6, [R1+0x1f94] ;  /* 0x001f940001067983 */ /* 0x000ea80000300800 */
[----:B------:R-:W2:Y:S01]  /*66800*/  LDL.LU R123, [R1+0x1da8] ;  /* 0x001da800017b7983 */ /* 0x000ea20000300800 */
[----:B------:R-:W-:-:S03]  /*66810*/  IMAD.X R244, R7, 0x1, R2, P4 ;  /* 0x0000000107f47824 */ /* 0x000fc600020e0602 */
[----:B------:R-:W2:Y:S04]  /*66820*/  LDL.LU R7, [R1+0x1f88] ;  /* 0x001f880001077983 */ /* 0x000ea80000300800 */
[----:B------:R-:W2:Y:S04]  /*66830*/  LDL.LU R178, [R1+0x1da4] ;  /* 0x001da40001b27983 */ /* 0x000ea80000300800 */
[----:B------:R-:W2:Y:S01]  /*66840*/  LDL.LU R121, [R1+0x1f8c] ;  /* 0x001f8c0001797983 */ /* 0x000ea20000300800 */
[----:B------:R-:W-:Y:S01]  /*66850*/  IMAD.X R222, R179, 0x1, R2, P3 ;  /* 0x00000001b3de7824 */ /* 0x000fe200018e0602 */
[----:B------:R-:W-:-:S02]  /*66860*/  SEL R5, R5, RZ, !P0 ;  /* 0x000000ff05057207 */ /* 0x000fc40004000000 */
[----:B------:R-:W-:Y:S01]  /*66870*/  ISETP.GT.AND P3, PT, R3, 0x17, PT ;  /* 0x000000170300780c */ /* 0x000fe20003f64270 */
[----:B------:R-:W-:Y:S01]  /*66880*/  IMAD.MOV.U32 R182, RZ, RZ, c[0x0][0x188] ;  /* 0x00006200ffb67624 */ /* 0x000fe200078e00ff */
[----:B------:R-:W-:Y:S01]  /*66890*/  ISETP.NE.U32.AND P2, PT, R5, RZ, PT ;  /* 0x000000ff0500720c */ /* 0x000fe20003f45070 */
[----:B------:R-:W2:Y:S01]  /*668a0*/  LDL.LU R122, [R1+0x1f80] ;  /* 0x001f8000017a7983 */ /* 0x000ea20000300800 */
[----:B------:R-:W-:Y:S02]  /*668b0*/  SEL R5, RZ, 0x4, !P3 ;  /* 0x00000004ff057807 */ /* 0x000fe40005800000 */
[-C--:B------:R-:W-:Y:S01]  /*668c0*/  IADD3 R231, P3, R118, R250.reuse, RZ ;  /* 0x000000fa76e77210 */ /* 0x080fe20007f7e0ff */
[----:B------:R-:W-:Y:S01]  /*668d0*/  IMAD.SHL.U32 R182, R182, 0x40, RZ ;  /* 0x00000040b6b67824 */ /* 0x000fe200078e00ff */
[----:B------:R-:W-:Y:S01]  /*668e0*/  SEL R5, R5, RZ, !P0 ;  /* 0x000000ff05057207 */ /* 0x000fe20004000000 */
[----:B------:R-:W2:Y:S02]  /*668f0*/  LDL.LU R120, [R1+0x1dc4] ;  /* 0x001dc40001787983 */ /* 0x000ea40000300800 */
[----:B------:R-:W-:Y:S01]  /*66900*/  IMAD.X R230, R119, 0x1, R2, P3 ;  /* 0x0000000177e67824 */ /* 0x000fe200018e0602 */
[----:B------:R-:W-:Y:S01]  /*66910*/  ISETP.GT.AND P3, PT, R3, 0x1b, PT ;  /* 0x0000001b0300780c */ /* 0x000fe20003f64270 */
[----:B------:R-:W-:Y:S01]  /*66920*/  IMAD.SHL.U32 R182, R182, 0x4, RZ ;  /* 0x00000004b6b67824 */ /* 0x000fe200078e00ff */
[----:B---3--:R-:W-:Y:S01]  /*66930*/  IADD3 R247, P5, R116, R250, RZ ;  /* 0x000000fa74f77210 */ /* 0x008fe20007fbe0ff */
[----:B------:R-:W3:Y:S01]  /*66940*/  LDL.LU R119, [R1+0x1dc8] ;  /* 0x001dc80001777983 */ /* 0x000ee20000300800 */
[----:B------:R-:W-:-:S02]  /*66950*/  ISETP.NE.U32.AND P4, PT, R5, RZ, PT ;  /* 0x000000ff0500720c */ /* 0x000fc40003f85070 */
[----:B------:R-:W-:Y:S01]  /*66960*/  SEL R5, RZ, 0x4, !P3 ;  /* 0x00000004ff057807 */ /* 0x000fe20005800000 */
[--C-:B------:R-:W-:Y:S01]  /*66970*/  IMAD.X R246, R117, 0x1, R2.reuse, P5 ;  /* 0x0000000175f67824 */ /* 0x100fe200028e0602 */
[----:B----4-:R-:W-:Y:S01]  /*66980*/  IADD3 R249, P6, R114, R250, RZ ;  /* 0x000000fa72f97210 */ /* 0x010fe20007fde0ff */
[----:B------:R-:W2:Y:S01]  /*66990*/  LDL.LU R117, [R1+0x1f84] ;  /* 0x001f840001757983 */ /* 0x000ea20000300800 */
[----:B------:R-:W-:Y:S03]  /*669a0*/  HMMA.1688.F32.TF32 R184, R232, R50, R184 ;  /* 0x00000032e8b8723c */ /* 0x000fe600000810b8 */
[----:B------:R-:W-:Y:S02]  /*669b0*/  IMAD.X R248, R115, 0x1, R2, P6 ;  /* 0x0000000173f87824 */ /* 0x000fe400030e0602 */
[----:B------:R-:W2:Y:S01]  /*669c0*/  LDL.LU R115, [R1+0x1de8] ;  /* 0x001de80001737983 */ /* 0x000ea20000300800 */
[----:B------:R-:W-:-:S02]  /*669d0*/  SEL R5, R5, RZ, !P0 ;  /* 0x000000ff05057207 */ /* 0x000fc40004000000 */
[-C--:B--2---:R-:W-:Y:S02]  /*669e0*/  IADD3 R6, P3, R6, R182.reuse, RZ ;  /* 0x000000b606067210 */ /* 0x084fe40007f7e0ff */
[----:B------:R-:W-:-:S03]  /*669f0*/  IADD3 R123, P5, R123, R182, RZ ;  /* 0x000000b67b7b7210 */ /* 0x000fc60007fbe0ff */
[----:B------:R1:W-:Y:S01]  /*66a00*/  STL [R1+0x1f94], R6 ;  /* 0x001f940601007387 */ /* 0x0003e20000100800 */
[----:B------:R-:W-:-:S03]  /*66a10*/  IMAD.X R7, R7, 0x1, R0, P3 ;  /* 0x0000000107077824 */ /* 0x000fc600018e0600 */
[----:B------:R-:W-:Y:S01]  /*66a20*/  STL [R1+0x1da8], R123 ;  /* 0x001da87b01007387 */ /* 0x000fe20000100800 */
[----:B------:R-:W-:-:S03]  /*66a30*/  IMAD.X R178, R178, 0x1, R0, P5 ;  /* 0x00000001b2b27824 */ /* 0x000fc600028e0600 */
[----:B------:R2:W-:Y:S01]  /*66a40*/  STL [R1+0x1f88], R7 ;  /* 0x001f880701007387 */ /* 0x0005e20000100800 */
[----:B------:R-:W-:-:S03]  /*66a50*/  IADD3 R121, P5, R121, R182, RZ ;  /* 0x000000b679797210 */ /* 0x000fc60007fbe0ff */
[----:B------:R-:W4:Y:S04]  /*66a60*/  LDL.LU R118, [R1+0x1f78] ;  /* 0x001f780001767983 */ /* 0x000f280000300800 */
[----:B------:R-:W-:Y:S04]  /*66a70*/  STL [R1+0x1da4], R178 ;  /* 0x001da4b201007387 */ /* 0x000fe80000100800 */
[----:B------:R1:W-:Y:S04]  /*66a80*/  STL.64 [R1+0xc10], R184 ;  /* 0x000c10b801007387 */ /* 0x0003e80000100a00 */
[----:B------:R1:W-:Y:S01]  /*66a90*/  STL.64 [R1+0xc18], R186 ;  /* 0x000c18ba01007387 */ /* 0x0003e20000100a00 */
[----:B------:R-:W-:-:S03]  /*66aa0*/  ISETP.NE.U32.AND P3, PT, R5, RZ, PT ;  /* 0x000000ff0500720c */ /* 0x000fc60003f65070 */
[----:B------:R-:W4:Y:S04]  /*66ab0*/  LDL.LU R116, [R1+0x1de4] ;  /* 0x001de40001747983 */ /* 0x000f280000300800 */
[----:B------:R-:W-:Y:S04]  /*66ac0*/  STL [R1+0x1f8c], R121 ;  /* 0x001f8c7901007387 */ /* 0x000fe80000100800 */
[----:B------:R-:W4:Y:S04]  /*66ad0*/  LDL.LU R114, [R1+0x1f70] ;  /* 0x001f700001727983 */ /* 0x000f280000300800 */
[----:B------:R-:W4:Y:S04]  /*66ae0*/  LDL.LU R50, [R1+0x1f7c] ;  /* 0x001f7c0001327983 */ /* 0x000f280000300800 */
[----:B------:R-:W4:Y:S04]  /*66af0*/  LDL.LU R5, [R1+0x1e08] ;  /* 0x001e080001057983 */ /* 0x000f280000300800 */
[----:B------:R-:W4:Y:S01]  /*66b00*/  LDL.LU R51, [R1+0x1e04] ;  /* 0x001e040001337983 */ /* 0x000f220000300800 */
[----:B------:R-:W-:-:S03]  /*66b10*/  IMAD.X R122, R122, 0x1, R0, P5 ;  /* 0x000000017a7a7824 */ /* 0x000fc600028e0600 */
[----:B------:R1:W-:Y:S01]  /*66b20*/  LDGSTS.E [R4+0x43c00], [R6.64], P1 ;  /* 0x43c0000006047fae */ /* 0x0003e20008921844 */
[----:B---3--:R-:W-:Y:S01]  /*66b30*/  IADD3 R119, P5, R119, R182, RZ ;  /* 0x000000b677777210 */ /* 0x008fe20007fbe0ff */
[----:B-1----:R-:W-:Y:S02]  /*66b40*/  IMAD.MOV.U32 R6, RZ, RZ, R123 ;  /* 0x000000ffff067224 */ /* 0x002fe400078e007b */
[----:B--2---:R-:W-:Y:S02]  /*66b50*/  IMAD.MOV.U32 R7, RZ, RZ, R178 ;  /* 0x000000ffff077224 */ /* 0x004fe400078e00b2 */
[----:B------:R-:W-:-:S03]  /*66b60*/  IMAD.X R120, R120, 0x1, R0, P5 ;  /* 0x0000000178787824 */ /* 0x000fc600028e0600 */
[----:B------:R1:W-:Y:S01]  /*66b70*/  LDGSTS.E [R4+0x43e00], [R6.64], P1 ;  /* 0x43e0000006047fae */ /* 0x0003e20008921844 */
[-C--:B------:R-:W-:Y:S02]  /*66b80*/  IADD3 R117, P1, R117, R182.reuse, RZ ;  /* 0x000000b675757210 */ /* 0x080fe40007f3e0ff */
[----:B------:R-:W-:Y:S02]  /*66b90*/  IADD3 R115, P5, R115, R182, RZ ;  /* 0x000000b673737210 */ /* 0x000fe40007fbe0ff */
[----:B-1----:R-:W-:Y:S01]  /*66ba0*/  MOV R6, R121 ;  /* 0x0000007900067202 */ /* 0x002fe20000000f00 */
[----:B------:R-:W-:-:S05]  /*66bb0*/  IMAD.MOV.U32 R7, RZ, RZ, R122 ;  /* 0x000000ffff077224 */ /* 0x000fca00078e007a */
[----:B------:R1:W-:Y:S04]  /*66bc0*/  LDGSTS.E [R4+0x44c00], [R6.64], P2 ;  /* 0x44c0000006047fae */ /* 0x0003e80009121844 */
[----:B------:R2:W-:Y:S01]  /*66bd0*/  STL [R1+0x1f80], R122 ;  /* 0x001f807a01007387 */ /* 0x0005e20000100800 */
[----:B-1----:R-:W-:Y:S02]  /*66be0*/  IMAD.MOV.U32 R6, RZ, RZ, R119 ;  /* 0x000000ffff067224 */ /* 0x002fe400078e0077 */
[----:B------:R-:W-:Y:S01]  /*66bf0*/  IMAD.MOV.U32 R7, RZ, RZ, R120 ;  /* 0x000000ffff077224 */ /* 0x000fe200078e0078 */
[----:B------:R-:W-:Y:S04]  /*66c00*/  STL [R1+0x1dc8], R119 ;  /* 0x001dc87701007387 */ /* 0x000fe80000100800 */
[----:B------:R1:W-:Y:S04]  /*66c10*/  LDGSTS.E [R4+0x44e00], [R6.64], P2 ;  /* 0x44e0000006047fae */ /* 0x0003e80009121844 */
[----:B------:R-:W-:Y:S04]  /*66c20*/  STL [R1+0x1f84], R117 ;  /* 0x001f847501007387 */ /* 0x000fe80000100800 */
[----:B------:R3:W-:Y:S04]  /*66c30*/  STL [R1+0x1dc4], R120 ;  /* 0x001dc47801007387 */ /* 0x0007e80000100800 */
[----:B------:R-:W-:Y:S01]  /*66c40*/  STL [R1+0x1de8], R115 ;  /* 0x001de87301007387 */ /* 0x000fe20000100800 */
[----:B-1----:R-:W-:-:S02]  /*66c50*/  IMAD.MOV.U32 R6, RZ, RZ, R117 ;  /* 0x000000ffff067224 */ /* 0x002fc400078e0075 */
[----:B----4-:R-:W-:-:S05]  /*66c60*/  IMAD.X R118, R118, 0x1, R0, P1 ;  /* 0x0000000176767824 */ /* 0x010fca00008e0600 */
[----:B------:R1:W-:Y:S01]  /*66c70*/  STL [R1+0x1f78], R118 ;  /* 0x001f787601007387 */ /* 0x0003e20000100800 */
[----:B------:R-:W-:Y:S01]  /*66c80*/  IMAD.X R116, R116, 0x1, R0, P5 ;  /* 0x0000000174747824 */ /* 0x000fe200028e0600 */
[-C--:B------:R-:W-:Y:S02]  /*66c90*/  IADD3 R50, P1, R50, R182.reuse, RZ ;  /* 0x000000b632327210 */ /* 0x080fe40007f3e0ff */
[----:B------:R-:W-:-:S03]  /*66ca0*/  IADD3 R5, P2, R5, R182, RZ ;  /* 0x000000b605057210 */ /* 0x000fc60007f5e0ff */
[--C-:B------:R-:W-:Y:S01]  /*66cb0*/  IMAD.X R114, R114, 0x1, R0.reuse, P1 ;  /* 0x0000000172727824 */ /* 0x100fe200008e0600 */
[----:B------:R-:W-:Y:S01]  /*66cc0*/  STL [R1+0x1f7c], R50 ;  /* 0x001f7c3201007387 */ /* 0x000fe20000100800 */
[----:B------:R-:W-:-:S03]  /*66cd0*/  IMAD.X R51, R51, 0x1, R0, P2 ;  /* 0x0000000133337824 */ /* 0x000fc600010e0600 */
[----:B------:R-:W-:Y:S04]  /*66ce0*/  STL [R1+0x1de4], R116 ;  /* 0x001de47401007387 */ /* 0x000fe80000100800 */
[----:B------:R-:W-:Y:S04]  /*66cf0*/  STL [R1+0x1e08], R5 ;  /* 0x001e080501007387 */ /* 0x000fe80000100800 */
[----:B------:R2:W-:Y:S04]  /*66d00*/  STL [R1+0x1f70], R114 ;  /* 0x001f707201007387 */ /* 0x0005e80000100800 */
[----:B------:R1:W-:Y:S04]  /*66d10*/  STL [R1+0x1e04], R51 ;  /* 0x001e043301007387 */ /* 0x0003e80000100800 */
        /* <DEDUP_REMOVED lines=8> */
[----:B---3--:R-:W3:Y:S04]  /*66da0*/  LDL.LU R120, [R1+0x1f60] ;  /* 0x001f600001787983 */ /* 0x008ee80000300800 */
[----:B------:R-:W3:Y:S01]  /*66db0*/  LDL.LU R119, [R1+0x1f6c] ;  /* 0x001f6c0001777983 */ /* 0x000ee20000300800 */
[----:B------:R-:W-:-:S03]  /*66dc0*/  IMAD.MOV.U32 R7, RZ, RZ, R118 ;  /* 0x000000ffff077224 */ /* 0x000fc600078e0076 */
[----:B-1----:R-:W3:Y:S04]  /*66dd0*/  LDL.LU R118, [R1+0x1e44] ;  /* 0x001e440001767983 */ /* 0x002ee80000300800 */
[----:B------:R-:W3:Y:S04]  /*66de0*/  LDL.LU R117, [R1+0x1e48] ;  /* 0x001e480001757983 */ /* 0x000ee80000300800 */
[----:B------:R1:W-:Y:S01]  /*66df0*/  LDGSTS.E [R4+0x45c00], [R6.64], P4 ;  /* 0x45c0000006047fae */ /* 0x0003e2000a121844 */
[----:B------:R-:W-:Y:S01]  /*66e00*/  ISETP.GT.AND P2, PT, R3, 0x23, PT ;  /* 0x000000230300780c */ /* 0x000fe20003f44270 */
[----:B-1----:R-:W-:-:S02]  /*66e10*/  IMAD.MOV.U32 R6, RZ, RZ, R115 ;  /* 0x000000ffff067224 */ /* 0x002fc400078e0073 */
[----:B------:R-:W-:Y:S01]  /*66e20*/  IMAD.MOV.U32 R7, RZ, RZ, R116 ;  /* 0x000000ffff077224 */ /* 0x000fe200078e0074 */
[----:B------:R-:W3:Y:S04]  /*66e30*/  LDL.LU R115, [R1+0x1f64] ;  /* 0x001f640001737983 */ /* 0x000ee80000300800 */
[----:B------:R1:W-:Y:S02]  /*66e40*/  LDGSTS.E [R4+0x45e00], [R6.64], P4 ;  /* 0x45e0000006047fae */ /* 0x0003e4000a121844 */
[----:B-1----:R-:W-:Y:S02]  /*66e50*/  IMAD.MOV.U32 R6, RZ, RZ, R50 ;  /* 0x000000ffff067224 */ /* 0x002fe400078e0032 */
[----:B------:R-:W-:Y:S02]  /*66e60*/  IMAD.MOV.U32 R7, RZ, RZ, R114 ;  /* 0x000000ffff077224 */ /* 0x000fe400078e0072 */
[----:B------:R-:W3:Y:S04]  /*66e70*/  LDL.LU R114, [R1+0x1e68] ;  /* 0x001e680001727983 */ /* 0x000ee80000300800 */
[----:B------:R1:W-:Y:S02]  /*66e80*/  LDGSTS.E [R4+0x46c00], [R6.64], P3 ;  /* 0x46c0000006047fae */ /* 0x0003e40009921844 */
[----:B-1----:R-:W-:Y:S01]  /*66e90*/  IMAD.MOV.U32 R6, RZ, RZ, R5 ;  /* 0x000000ffff067224 */ /* 0x002fe200078e0005 */
[----:B------:R-:W-:-:S02]  /*66ea0*/  MOV R7, R51 ;  /* 0x0000003300077202 */ /* 0x000fc40000000f00 */
[----:B------:R-:W-:Y:S01]  /*66eb0*/  SEL R5, RZ, 0x4, !P2 ;  /* 0x00000004ff057807 */ /* 0x000fe20005000000 */
[----:B------:R-:W3:Y:S01]  /*66ec0*/  LDL.LU R51, [R1+0x1f5c] ;  /* 0x001f5c0001337983 */ /* 0x000ee20000300800 */
[----:B------:R-:W-:Y:S02]  /*66ed0*/  ISETP.GT.AND P2, PT, R3, 0x2b, PT ;  /* 0x0000002b0300780c */ /* 0x000fe40003f44270 */
[----:B------:R-:W-:Y:S01]  /*66ee0*/  SEL R5, R5, RZ, !P0 ;  /* 0x000000ff05057207 */ /* 0x000fe20004000000 */
[----:B------:R1:W-:Y:S02]  /*66ef0*/  LDGSTS.E [R4+0x46e00], [R6.64], P3 ;  /* 0x46e0000006047fae */ /* 0x0003e40009921844 */
[----:B-1----:R-:W-:Y:S02]  /*66f00*/  SEL R7, RZ, 0x4, !P2 ;  /* 0x00000004ff077807 */ /* 0x002fe40005000000 */
[----:B------:R-:W-:Y:S02]  /*66f10*/  ISETP.NE.U32.AND P2, PT, R5, RZ, PT ;  /* 0x000000ff0500720c */ /* 0x000fe40003f45070 */
[----:B------:R-:W-:-:S02]  /*66f20*/  SEL R5, R7, RZ, !P0 ;  /* 0x000000ff07057207 */ /* 0x000fc40004000000 */
[----:B------:R-:W-:-:S04]  /*66f30*/  ISETP.GT.AND P1, PT, R3, 0x1f, PT ;  /* 0x0000001f0300780c */ /* 0x000fc80003f24270 */
[----:B------:R-:W-:Y:S02]  /*66f40*/  SEL R50, RZ, 0x4, !P1 ;  /* 0x00000004ff327807 */ /* 0x000fe40004800000 */
[----:B------:R-:W-:Y:S02]  /*66f50*/  ISETP.GT.AND P1, PT, R3, 0x27, PT ;  /* 0x000000270300780c */ /* 0x000fe40003f24270 */
[----:B------:R-:W-:Y:S02]  /*66f60*/  SEL R6, R50, RZ, !P0 ;  /* 0x000000ff32067207 */ /* 0x000fe40004000000 */
[----:B------:R-:W-:Y:S02]  /*66f70*/  SEL R50, RZ, 0x4, !P1 ;  /* 0x00000004ff327807 */ /* 0x000fe40004800000 */
[----:B------:R-:W-:Y:S02]  /*66f80*/  ISETP.NE.U32.AND P1, PT, R6, RZ, PT ;  /* 0x000000ff0600720c */ /* 0x000fe40003f25070 */
[----:B------:R-:W-:Y:S01]  /*66f90*/  SEL R6, R50, RZ, !P0 ;  /* 0x000000ff32067207 */ /* 0x000fe20004000000 */
[----:B----4-:R-:W-:Y:S01]  /*66fa0*/  HMMA.1688.F32.TF32 R184, R232, R54, R184 ;  /* 0x00000036e8b8723c */ /* 0x010fe200000810b8 */
[----:B------:R-:W-:-:S05]  /*66fb0*/  IADD3 R123, P4, R123, R182, RZ ;  /* 0x000000b67b7b7210 */ /* 0x000fca0007f9e0ff */
[--C-:B------:R-:W-:Y:S01]  /*66fc0*/  IMAD.X R178, R178, 0x1, R0.reuse, P4 ;  /* 0x00000001b2b27824 */ /* 0x100fe200020e0600 */
[-C--:B--2---:R-:W-:Y:S01]  /*66fd0*/  IADD3 R121, P5, R121, R182.reuse, RZ ;  /* 0x000000b679797210 */ /* 0x084fe20007fbe0ff */
[----:B------:R-:W-:Y:S04]  /*66fe0*/  STL [R1+0x1f74], R123 ;  /* 0x001f747b01007387 */ /* 0x000fe80000100800 */
[----:B------:R-:W-:Y:S01]  /*66ff0*/  IMAD.X R122, R122, 0x1, R0, P5 ;  /* 0x000000017a7a7824 */ /* 0x000fe200028e0600 */
[----:B------:R-:W-:Y:S01]  /*67000*/  STL [R1+0x1e28], R121 ;  /* 0x001e287901007387 */ /* 0x000fe20000100800 */
[----:B---3--:R-:W-:-:S03]  /*67010*/  IADD3 R119, P5, R119, R182, RZ ;  /* 0x000000b677777210 */ /* 0x008fc60007fbe0ff */
[----:B------:R-:W-:Y:S01]  /*67020*/  STL [R1+0x1f68], R178 ;  /* 0x001f68b201007387 */ /* 0x000fe20000100800 */
[----:B------:R-:W-:-:S03]  /*67030*/  ISETP.NE.U32.AND P4, PT, R5, RZ, PT ;  /* 0x000000ff0500720c */ /* 0x000fc60003f85070 */
[----:B------:R-:W2:Y:S04]  /*67040*/  LDL.LU R116, [R1+0x1f58] ;  /* 0x001f580001747983 */ /* 0x000ea80000300800 */
[----:B------:R-:W-:Y:S04]  /*67050*/  STL [R1+0x1e24], R122 ;  /* 0x001e247a01007387 */ /* 0x000fe80000100800 */
[----:B------:R1:W-:Y:S04]  /*67060*/  STL.64 [R1+0xc00], R184 ;  /* 0x000c00b801007387 */ /* 0x0003e80000100a00 */
[----:B------:R3:W-:Y:S04]  /*67070*/  STL.64 [R1+0xc08], R186 ;  /* 0x000c08ba01007387 */ /* 0x0007e80000100a00 */
[----:B------:R-:W4:Y:S04]  /*67080*/  LDL.LU R5, [R1+0x1e88] ;  /* 0x001e880001057983 */ /* 0x000f280000300800 */
[----:B------:R-:W-:Y:S04]  /*67090*/  STL [R1+0x1f6c], R119 ;  /* 0x001f6c7701007387 */ /* 0x000fe80000100800 */
[----:B------:R-:W3:Y:S04]  /*670a0*/  LDL.LU R55, [R1+0x1e64] ;  /* 0x001e640001377983 */ /* 0x000ee80000300800 */
[----:B------:R-:W3:Y:S01]  /*670b0*/  LDL.LU R54, [R1+0x1f50] ;  /* 0x001f500001367983 */ /* 0x000ee20000300800 */
[----:B------:R-:W-:Y:S01]  /*670c0*/  IMAD.X R120, R120, 0x1, R0, P5 ;  /* 0x0000000178787824 */ /* 0x000fe200028e0600 */
[----:B------:R-:W-:-:S04]  /*670d0*/  IADD3 R117, P5, R117, R182, RZ ;  /* 0x000000b675757210 */ /* 0x000fc80007fbe0ff */
[----:B------:R-:W-:Y:S04]  /*670e0*/  STL [R1+0x1f60], R120 ;  /* 0x001f607801007387 */ /* 0x000fe80000100800 */
[----:B------:R-:W-:Y:S04]  /*670f0*/  STL [R1+0x1e48], R117 ;  /* 0x001e487501007387 */ /* 0x000fe80000100800 */
[----:B------:R-:W3:Y:S01]  /*67100*/  LDL.LU R50, [R1+0x1e84] ;  /* 0x001e840001327983 */ /* 0x000ee20000300800 */
[----:B------:R-:W-:Y:S01]  /*67110*/  ISETP.NE.U32.AND P3, PT, R6, RZ, PT ;  /* 0x000000ff0600720c */ /* 0x000fe20003f65070 */
[----:B------:R-:W-:-:S02]  /*67120*/  IMAD.MOV.U32 R6, RZ, RZ, R123 ;  /* 0x000000ffff067224 */ /* 0x000fc400078e007b */
[----:B------:R-:W-:-:S05]  /*67130*/  IMAD.MOV.U32 R7, RZ, RZ, R178 ;  /* 0x000000ffff077224 */ /* 0x000fca00078e00b2 */
[----:B------:R1:W-:Y:S01]  /*67140*/  LDGSTS.E [R4+0x47c00], [R6.64], P1 ;  /* 0x47c0000006047fae */ /* 0x0003e20008921844 */
[----:B------:R-:W-:Y:S01]  /*67150*/  IADD3 R251, P6, R180, R250, RZ ;  /* 0x000000fab4fb7210 */ /* 0x000fe20007fde0ff */
[----:B------:R-:W-:Y:S02]  /*67160*/  IMAD.X R118, R118, 0x1, R0, P5 ;  /* 0x0000000176767824 */ /* 0x000fe400028e0600 */
[----:B-1----:R-:W-:Y:S02]  /*67170*/  IMAD.MOV.U32 R6, RZ, RZ, R121 ;  /* 0x000000ffff067224 */ /* 0x002fe400078e0079 */
[----:B------:R-:W-:-:S05]  /*67180*/  IMAD.MOV.U32 R7, RZ, RZ, R122 ;  /* 0x000000ffff077224 */ /* 0x000fca00078e007a */
[----:B------:R1:W-:Y:S01]  /*67190*/  LDGSTS.E [R4+0x47e00], [R6.64], P1 ;  /* 0x47e0000006047fae */ /* 0x0003e20008921844 */
[----:B------:R-:W-:Y:S01]  /*671a0*/  IMAD.X R250, R181, 0x1, R2, P6 ;  /* 0x00000001b5fa7824 */ /* 0x000fe200030e0602 */
[-C--:B------:R-:W-:Y:S02]  /*671b0*/  IADD3 R115, P6, R115, R182.reuse, RZ ;  /* 0x000000b673737210 */ /* 0x080fe40007fde0ff */
[----:B------:R-:W-:Y:S01]  /*671c0*/  IADD3 R114, P1, R114, R182, RZ ;  /* 0x000000b672727210 */ /* 0x000fe20007f3e0ff */
[----:B-1----:R-:W-:Y:S02]  /*671d0*/  IMAD.MOV.U32 R6, RZ, RZ, R119 ;  /* 0x000000ffff067224 */ /* 0x002fe400078e0077 */
[----:B------:R-:W-:-:S05]  /*671e0*/  IMAD.MOV.U32 R7, RZ, RZ, R120 ;  /* 0x000000ffff077224 */ /* 0x000fca00078e0078 */
[----:B------:R1:W-:Y:S01]  /*671f0*/  LDGSTS.E [R4+0x48c00], [R6.64], P2 ;  /* 0x48c0000006047fae */ /* 0x0003e20009121844 */
[----:B------:R-:W-:-:S03]  /*67200*/  IADD3 R51, P5, R51, R182, RZ ;  /* 0x000000b633337210 */ /* 0x000fc60007fbe0ff */
[----:B------:R-:W-:Y:S01]  /*67210*/  STL [R1+0x1f64], R115 ;  /* 0x001f647301007387 */ /* 0x000fe20000100800 */
[----:B-1----:R-:W-:Y:S02]  /*67220*/  IMAD.MOV.U32 R6, RZ, RZ, R117 ;  /* 0x000000ffff067224 */ /* 0x002fe400078e0075 */
[----:B------:R-:W-:Y:S01]  /*67230*/  IMAD.MOV.U32 R7, RZ, RZ, R118 ;  /* 0x000000ffff077224 */ /* 0x000fe200078e0076 */
[----:B------:R1:W-:Y:S04]  /*67240*/  STL [R1+0x1e44], R118 ;  /* 0x001e447601007387 */ /* 0x0003e80000100800 */
[----:B------:R1:W-:Y:S04]  /*67250*/  LDGSTS.E [R4+0x48e00], [R6.64], P2 ;  /* 0x48e0000006047fae */ /* 0x0003e80009121844 */
[----:B------:R-:W-:Y:S01]  /*67260*/  STL [R1+0x1e68], R114 ;  /* 0x001e687201007387 */ /* 0x000fe20000100800 */
[----:B-1----:R-:W-:-:S02]  /*67270*/  IMAD.MOV.U32 R6, RZ, RZ, R115 ;  /* 0x000000ffff067224 */ /* 0x002fc400078e0073 */
[----:B--2---:R-:W-:-:S05]  /*67280*/  IMAD.X R116, R116, 0x1, R0, P6 ;  /* 0x0000000174747824 */ /* 0x004fca00030e0600 */
[----:B------:R-:W-:Y:S04]  /*67290*/  STL [R1+0x1f58], R116 ;  /* 0x001f587401007387 */ /* 0x000fe80000100800 */
[----:B------:R-:W-:Y:S01]  /*672a0*/  STL [R1+0x1f5c], R51 ;  /* 0x001f5c3301007387 */ /* 0x000fe20000100800 */
[----:B----4-:R-:W-:Y:S01]  /*672b0*/  IADD3 R5, P2, R5, R182, RZ ;  /* 0x000000b605057210 */ /* 0x010fe20007f5e0ff */
[----:B---3--:R-:W-:-:S04]  /*672c0*/  IMAD.X R55, R55, 0x1, R0, P1 ;  /* 0x0000000137377824 */ /* 0x008fc800008e0600 */
[----:B------:R-:W-:Y:S01]  /*672d0*/  STL [R1+0x1e88], R5 ;  /* 0x001e880501007387 */ /* 0x000fe20000100800 */
[----:B------:R-:W-:-:S03]  /*672e0*/  IADD3.X R54, R54, R0, RZ, P5, !PT ;  /* 0x0000000036367210 */ /* 0x000fc60002ffe4ff */
[----:B------:R-:W-:Y:S04]  /*672f0*/  STL [R1+0x1e64], R55 ;  /* 0x001e643701007387 */ /* 0x000fe80000100800 */
[----:B------:R-:W2:Y:S04]  /*67300*/  LDL.LU R184, [R1+0x1450] ;  /* 0x0014500001b87983 */ /* 0x000ea80000300800 */
[----:B------:R1:W-:Y:S04]  /*67310*/  STL [R1+0x1f50], R54 ;  /* 0x001f503601007387 */ /* 0x0003e80000100800 */
[----:B------:R-:W2:Y:S04]  /*67320*/  LDL.LU R185, [R1+0x1454] ;  /* 0x0014540001b97983 */ /* 0x000ea80000300800 */
[----:B------:R-:W2:Y:S04]  /*67330*/  LDL.LU R186, [R1+0x1458] ;  /* 0x0014580001ba7983 */ /* 0x000ea80000300800 */
[----:B------:R-:W2:Y:S01]  /*67340*/  LDL.LU R187, [R1+0x145c] ;  /* 0x00145c0001bb7983 */ /* 0x000ea20000300800 */
[----:B------:R-:W-:-:S02]  /*67350*/  IMAD.MOV.U32 R7, RZ, RZ, R116 ;  /* 0x000000ffff077224 */ /* 0x000fc400078e0074 */
[----:B------:R-:W-:Y:S01]  /*67360*/  IMAD.X R50, R50, 0x1, R0, P2 ;  /* 0x0000000132327824 */ /* 0x000fe200010e0600 */
[----:B------:R-:W3:Y:S04]  /*67370*/  LDL.LU.64 R118, [R1+0x1a98] ;  /* 0x001a980001767983 */ /* 0x000ee80000300a00 */
[----:B------:R4:W-:Y:S04]  /*67380*/  LDGSTS.E [R4+0x49c00], [R6.64], P3 ;  /* 0x49c0000006047fae */ /* 0x0009e80009921844 */
[----:B------:R1:W-:Y:S04]  /*67390*/  STL [R1+0x1e84], R50 ;  /* 0x001e843201007387 */ /* 0x0003e80000100800 */
[----:B------:R-:W3:Y:S01]  /*673a0*/  LDL.LU R188, [R1+0x1440] ;  /* 0x0014400001bc7983 */ /* 0x000ee20000300800 */
[----:B----4-:R-:W-:-:S03]  /*673b0*/  IMAD.MOV.U32 R6, RZ, RZ, R114 ;  /* 0x000000ffff067224 */ /* 0x010fc600078e0072 */
[----:B------:R-:W4:Y:S01]  /*673c0*/  LDL.LU R189, [R1+0x1444] ;  /* 0x0014440001bd7983 */ /* 0x000f220000300800 */
[----:B------:R-:W-:-:S03]  /*673d0*/  IMAD.MOV.U32 R7, RZ, RZ, R55 ;  /* 0x000000ffff077224 */ /* 0x000fc600078e0037 */
[----:B------:R-:W4:Y:S04]  /*673e0*/  LDL.LU R190, [R1+0x1448] ;  /* 0x0014480001be7983 */ /* 0x000f280000300800 */
[----:B------:R-:W4:Y:S04]  /*673f0*/  LDL.LU R191, [R1+0x144c] ;  /* 0x00144c0001bf7983 */ /* 0x000f280000300800 */
[----:B------:R1:W-:Y:S04]  /*67400*/  LDGSTS.E [R4+0x49e00], [R6.64], P3 ;  /* 0x49e0000006047fae */ /* 0x0003e80009921844 */
[----:B------:R-:W4:Y:S01]  /*67410*/  LDL.LU R117, [R1+0x1f54] ;  /* 0x001f540001757983 */ /* 0x000f220000300800 */
[----:B-1----:R-:W-:-:S02]  /*67420*/  IMAD.MOV.U32 R6, RZ, RZ, R51 ;  /* 0x000000ffff067224 */ /* 0x002fc400078e0033 */
[----:B------:R-:W-:Y:S02]  /*67430*/  IMAD.MOV.U32 R7, RZ, RZ, R54 ;  /* 0x000000ffff077224 */ /* 0x000fe400078e0036 */
[----:B------:R-:W4:Y:S04]  /*67440*/  LDL.LU R54, [R1+0x1ea8] ;  /* 0x001ea80001367983 */ /* 0x000f280000300800 */
[----:B------:R1:W-:Y:S02]  /*67450*/  LDGSTS.E [R4+0x4ac00], [R6.64], P4 ;  /* 0x4ac0000006047fae */ /* 0x0003e4000a121844 */
[----:B-1----:R-:W-:Y:S02]  /*67460*/  IMAD.MOV.U32 R6, RZ, RZ, R5 ;  /* 0x000000ffff067224 */ /* 0x002fe400078e0005 */
[----:B------:R-:W-:-:S05]  /*67470*/  IMAD.MOV.U32 R7, RZ, RZ, R50 ;  /* 0x000000ffff077224 */ /* 0x000fca00078e0032 */
[----:B------:R1:W-:Y:S04]  /*67480*/  LDGSTS.E [R4+0x4ae00], [R6.64], P4 ;  /* 0x4ae0000006047fae */ /* 0x0003e8000a121844 */
[----:B-1----:R-:W4:Y:S04]  /*67490*/  LDL.LU R7, [R1+0x1f48] ;  /* 0x001f480001077983 */ /* 0x002f280000300800 */
[----:B------:R-:W4:Y:S01]  /*674a0*/  LDL.LU R116, [R1+0x1ea4] ;  /* 0x001ea40001747983 */ /* 0x000f220000300800 */
[----:B------:R-:W-:Y:S01]  /*674b0*/  IMAD.MOV.U32 R55, RZ, RZ, c[0x0][0x18c] ;  /* 0x00006300ff377624 */ /* 0x000fe200078e00ff */
[----:B------:R-:W-:-:S03]  /*674c0*/  ISETP.GT.AND P1, PT, R3, 0x2f, PT ;  /* 0x0000002f0300780c */ /* 0x000fc60003f24270 */
[----:B------:R-:W-:Y:S01]  /*674d0*/  IMAD.SHL.U32 R55, R55, 0x40, RZ ;  /* 0x0000004037377824 */ /* 0x000fe200078e00ff */
[----:B------:R-:W-:-:S03]  /*674e0*/  SEL R5, RZ, 0x4, !P1 ;  /* 0x00000004ff057807 */ /* 0x000fc60004800000 */
[----:B------:R-:W-:Y:S01]  /*674f0*/  IMAD.SHL.U32 R55, R55, 0x4, RZ ;  /* 0x0000000437377824 */ /* 0x000fe200078e00ff */
[----:B------:R-:W-:Y:S02]  /*67500*/  SEL R5, R5, RZ, !P0 ;  /* 0x000000ff05057207 */ /* 0x000fe40004000000 */
[C---:B------:R-:W-:Y:S02]  /*67510*/  ISETP.GT.AND P4, PT, R3.reuse, 0x37, PT ;  /* 0x000000370300780c */ /* 0x040fe40003f84270 */
[----:B------:R-:W-:-:S04]  /*67520*/  ISETP.GT.AND P5, PT, R3, 0x3b, PT ;  /* 0x0000003b0300780c */ /* 0x000fc80003fa4270 */
[----:B------:R-:W-:Y:S01]  /*67530*/  SEL R6, RZ, 0x4, !P5 ;  /* 0x00000004ff067807 */ /* 0x000fe20006800000 */
[----:B--2---:R-:W-:Y:S01]  /*67540*/  HMMA.1688.F32.TF32 R120, R232, R58, R184 ;  /* 0x0000003ae878723c */ /* 0x004fe200000810b8 */
[----:B------:R-:W2:Y:S01]  /*67550*/  LDL.LU R184, [R1+0x1410] ;  /* 0x0014100001b87983 */ /* 0x000ea20000300800 */
[----:B---3--:R-:W-:-:S05]  /*67560*/  IADD3 R51, P2, R118, R55, RZ ;  /* 0x0000003776337210 */ /* 0x008fca0007f5e0ff */
[----:B------:R-:W-:Y:S01]  /*67570*/  IMAD.X R50, R119, 0x1, R2, P2 ;  /* 0x0000000177327824 */ /* 0x000fe200010e0602 */
[----:B------:R-:W-:Y:S02]  /*67580*/  ISETP.NE.U32.AND P2, PT, R5, RZ, PT ;  /* 0x000000ff0500720c */ /* 0x000fe40003f45070 */
[----:B------:R-:W-:Y:S11]  /*67590*/  SEL R5, RZ, 0x4, !P4 ;  /* 0x00000004ff057807 */ /* 0x000ff60006000000 */
[----:B------:R-:W-:Y:S02]  /*675a0*/  @!UPT UIADD3 URZ, URZ, URZ, URZ ;  /* 0x0000003f3f3ff290 */ /* 0x000fe4000fffe03f */
[----:B------:R-:W-:Y:S01]  /*675b0*/  STL.64 [R1+0xbd0], R120 ;  /* 0x000bd07801007387 */ /* 0x000fe20000100a00 */
[----:B----4-:R-:W-:Y:S03]  /*675c0*/  HMMA.1688.F32.TF32 R188, R232, R62, R188 ;  /* 0x0000003ee8bc723c */ /* 0x010fe600000810bc */
[----:B------:R1:W-:Y:S04]  /*675d0*/  STL.64 [R1+0xbd8], R122 ;  /* 0x000bd87a01007387 */ /* 0x0003e80000100a00 */
[----:B------:R-:W2:Y:S04]  /*675e0*/  LDL.LU R185, [R1+0x1414] ;  /* 0x0014140001b97983 */ /* 0x000ea80000300800 */
[----:B------:R-:W2:Y:S01]  /*675f0*/  LDL.LU R186, [R1+0x1418] ;  /* 0x0014180001ba7983 */ /* 0x000ea20000300800 */
[----:B------:R-:W-:-:S03]  /*67600*/  IADD3 R117, P4, R117, R182, RZ ;  /* 0x000000b675757210 */ /* 0x000fc60007f9e0ff */
[----:B------:R-:W2:Y:S04]  /*67610*/  LDL.LU R187, [R1+0x141c] ;  /* 0x00141c0001bb7983 */ /* 0x000ea80000300800 */
[----:B-1----:R-:W3:Y:S01]  /*67620*/  LDL.LU R122, [R1+0x1f4c] ;  /* 0x001f4c00017a7983 */ /* 0x002ee20000300800 */
[----:B------:R-:W-:-:S03]  /*67630*/  IADD3 R54, P5, R54, R182, RZ ;  /* 0x000000b636367210 */ /* 0x000fc60007fbe0ff */
[----:B------:R-:W4:Y:S04]  /*67640*/  LDL.LU R115, [R1+0x1ec8] ;  /* 0x001ec80001737983 */ /* 0x000f280000300800 */
[----:B------:R1:W-:Y:S04]  /*67650*/  STL [R1+0x1f54], R117 ;  /* 0x001f547501007387 */ /* 0x0003e80000100800 */
[----:B------:R-:W-:Y:S01]  /*67660*/  STL [R1+0x1ea8], R54 ;  /* 0x001ea83601007387 */ /* 0x000fe20000100800 */
[----:B------:R-:W-:Y:S01]  /*67670*/  IMAD.X R7, R7, 0x1, R0, P4 ;  /* 0x0000000107077824 */ /* 0x000fe200020e0600 */
[----:B------:R-:W-:-:S04]  /*67680*/  IADD3.X R116, R116, R0, RZ, P5, !PT ;  /* 0x0000000074747210 */ /* 0x000fc80002ffe4ff */
[----:B------:R1:W-:Y:S04]  /*67690*/  STL [R1+0x1f48], R7 ;  /* 0x001f480701007387 */ /* 0x0003e80000100800 */
[----:B------:R1:W-:Y:S04]  /*676a0*/  STL [R1+0x1ea4], R116 ;  /* 0x001ea47401007387 */ /* 0x0003e80000100800 */
[----:B------:R-:W4:Y:S04]  /*676b0*/  LDL.LU R58, [R1+0x1f40] ;  /* 0x001f4000013a7983 */ /* 0x000f280000300800 */
[----:B------:R-:W-:Y:S04]  /*676c0*/  STL.64 [R1+0xbc0], R188 ;  /* 0x000bc0bc01007387 */ /* 0x000fe80000100a00 */
[----:B------:R-:W-:Y:S04]  /*676d0*/  STL.64 [R1+0xbc8], R190 ;  /* 0x000bc8be01007387 */ /* 0x000fe80000100a00 */
[----:B------:R-:W4:Y:S04]  /*676e0*/  LDL.LU R121, [R1+0x1ec4] ;  /* 0x001ec40001797983 */ /* 0x000f280000300800 */
[----:B------:R-:W4:Y:S04]  /*676f0*/  LDL.LU R119, [R1+0x1f44] ;  /* 0x001f440001777983 */ /* 0x000f280000300800 */
[----:B------:R-:W4:Y:S04]  /*67700*/  LDL.LU R120, [R1+0x1f38] ;  /* 0x001f380001787983 */ /* 0x000f280000300800 */
[----:B------:R-:W1:Y:S01]  /*67710*/  S2R R183, SR_TID.X ;  /* 0x0000000000b77919 */ /* 0x000e620000002100 */
[----:B------:R-:W-:-:S02]  /*67720*/  ISETP.GT.AND P6, PT, R3, 0x33, PT ;  /* 0x000000330300780c */ /* 0x000fc40003fc4270 */
[----:B------:R-:W-:Y:S01]  /*67730*/  ISETP.GT.AND P3, PT, R3, 0x3f, PT ;  /* 0x0000003f0300780c */ /* 0x000fe20003f64270 */
[----:B------:R-:W4:Y:S01]  /*67740*/  LDL.LU R118, [R1+0x1ee4] ;  /* 0x001ee40001767983 */ /* 0x000f220000300800 */
[----:B------:R-:W-:Y:S02]  /*67750*/  SEL R5, R5, RZ, !P0 ;  /* 0x000000ff05057207 */ /* 0x000fe40004000000 */
[----:B-1----:R-:W-:-:S04]  /*67760*/  LOP3.LUT R114, R183, 0x3f, RZ, 0xc0, !PT ;  /* 0x0000003fb7727812 */ /* 0x002fc800078ec0ff */
[----:B------:R-:W-:Y:S02]  /*67770*/  ISETP.GE.AND P1, PT, R114, R3, PT ;  /* 0x000000037200720c */ /* 0x000fe40003f26270 */
[----:B------:R-:W-:-:S04]  /*67780*/  SEL R3, RZ, 0x4, !P6 ;  /* 0x00000004ff037807 */ /* 0x000fc80007000000 */
[----:B------:R-:W-:-:S04]  /*67790*/  SEL R3, R3, RZ, !P0 ;  /* 0x000000ff03037207 */ /* 0x000fc80004000000 */
[----:B------:R-:W-:Y:S02]  /*677a0*/  ISETP.NE.U32.AND P4, PT, R3, RZ, PT ;  /* 0x000000ff0300720c */ /* 0x000fe40003f85070 */
[----:B------:R-:W-:Y:S01]  /*677b0*/  SEL R3, R6, RZ, !P0 ;  /* 0x000000ff06037207 */ /* 0x000fe20004000000 */
[----:B------:R-:W-:Y:S01]  /*677c0*/  IMAD.MOV.U32 R6, RZ, RZ, R117 ;  /* 0x000000ffff067224 */ /* 0x000fe200078e0075 */
[----:B------:R-:W-:Y:S01]  /*677d0*/  ISETP.NE.U32.AND P5, PT, R5, RZ, PT ;  /* 0x000000ff0500720c */ /* 0x000fe20003fa5070 */
[----:B------:R-:W4:Y:S01]  /*677e0*/  LDL.LU R117, [R1+0x1ee8] ;  /* 0x001ee80001757983 */ /* 0x000f220000300800 */
[----:B------:R-:W-:-:S03]  /*677f0*/  SEL R5, RZ, 0x4, !P3 ;  /* 0x00000004ff057807 */ /* 0x000fc60005800000 */
[----:B------:R1:W-:Y:S01]  /*67800*/  LDGSTS.E [R4+0x4bc00], [R6.64], P2 ;  /* 0x4bc0000006047fae */ /* 0x0003e20009121844 */
[----:B------:R-:W-:Y:S02]  /*67810*/  ISETP.NE.U32.AND P3, PT, R3, RZ, PT ;  /* 0x000000ff0300720c */ /* 0x000fe40003f65070 */
[----:B------:R-:W-:Y:S01]  /*67820*/  SEL R3, RZ, 0x4, P1 ;  /* 0x00000004ff037807 */ /* 0x000fe20000800000 */
[----:B-1----:R-:W-:Y:S02]  /*67830*/  IMAD.MOV.U32 R6, RZ, RZ, R54 ;  /* 0x000000ffff067224 */ /* 0x002fe400078e0036 */
[----:B------:R-:W-:Y:S01]  /*67840*/  IMAD.MOV.U32 R7, RZ, RZ, R116 ;  /* 0x000000ffff077224 */ /* 0x000fe200078e0074 */
[----:B------:R-:W4:Y:S04]  /*67850*/  LDL.LU R54, [R1+0x1f3c] ;  /* 0x001f3c0001367983 */ /* 0x000f280000300800 */
[----:B------:R1:W-:Y:S04]  /*67860*/  LDGSTS.E [R4+0x4be00], [R6.64], P2 ;  /* 0x4be0000006047fae */ /* 0x0003e80009121844 */
[----:B------:R-:W4:Y:S01]  /*67870*/  LDL.LU R62, [R1+0x1f08] ;  /* 0x001f0800013e7983 */ /* 0x000f220000300800 */
[----:B------:R-:W-:Y:S01]  /*67880*/  SEL R3, R3, RZ, !P0 ;  /* 0x000000ff03037207 */ /* 0x000fe20004000000 */
[----:B--2---:R-:W-:Y:S01]  /*67890*/  HMMA.1688.F32.TF32 R184, R232, R66, R184 ;  /* 0x00000042e8b8723c */ /* 0x004fe200000810b8 */
[----:B---3--:R-:W-:-:S02]  /*678a0*/  IADD3 R122, P1, R122, R182, RZ ;  /* 0x000000b67a7a7210 */ /* 0x008fc40007f3e0ff */
[----:B----4-:R-:W-:-:S03]  /*678b0*/  IADD3 R115, P2, R115, R182, RZ ;  /* 0x000000b673737210 */ /* 0x010fc60007f5e0ff */
[----:B------:R-:W-:Y:S04]  /*678c0*/  STL [R1+0x1f4c], R122 ;  /* 0x001f4c7a01007387 */ /* 0x000fe80000100800 */
[----:B------:R-:W-:Y:S01]  /*678d0*/  STL [R1+0x1ec8], R115 ;  /* 0x001ec87301007387 */ /* 0x000fe20000100800 */
[----:B-1----:R-:W-:Y:S02]  /*678e0*/  IMAD.MOV.U32 R6, RZ, RZ, R122 ;  /* 0x000000ffff067224 */ /* 0x002fe400078e007a */
[----:B------:R-:W-:-:S05]  /*678f0*/  IMAD.X R58, R58, 0x1, R0, P1 ;  /* 0x000000013a3a7824 */ /* 0x000fca00008e0600 */
[----:B------:R1:W-:Y:S04]  /*67900*/  STL [R1+0x1f40], R58 ;  /* 0x001f403a01007387 */ /* 0x0003e80000100800 */
[----:B------:R-:W2:Y:S01]  /*67910*/  LDL.LU R116, [R1+0x1f30] ;  /* 0x001f300001747983 */ /* 0x000ea20000300800 */
[----:B------:R-:W-:Y:S01]  /*67920*/  IMAD.X R121, R121, 0x1, R0, P2 ;  /* 0x0000000179797824 */ /* 0x000fe200010e0600 */
[----:B------:R-:W-:-:S04]  /*67930*/  IADD3 R119, P2, R119, R182, RZ ;  /* 0x000000b677777210 */ /* 0x000fc80007f5e0ff */
[----:B------:R-:W-:Y:S04]  /*67940*/  STL [R1+0x1ec4], R121 ;  /* 0x001ec47901007387 */ /* 0x000fe80000100800 */
[----:B------:R-:W-:Y:S01]  /*67950*/  STL.64 [R1+0xba0], R184 ;  /* 0x000ba0b801007387 */ /* 0x000fe20000100a00 */
[----:B------:R-:W-:-:S03]  /*67960*/  IMAD.MOV.U32 R7, RZ, RZ, R58 ;  /* 0x000000ffff077224 */ /* 0x000fc600078e003a */
[----:B------:R-:W-:Y:S04]  /*67970*/  STL.64 [R1+0xba8], R186 ;  /* 0x000ba8ba01007387 */ /* 0x000fe80000100a00 */
[----:B------:R-:W3:Y:S04]  /*67980*/  LDL.LU R63, [R1+0x1f04] ;  /* 0x001f0400013f7983 */ /* 0x000ee80000300800 */
[----:B------:R-:W-:Y:S01]  /*67990*/  STL [R1+0x1f44], R119 ;  /* 0x001f447701007387 */ /* 0x000fe20000100800 */
[----:B------:R-:W-:-:S03]  /*679a0*/  IMAD.X R120, R120, 0x1, R0, P2 ;  /* 0x0000000178787824 */ /* 0x000fc600010e0600 */
[----:B------:R-:W4:Y:S04]  /*679b0*/  LDL.LU R59, [R1+0x1f24] ;  /* 0x001f2400013b7983 */ /* 0x000f280000300800 */
[----:B-1----:R-:W4:Y:S01]  /*679c0*/  LDL.LU R58, [R1+0x1f34] ;  /* 0x001f3400013a7983 */ /* 0x002f220000300800 */
[----:B------:R-:W-:-:S03]  /*679d0*/  ISETP.NE.U32.AND P1, PT, R3, RZ, PT ;  /* 0x000000ff0300720c */ /* 0x000fc60003f25070 */
[----:B------:R1:W-:Y:S02]  /*679e0*/  LDGSTS.E [R4+0x4cc00], [R6.64], P4 ;  /* 0x4cc0000006047fae */ /* 0x0003e4000a121844 */
[----:B-1----:R-:W-:Y:S02]  /*679f0*/  IMAD.MOV.U32 R6, RZ, RZ, R115 ;  /* 0x000000ffff067224 */ /* 0x002fe400078e0073 */
[----:B------:R-:W4:Y:S04]  /*67a00*/  LDL.LU R115, [R1+0x1f28] ;  /* 0x001f280001737983 */ /* 0x000f280000300800 */
[----:B------:R1:W-:Y:S04]  /*67a10*/  STL [R1+0x1f38], R120 ;  /* 0x001f387801007387 */ /* 0x0003e80000100800 */
[----:B------:R-:W4:Y:S01]  /*67a20*/  LDL.LU R3, [R1+0x1f2c] ;  /* 0x001f2c0001037983 */ /* 0x000f220000300800 */
[----:B------:R-:W-:Y:S01]  /*67a30*/  IMAD.MOV.U32 R7, RZ, RZ, R121 ;  /* 0x000000ffff077224 */ /* 0x000fe200078e0079 */
[----:B------:R-:W-:-:S04]  /*67a40*/  IADD3 R117, P2, R117, R182, RZ ;  /* 0x000000b675757210 */ /* 0x000fc80007f5e0ff */
[----:B------:R1:W-:Y:S01]  /*67a50*/  LDGSTS.E [R4+0x4ce00], [R6.64], P4 ;  /* 0x4ce0000006047fae */ /* 0x0003e2000a121844 */
[----:B------:R-:W-:Y:S01]  /*67a60*/  IMAD.X R118, R118, 0x1, R0, P2 ;  /* 0x0000000176767824 */ /* 0x000fe200010e0600 */
[----:B------:R-:W-:Y:S02]  /*67a70*/  SEL R5, R5, RZ, !P0 ;  /* 0x000000ff05057207 */ /* 0x000fe40004000000 */
[----:B------:R-:W-:Y:S01]  /*67a80*/  STL [R1+0x1ee8], R117 ;  /* 0x001ee87501007387 */ /* 0x000fe20000100800 */
[-C--:B------:R-:W-:Y:S01]  /*67a90*/  IADD3 R54, P4, R54, R182.reuse, RZ ;  /* 0x000000b636367210 */ /* 0x080fe20007f9e0ff */
[----:B-1----:R-:W-:Y:S02]  /*67aa0*/  IMAD.MOV.U32 R6, RZ, RZ, R119 ;  /* 0x000000ffff067224 */ /* 0x002fe400078e0077 */
[----:B------:R-:W-:Y:S02]  /*67ab0*/  IMAD.MOV.U32 R7, RZ, RZ, R120 ;  /* 0x000000ffff077224 */ /* 0x000fe400078e0078 */
[----:B------:R1:W-:Y:S01]  /*67ac0*/  STL [R1+0x1f3c], R54 ;  /* 0x001f3c3601007387 */ /* 0x0003e20000100800 */
[----:B------:R-:W-:-:S03]  /*67ad0*/  IADD3 R62, P2, R62, R182, RZ ;  /* 0x000000b63e3e7210 */ /* 0x000fc60007f5e0ff */
[----:B------:R-:W-:Y:S01]  /*67ae0*/  STL [R1+0x1ee4], R118 ;  /* 0x001ee47601007387 */ /* 0x000fe20000100800 */
[----:B------:R-:W-:-:S03]  /*67af0*/  ISETP.NE.U32.AND P0, PT, R5, RZ, PT ;  /* 0x000000ff0500720c */ /* 0x000fc60003f05070 */
[----:B------:R-:W4:Y:S04]  /*67b00*/  LDL.LU R67, [R1+0x253c] ;  /* 0x00253c0001437983 */ /* 0x000f280000300800 */
[----:B------:R-:W-:Y:S04]  /*67b10*/  STL [R1+0x1f08], R62 ;  /* 0x001f083e01007387 */ /* 0x000fe80000100800 */
[----:B------:R1:W-:Y:S02]  /*67b20*/  LDGSTS.E [R4+0x4dc00], [R6.64], P5 ;  /* 0x4dc0000006047fae */ /* 0x0003e4000a921844 */
[----:B-1----:R-:W-:Y:S01]  /*67b30*/  MOV R6, R117 ;  /* 0x0000007500067202 */ /* 0x002fe20000000f00 */
[----:B------:R-:W-:-:S05]  /*67b40*/  IMAD.MOV.U32 R7, RZ, RZ, R118 ;  /* 0x000000ffff077224 */ /* 0x000fca00078e0076 */
[----:B------:R1:W-:Y:S02]  /*67b50*/  LDGSTS.E [R4+0x4de00], [R6.64], P5 ;  /* 0x4de0000006047fae */ /* 0x0003e4000a921844 */
[----:B-1----:R-:W-:Y:S02]  /*67b60*/  IMAD.MOV.U32 R6, RZ, RZ, R54 ;  /* 0x000000ffff067224 */ /* 0x002fe400078e0036 */
[----:B--2---:R-:W-:-:S05]  /*67b70*/  IMAD.X R116, R116, 0x1, R0, P4 ;  /* 0x0000000174747824 */ /* 0x004fca00020e0600 */
[----:B------:R-:W-:Y:S04]  /*67b80*/  STL [R1+0x1f30], R116 ;  /* 0x001f307401007387 */ /* 0x000fe80000100800 */
[----:B------:R-:W2:Y:S04]  /*67b90*/  LDL.LU R5, [R1+0x2540] ;  /* 0x0025400001057983 */ /* 0x000ea80000300800 */
[----:B------:R-:W2:Y:S01]  /*67ba0*/  LDL.LU R120, [R1+0x2530] ;  /* 0x0025300001787983 */ /* 0x000ea20000300800 */
[----:B---3--:R-:W-:Y:S01]  /*67bb0*/  IMAD.X R63, R63, 0x1, R0, P2 ;  /* 0x000000013f3f7824 */ /* 0x008fe200010e0600 */
[----:B----4-:R-:W-:-:S05]  /*67bc0*/  IADD3 R58, P4, R58, R182, RZ ;  /* 0x000000b63a3a7210 */ /* 0x010fca0007f9e0ff */
[----:B------:R-:W-:Y:S04]  /*67bd0*/  STL [R1+0x1f34], R58 ;  /* 0x001f343a01007387 */ /* 0x000fe80000100800 */
[----:B------:R1:W-:Y:S04]  /*67be0*/  STL [R1+0x1f04], R63 ;  /* 0x001f043f01007387 */ /* 0x0003e80000100800 */
[----:B------:R-:W3:Y:S01]  /*67bf0*/  LDL.LU R54, [R1+0x2538] ;  /* 0x0025380001367983 */ /* 0x000ee20000300800 */
[----:B------:R-:W-:Y:S02]  /*67c00*/  IMAD.MOV.U32 R7, RZ, RZ, R116 ;  /* 0x000000ffff077224 */ /* 0x000fe400078e0074 */
[----:B------:R-:W-:Y:S01]  /*67c10*/  IMAD.X R59, R59, 0x1, R0, P4 ;  /* 0x000000013b3b7824 */ /* 0x000fe200020e0600 */
[----:B------:R-:W3:Y:S04]  /*67c20*/  LDL.LU R119, [R1+0x252c] ;  /* 0x00252c0001777983 */ /* 0x000ee80000300800 */
[----:B------:R1:W-:Y:S01]  /*67c30*/  LDGSTS.E [R4+0x4ec00], [R6.64], P3 ;  /* 0x4ec0000006047fae */ /* 0x0003e20009921844 */
[----:B------:R-:W-:-:S05]  /*67c40*/  IADD3 R3, P2, R3, R182, RZ ;  /* 0x000000b603037210 */ /* 0x000fca0007f5e0ff */
[----:B------:R-:W-:Y:S04]  /*67c50*/  STL [R1+0x1f2c], R3 ;  /* 0x001f2c0301007387 */ /* 0x000fe80000100800 */
[----:B------:R-:W3:Y:S01]  /*67c60*/  LDL.LU R66, [R1+0x2534] ;  /* 0x0025340001427983 */ /* 0x000ee20000300800 */
[----:B-1----:R-:W-:Y:S02]  /*67c70*/  IMAD.MOV.U32 R7, RZ, RZ, R63 ;  /* 0x000000ffff077224 */ /* 0x002fe400078e003f */
[----:B------:R-:W-:Y:S01]  /*67c80*/  IMAD.MOV.U32 R6, RZ, RZ, R62 ;  /* 0x000000ffff067224 */ /* 0x000fe200078e003e */
[----:B------:R1:W-:Y:S04]  /*67c90*/  STL [R1+0x1f24], R59 ;  /* 0x001f243b01007387 */ /* 0x0003e80000100800 */
[----:B------:R-:W3:Y:S04]  /*67ca0*/  LDL.LU R63, [R1+0x2520] ;  /* 0x00252000013f7983 */ /* 0x000ee80000300800 */
[----:B------:R-:W3:Y:S01]  /*67cb0*/  LDL.LU R62, [R1+0x2528] ;  /* 0x00252800013e7983 */ /* 0x000ee20000300800 */
[----:B------:R-:W-:-:S03]  /*67cc0*/  IMAD.X R115, R115, 0x1, R0, P2 ;  /* 0x0000000173737824 */ /* 0x000fc600010e0600 */
[----:B------:R1:W-:Y:S01]  /*67cd0*/  LDGSTS.E [R4+0x4ee00], [R6.64], P3 ;  /* 0x4ee0000006047fae */ /* 0x0003e20009921844 */
[----:B------:R-:W-:Y:S01]  /*67ce0*/  SHF.R.S32.HI R183, RZ, 0x6, R183 ;  /* 0x00000006ffb77819 */ /* 0x000fe200000114b7 */
[----:B-1----:R-:W-:Y:S02]  /*67cf0*/  IMAD.MOV.U32 R6, RZ, RZ, R58 ;  /* 0x000000ffff067224 */ /* 0x002fe400078e003a */
[----:B------:R-:W-:Y:S02]  /*67d00*/  IMAD.MOV.U32 R7, RZ, RZ, R59 ;  /* 0x000000ffff077224 */ /* 0x000fe400078e003b */
[----:B------:R-:W3:Y:S01]  /*67d10*/  LDL.LU R59, [R1+0x251c] ;  /* 0x00251c00013b7983 */ /* 0x000ee20000300800 */
[----:B------:R-:W-:-:S03]  /*67d20*/  SGXT R183, R183, 0x1 ;  /* 0x00000001b7b7781a */ /* 0x000fc60000000200 */
[----:B------:R1:W-:Y:S02]  /*67d30*/  LDGSTS.E [R4+0x4fc00], [R6.64], P0 ;  /* 0x4fc0000006047fae */ /* 0x0003e40008121844 */
[----:B-1----:R-:W-:Y:S02]  /*67d40*/  IMAD.MOV.U32 R6, RZ, RZ, R3 ;  /* 0x000000ffff067224 */ /* 0x002fe400078e0003 */
[----:B------:R-:W-:Y:S02]  /*67d50*/  IMAD.SHL.U32 R3, R114, 0x4, RZ ;  /* 0x0000000472037824 */ /* 0x000fe400078e00ff */
[----:B------:R-:W-:-:S03]  /*67d60*/  IMAD.MOV.U32 R7, RZ, RZ, R115 ;  /* 0x000000ffff077224 */ /* 0x000fc600078e0073 */
[----:B------:R-:W-:Y:S02]  /*67d70*/  LOP3.LUT R3, R3, 0x110, R183, 0x78, !PT ;  /* 0x0000011003037812 */ /* 0x000fe400078e78b7 */
[----:B------:R1:W-:Y:S02]  /*67d80*/  LDGSTS.E [R4+0x4fe00], [R6.64], P0 ;  /* 0x4fe0000006047fae */ /* 0x0003e40008121844 */
[----:B------:R-:W-:Y:S02]  /*67d90*/  LEA R3, R175, R3, 0x11 ;  /* 0x00000003af037211 */ /* 0x000fe400078e88ff */
[----:B------:R-:W0:Y:S01]  /*67da0*/  LDGDEPBAR ;  /* 0x00000000000079af */ /* 0x000e220000000000 */
[----:B--2---:R-:W-:-:S05]  /*67db0*/  IADD3 R5, P3, R5, R55, RZ ;  /* 0x0000003705057210 */ /* 0x004fca0007f7e0ff */
[----:B------:R2:W-:Y:S01]  /*67dc0*/  STL [R1+0x2540], R5 ;  /* 0x0025400501007387 */ /* 0x0005e20000100800 */
[----:B------:R-:W-:-:S03]  /*67dd0*/  IMAD.X R67, R67, 0x1, R2, P3 ;  /* 0x0000000143437824 */ /* 0x000fc600018e0602 */
[----:B------:R2:W-:Y:S04]  /*67de0*/  STL [R1+0x1f28], R115 ;  /* 0x001f287301007387 */ /* 0x0005e80000100800 */
[----:B------:R-:W4:Y:S04]  /*67df0*/  LDL.LU R58, [R1+0x2524] ;  /* 0x00252400013a7983 */ /* 0x000f280000300800 */
[----:B------:R-:W4:Y:S01]  /*67e00*/  LDL.LU R118, [R1+0x2510] ;  /* 0x0025100001767983 */ /* 0x000f220000300800 */
[----:B-1----:R-:W-:Y:S02]  /*67e10*/  IMAD.MOV.U32 R4, RZ, RZ, R5 ;  /* 0x000000ffff047224 */ /* 0x002fe400078e0005 */
[----:B--2---:R-:W-:-:S05]  /*67e20*/  IMAD.MOV.U32 R5, RZ, RZ, R67 ;  /* 0x000000ffff057224 */ /* 0x004fca00078e0043 */
[----:B------:R1:W-:Y:S01]  /*67e30*/  LDGSTS.E [R3], [R4.64], P1 ;  /* 0x0000000004037fae */ /* 0x0003e20008921844 */
[----:B---3--:R-:W-:-:S05]  /*67e40*/  IADD3 R54, P2, R54, R55, RZ ;  /* 0x0000003736367210 */ /* 0x008fca0007f5e0ff */
[----:B------:R-:W-:Y:S01]  /*67e50*/  STL [R1+0x2538], R54 ;  /* 0x0025383601007387 */ /* 0x000fe20000100800 */
[----:B------:R-:W-:-:S03]  /*67e60*/  IMAD.X R120, R120, 0x1, R2, P2 ;  /* 0x0000000178787824 */ /* 0x000fc600010e0602 */
[----:B------:R2:W-:Y:S04]  /*67e70*/  STL [R1+0x253c], R67 ;  /* 0x00253c4301007387 */ /* 0x0005e80000100800 */
[----:B------:R-:W3:Y:S04]  /*67e80*/  LDL.LU R117, [R1+0x2518] ;  /* 0x0025180001757983 */ /* 0x000ee80000300800 */
[----:B------:R-:W3:Y:S04]  /*67e90*/  LDL.LU R115, [R1+0x2514] ;  /* 0x0025140001737983 */ /* 0x000ee80000300800 */
[----:B------:R-:W3:Y:S01]  /*67ea0*/  LDL.LU R116, [R1+0x250c] ;  /* 0x00250c0001747983 */ /* 0x000ee20000300800 */
[----:B------:R-:W-:Y:S01]  /*67eb0*/  IADD3 R66, P0, R66, R55, RZ ;  /* 0x0000003742427210 */ /* 0x000fe20007f1e0ff */
[----:B-1----:R-:W-:-:S04]  /*67ec0*/  IMAD.MOV.U32 R4, RZ, RZ, R54 ;  /* 0x000000ffff047224 */ /* 0x002fc800078e0036 */
[----:B------:R1:W-:Y:S01]  /*67ed0*/  STL [R1+0x2534], R66 ;  /* 0x0025344201007387 */ /* 0x0003e20000100800 */
[----:B------:R-:W-:-:S03]  /*67ee0*/  IMAD.X R119, R119, 0x1, R2, P0 ;  /* 0x0000000177777824 */ /* 0x000fc600000e0602 */
[----:B------:R-:W-:Y:S01]  /*67ef0*/  STL [R1+0x2530], R120 ;  /* 0x0025307801007387 */ /* 0x000fe20000100800 */
[----:B------:R-:W-:-:S03]  /*67f00*/  IADD3 R62, P2, R62, R55, RZ ;  /* 0x000000373e3e7210 */ /* 0x000fc60007f5e0ff */
[----:B------:R-:W3:Y:S04]  /*67f10*/  LDL.LU R114, [R1+0x2500] ;  /* 0x0025000001727983 */ /* 0x000ee80000300800 */
[----:B--2---:R-:W3:Y:S04]  /*67f20*/  LDL.LU R67, [R1+0x2508] ;  /* 0x0025080001437983 */ /* 0x004ee80000300800 */
[----:B------:R-:W3:Y:S04]  /*67f30*/  LDL.LU R54, [R1+0x24fc] ;  /* 0x0024fc0001367983 */ /* 0x000ee80000300800 */
[----:B------:R-:W-:Y:S04]  /*67f40*/  STL [R1+0x2528], R62 ;  /* 0x0025283e01007387 */ /* 0x000fe80000100800 */
[----:B------:R-:W-:Y:S04]  /*67f50*/  STL [R1+0x252c], R119 ;  /* 0x00252c7701007387 */ /* 0x000fe80000100800 */
[----:B------:R-:W3:Y:S01]  /*67f60*/  LDL.LU R6, [R1+0x2504] ;  /* 0x0025040001067983 */ /* 0x000ee20000300800 */
[----:B------:R-:W-:-:S02]  /*67f70*/  IMAD.MOV.U32 R5, RZ, RZ, R120 ;  /* 0x000000ffff057224 */ /* 0x000fc400078e0078 */
[----:B------:R-:W-:-:S03]  /*67f80*/  IMAD.X R63, R63, 0x1, R2, P2 ;  /* 0x000000013f3f7824 */ /* 0x000fc600010e0602 */
[----:B------:R1:W-:Y:S02]  /*67f90*/  LDGSTS.E [R3+0x800], [R4.64], P1 ;  /* 0x0080000004037fae */ /* 0x0003e40008921844 */
[----:B-1----:R-:W-:Y:S02]  /*67fa0*/  IMAD.MOV.U32 R4, RZ, RZ, R66 ;  /* 0x000000ffff047224 */ /* 0x002fe400078e0042 */
[----:B------:R-:W-:Y:S01]  /*67fb0*/  IMAD.MOV.U32 R5, RZ, RZ, R119 ;  /* 0x000000ffff057224 */ /* 0x000fe200078e0077 */
[----:B------:R-:W3:Y:S04]  /*67fc0*/  LDL.LU R66, [R1+0x24f0] ;  /* 0x0024f00001427983 */ /* 0x000ee80000300800 */
[----:B------:R1:W-:Y:S02]  /*67fd0*/  LDGSTS.E [R3+0x1000], [R4.64], P1 ;  /* 0x0100000004037fae */ /* 0x0003e40008921844 */
[----:B-1----:R-:W-:-:S02]  /*67fe0*/  IMAD.MOV.U32 R4, RZ, RZ, R62 ;  /* 0x000000ffff047224 */ /* 0x002fc400078e003e */
[----:B------:R-:W-:-:S05]  /*67ff0*/  IMAD.MOV.U32 R5, RZ, RZ, R63 ;  /* 0x000000ffff057224 */ /* 0x000fca00078e003f */
[----:B------:R1:W-:Y:S01]  /*68000*/  LDGSTS.E [R3+0x1800], [R4.64], P1 ;  /* 0x0180000004037fae */ /* 0x0003e20008921844 */
[----:B----4-:R-:W-:-:S05]  /*68010*/  IADD3 R58, P0, R58, R55, RZ ;  /* 0x000000373a3a7210 */ /* 0x010fca0007f1e0ff */
[----:B------:R-:W-:Y:S01]  /*68020*/  STL [R1+0x2524], R58 ;  /* 0x0025243a01007387 */ /* 0x000fe20000100800 */
[----:B------:R-:W-:-:S03]  /*68030*/  IMAD.X R59, R59, 0x1, R2, P0 ;  /* 0x000000013b3b7824 */ /* 0x000fc600000e0602 */
[----:B------:R4:W-:Y:S01]  /*68040*/  STL [R1+0x2520], R63 ;  /* 0x0025203f01007387 */ /* 0x0009e20000100800 */
[----:B-1----:R-:W-:-:S03]  /*68050*/  IMAD.MOV.U32 R4, RZ, RZ, R58 ;  /* 0x000000ffff047224 */ /* 0x002fc600078e003a */
[----:B------:R-:W2:Y:S01]  /*68060*/  LDL.LU R7, [R1+0x24f8] ;  /* 0x0024f80001077983 */ /* 0x000ea20000300800 */
[----:B------:R-:W-:-:S03]  /*68070*/  MOV R5, R59 ;  /* 0x0000003b00057202 */ /* 0x000fc60000000f00 */
[----:B----4-:R-:W3:Y:S04]  /*68080*/  LDL.LU R63, [R1+0x24ec] ;  /* 0x0024ec00013f7983 */ /* 0x010ee80000300800 */
[----:B------:R1:W-:Y:S01]  /*68090*/  LDGSTS.E [R3+0x2000], [R4.64], P1 ;  /* 0x0200000004037fae */ /* 0x0003e20008921844 */
[-C--:B---3--:R-:W-:Y:S02]  /*680a0*/  IADD3 R117, P2, R117, R55.reuse, RZ ;  /* 0x0000003775757210 */ /* 0x088fe40007f5e0ff */
[----:B------:R-:W-:-:S03]  /*680b0*/  IADD3 R115, P0, R115, R55, RZ ;  /* 0x0000003773737210 */ /* 0x000fc60007f1e0ff */
[----:B------:R-:W-:Y:S01]  /*680c0*/  IMAD.X R118, R118, 0x1, R2, P2 ;  /* 0x0000000176767824 */ /* 0x000fe200010e0602 */
[----:B------:R-:W-:Y:S01]  /*680d0*/  STL [R1+0x2518], R117 ;  /* 0x0025187501007387 */ /* 0x000fe20000100800 */
[----:B-1----:R-:W-:-:S03]  /*680e0*/  IMAD.MOV.U32 R4, RZ, RZ, R117 ;  /* 0x000000ffff047224 */ /* 0x002fc600078e0075 */
[----:B------:R1:W-:Y:S01]  /*680f0*/  STL [R1+0x251c], R59 ;  /* 0x00251c3b01007387 */ /* 0x0003e20000100800 */
[----:B------:R-:W-:-:S03]  /*68100*/  IMAD.MOV.U32 R5, RZ, RZ, R118 ;  /* 0x000000ffff057224 */ /* 0x000fc600078e0076 */
[----:B------:R-:W3:Y:S01]  /*68110*/  LDL.LU R62, [R1+0x24f4] ;  /* 0x0024f400013e7983 */ /* 0x000ee20000300800 */
[----:B------:R-:W-:-:S03]  /*68120*/  IMAD.X R116, R116, 0x1, R2, P0 ;  /* 0x0000000174747824 */ /* 0x000fc600000e0602 */
[----:B------:R1:W-:Y:S04]  /*68130*/  LDGSTS.E [R3+0x2800], [R4.64], P1 ;  /* 0x0280000004037fae */ /* 0x0003e80008921844 */
[----:B-1----:R-:W3:Y:S01]  /*68140*/  LDL.LU R59, [R1+0x24e0] ;  /* 0x0024e000013b7983 */ /* 0x002ee20000300800 */
[----:B------:R-:W-:-:S03]  /*68150*/  IADD3 R67, P2, R67, R55, RZ ;  /* 0x0000003743437210 */ /* 0x000fc60007f5e0ff */
[----:B------:R-:W-:Y:S04]  /*68160*/  STL [R1+0x2514], R115 ;  /* 0x0025147301007387 */ /* 0x000fe80000100800 */
[----:B------:R-:W-:Y:S01]  /*68170*/  STL [R1+0x2510], R118 ;  /* 0x0025107601007387 */ /* 0x000fe20000100800 */
[----:B------:R-:W-:-:S03]  /*68180*/  IMAD.X R114, R114, 0x1, R2, P2 ;  /* 0x0000000172727824 */ /* 0x000fc600010e0602 */
[----:B------:R-:W3:Y:S01]  /*68190*/  LDL.LU R58, [R1+0x24e8] ;  /* 0x0024e800013a7983 */ /* 0x000ee20000300800 */
[----:B------:R-:W-:-:S03]  /*681a0*/  IMAD.MOV.U32 R5, RZ, RZ, R116 ;  /* 0x000000ffff057224 */ /* 0x000fc600078e0074 */
[----:B------:R-:W-:Y:S01]  /*681b0*/  STL [R1+0x2508], R67 ;  /* 0x0025084301007387 */ /* 0x000fe20000100800 */
[----:B------:R-:W-:-:S03]  /*681c0*/  IADD3 R6, P0, R6, R55, RZ ;  /* 0x0000003706067210 */ /* 0x000fc60007f1e0ff */
[----:B------:R1:W-:Y:S01]  /*681d0*/  STL [R1+0x250c], R116 ;  /* 0x00250c7401007387 */ /* 0x0003e20000100800 */
[----:B------:R-:W-:Y:S02]  /*681e0*/  IMAD.MOV.U32 R4, RZ, RZ, R115 ;  /* 0x000000ffff047224 */ /* 0x000fe400078e0073 */
[----:B------:R-:W-:-:S03]  /*681f0*/  IMAD.X R54, R54, 0x1, R2, P0 ;  /* 0x0000000136367824 */ /* 0x000fc600000e0602 */
[----:B------:R1:W-:Y:S04]  /*68200*/  LDGSTS.E [R3+0x3000], [R4.64], P1 ;  /* 0x0300000004037fae */ /* 0x0003e80008921844 */
[----:B-1----:R-:W3:Y:S04]  /*68210*/  LDL.LU R116, [R1+0x24dc] ;  /* 0x0024dc0001747983 */ /* 0x002ee80000300800 */
[----:B------:R-:W-:Y:S04]  /*68220*/  STL [R1+0x2504], R6 ;  /* 0x0025040601007387 */ /* 0x000fe80000100800 */
[----:B------:R1:W-:Y:S04]  /*68230*/  STL [R1+0x2500], R114 ;  /* 0x0025007201007387 */ /* 0x0003e80000100800 */
[----:B------:R-:W3:Y:S01]  /*68240*/  LDL.LU R115, [R1+0x24e4] ;  /* 0x0024e40001737983 */ /* 0x000ee20000300800 */
[----:B------:R-:W-:-:S02]  /*68250*/  IMAD.MOV.U32 R4, RZ, RZ, R67 ;  /* 0x000000ffff047224 */ /* 0x000fc400078e0043 */
[----:B------:R-:W-:Y:S02]  /*68260*/  IMAD.MOV.U32 R5, RZ, RZ, R114 ;  /* 0x000000ffff057224 */ /* 0x000fe400078e0072 */
[----:B-1----:R-:W3:Y:S04]  /*68270*/  LDL.LU R114, [R1+0x24d0] ;  /* 0x0024d00001727983 */ /* 0x002ee80000300800 */
[----:B------:R1:W-:Y:S02]  /*68280*/  LDGSTS.E [R3+0x3800], [R4.64], P1 ;  /* 0x0380000004037fae */ /* 0x0003e40008921844 */
[----:B-1----:R-:W-:Y:S02]  /*68290*/  IMAD.MOV.U32 R4, RZ, RZ, R6 ;  /* 0x000000ffff047224 */ /* 0x002fe400078e0006 */
[----:B------:R-:W-:-:S05]  /*682a0*/  IMAD.MOV.U32 R5, RZ, RZ, R54 ;  /* 0x000000ffff057224 */ /* 0x000fca00078e0036 */
[----:B------:R1:W-:Y:S01]  /*682b0*/  LDGSTS.E [R3+0x4000], [R4.64], P1 ;  /* 0x0400000004037fae */ /* 0x0003e20008921844 */
[----:B--2---:R-:W-:-:S05]  /*682c0*/  IADD3 R7, P2, R7, R55, RZ ;  /* 0x0000003707077210 */ /* 0x004fca0007f5e0ff */
[----:B------:R-:W-:Y:S01]  /*682d0*/  STL [R1+0x24f8], R7 ;  /* 0x0024f80701007387 */ /* 0x000fe20000100800 */
[----:B------:R-:W-:-:S03]  /*682e0*/  IMAD.X R66, R66, 0x1, R2, P2 ;  /* 0x0000000142427824 */ /* 0x000fc600010e0602 */
[----:B------:R2:W-:Y:S04]  /*682f0*/  STL [R1+0x24fc], R54 ;  /* 0x0024fc3601007387 */ /* 0x0005e80000100800 */
[----:B------:R-:W4:Y:S01]  /*68300*/  LDL.LU R67, [R1+0x24d8] ;  /* 0x0024d80001437983 */ /* 0x000f220000300800 */
[----:B-1----:R-:W-:-:S03]  /*68310*/  MOV R5, R66 ;  /* 0x0000004200057202 */ /* 0x002fc60000000f00 */
[----:B--2---:R-:W2:Y:S01]  /*68320*/  LDL.LU R54, [R1+0x24cc] ;  /* 0x0024cc0001367983 */ /* 0x004ea20000300800 */
[----:B------:R-:W-:-:S05]  /*68330*/  IMAD.MOV.U32 R4, RZ, RZ, R7 ;  /* 0x000000ffff047224 */ /* 0x000fca00078e0007 */
[----:B------:R1:W-:Y:S01]  /*68340*/  LDGSTS.E [R3+0x4800], [R4.64], P1 ;  /* 0x0480000004037fae */ /* 0x0003e20008921844 */
[----:B---3--:R-:W-:-:S05]  /*68350*/  IADD3 R62, P0, R62, R55, RZ ;  /* 0x000000373e3e7210 */ /* 0x008fca0007f1e0ff */
[----:B------:R-:W-:Y:S01]  /*68360*/  STL [R1+0x24f4], R62 ;  /* 0x0024f43e01007387 */ /* 0x000fe20000100800 */
[----:B------:R-:W-:-:S03]  /*68370*/  IMAD.X R63, R63, 0x1, R2, P0 ;  /* 0x000000013f3f7824 */ /* 0x000fc600000e0602 */
[----:B------:R3:W-:Y:S04]  /*68380*/  STL [R1+0x24f0], R66 ;  /* 0x0024f04201007387 */ /* 0x0007e80000100800 */
[----:B------:R-:W2:Y:S04]  /*68390*/  LDL.LU R6, [R1+0x24d4] ;  /* 0x0024d40001067983 */ /* 0x000ea80000300800 */
[----:B---3--:R-:W2:Y:S01]  /*683a0*/  LDL.LU R66, [R1+0x24c0] ;  /* 0x0024c00001427983 */ /* 0x008ea20000300800 */
[----:B------:R-:W-:-:S05]  /*683b0*/  IADD3 R58, P2, R58, R55, RZ ;  /* 0x000000373a3a7210 */ /* 0x000fca0007f5e0ff */
[----:B------:R-:W-:Y:S01]  /*683c0*/  STL [R1+0x24e8], R58 ;  /* 0x0024e83a01007387 */ /* 0x000fe20000100800 */
[----:B------:R-:W-:-:S03]  /*683d0*/  IMAD.X R59, R59, 0x1, R2, P2 ;  /* 0x000000013b3b7824 */ /* 0x000fc600010e0602 */
[----:B------:R1:W-:Y:S04]  /*683e0*/  STL [R1+0x24ec], R63 ;  /* 0x0024ec3f01007387 */ /* 0x0003e80000100800 */
[----:B------:R-:W2:Y:S01]  /*683f0*/  LDL.LU R7, [R1+0x24c8] ;  /* 0x0024c80001077983 */ /* 0x000ea20000300800 */
[----:B-1----:R-:W-:-:S03]  /*68400*/  IMAD.MOV.U32 R5, RZ, RZ, R63 ;  /* 0x000000ffff057224 */ /* 0x002fc600078e003f */
[----:B------:R-:W2:Y:S01]  /*68410*/  LDL.LU R118, [R1+0x24bc] ;  /* 0x0024bc0001767983 */ /* 0x000ea20000300800 */
[----:B------:R-:W-:-:S05]  /*68420*/  IADD3 R115, P0, R115, R55, RZ ;  /* 0x0000003773737210 */ /* 0x000fca0007f1e0ff */
[----:B------:R-:W-:Y:S04]  /*68430*/  STL [R1+0x24e4], R115 ;  /* 0x0024e47301007387 */ /* 0x000fe80000100800 */
[----:B------:R1:W-:Y:S04]  /*68440*/  STL [R1+0x24e0], R59 ;  /* 0x0024e03b01007387 */ /* 0x0003e80000100800 */
[----:B------:R-:W2:Y:S01]  /*68450*/  LDL.LU R63, [R1+0x24c4] ;  /* 0x0024c400013f7983 */ /* 0x000ea20000300800 */
[----:B------:R-:W-:Y:S02]  /*68460*/  IMAD.MOV.U32 R4, RZ, RZ, R62 ;  /* 0x000000ffff047224 */ /* 0x000fe400078e003e */
[----:B------:R-:W-:Y:S01]  /*68470*/  IMAD.X R116, R116, 0x1, R2, P0 ;  /* 0x0000000174747824 */ /* 0x000fe200000e0602 */
[----:B------:R-:W2:Y:S04]  /*68480*/  LDL.LU R117, [R1+0x24b0] ;  /* 0x0024b00001757983 */ /* 0x000ea80000300800 */
[----:B------:R1:W-:Y:S02]  /*68490*/  LDGSTS.E [R3+0x5000], [R4.64], P1 ;  /* 0x0500000004037fae */ /* 0x0003e40008921844 */
[----:B-1----:R-:W-:-:S02]  /*684a0*/  IMAD.MOV.U32 R4, RZ, RZ, R58 ;  /* 0x000000ffff047224 */ /* 0x002fc400078e003a */
[----:B------:R-:W-:-:S05]  /*684b0*/  IMAD.MOV.U32 R5, RZ, RZ, R59 ;  /* 0x000000ffff057224 */ /* 0x000fca00078e003b */
[----:B------:R1:W-:Y:S02]  /*684c0*/  LDGSTS.E [R3+0x5800], [R4.64], P1 ;  /* 0x0580000004037fae */ /* 0x0003e40008921844 */
[----:B-1----:R-:W-:Y:S02]  /*684d0*/  IMAD.MOV.U32 R4, RZ, RZ, R115 ;  /* 0x000000ffff047224 */ /* 0x002fe400078e0073 */
[----:B------:R-:W-:-:S05]  /*684e0*/  IMAD.MOV.U32 R5, RZ, RZ, R116 ;  /* 0x000000ffff057224 */ /* 0x000fca00078e0074 */
[----:B------:R1:W-:Y:S01]  /*684f0*/  LDGSTS.E [R3+0x6000], [R4.64], P1 ;  /* 0x0600000004037fae */ /* 0x0003e20008921844 */
[----:B----4-:R-:W-:-:S05]  /*68500*/  IADD3 R67, P2, R67, R55, RZ ;  /* 0x0000003743437210 */ /* 0x010fca0007f5e0ff */
[----:B------:R-:W-:Y:S01]  /*68510*/  STL [R1+0x24d8], R67 ;  /* 0x0024d84301007387 */ /* 0x000fe20000100800 */
[----:B------:R-:W-:-:S03]  /*68520*/  IMAD.X R114, R114, 0x1, R2, P2 ;  /* 0x0000000172727824 */ /* 0x000fc600010e0602 */
[----:B------:R4:W-:Y:S04]  /*68530*/  STL [R1+0x24dc], R116 ;  /* 0x0024dc7401007387 */ /* 0x0009e80000100800 */
[----:B------:R-:W3:Y:S04]  /*68540*/  LDL.LU R62, [R1+0x24b8] ;  /* 0x0024b800013e7983 */ /* 0x000ee80000300800 */
[----:B------:R-:W3:Y:S04]  /*68550*/  LDL.LU R59, [R1+0x24ac] ;  /* 0x0024ac00013b7983 */ /* 0x000ee80000300800 */
[----:B------:R-:W3:Y:S01]  /*68560*/  LDL.LU R58, [R1+0x24b4] ;  /* 0x0024b400013a7983 */ /* 0x000ee20000300800 */
[----:B-1----:R-:W-:-:S03]  /*68570*/  IMAD.MOV.U32 R5, RZ, RZ, R114 ;  /* 0x000000ffff057224 */ /* 0x002fc600078e0072 */
[----:B----4-:R-:W4:Y:S01]  /*68580*/  LDL.LU R116, [R1+0x24a0] ;  /* 0x0024a00001747983 */ /* 0x010f220000300800 */
[----:B------:R-:W-:-:S05]  /*68590*/  IMAD.MOV.U32 R4, RZ, RZ, R67 ;  /* 0x000000ffff047224 */ /* 0x000fca00078e0043 */
[----:B------:R1:W-:Y:S01]  /*685a0*/  LDGSTS.E [R3+0x6800], [R4.64], P1 ;  /* 0x0680000004037fae */ /* 0x0003e20008921844 */
[----:B--2---:R-:W-:-:S05]  /*685b0*/  IADD3 R6, P0, R6, R55, RZ ;  /* 0x0000003706067210 */ /* 0x004fca0007f1e0ff */
[----:B------:R-:W-:Y:S01]  /*685c0*/  STL [R1+0x24d4], R6 ;  /* 0x0024d40601007387 */ /* 0x000fe20000100800 */
[----:B------:R-:W-:Y:S02]  /*685d0*/  IMAD.X R54, R54, 0x1, R2, P0 ;  /* 0x0000000136367824 */ /* 0x000fe400000e0602 */
[----:B------:R2:W-:Y:S02]  /*685e0*/  STL [R1+0x24d0], R114 ;  /* 0x0024d07201007387 */ /* 0x0005e40000100800 */
[----:B------:R-:W4:Y:S01]  /*685f0*/  LDL.LU R115, [R1+0x24a8] ;  /* 0x0024a80001737983 */ /* 0x000f220000300800 */
[----:B-1----:R-:W-:Y:S01]  /*68600*/  MOV R5, R54 ;  /* 0x0000003600057202 */ /* 0x002fe20000000f00 */
[----:B--2---:R-:W4:Y:S01]  /*68610*/  LDL.LU R114, [R1+0x249c] ;  /* 0x00249c0001727983 */ /* 0x004f220000300800 */
[----:B------:R-:W-:-:S05]  /*68620*/  IADD3 R7, P2, R7, R55, RZ ;  /* 0x0000003707077210 */ /* 0x000fca0007f5e0ff */
[----:B------:R-:W-:Y:S01]  /*68630*/  STL [R1+0x24c8], R7 ;  /* 0x0024c80701007387 */ /* 0x000fe20000100800 */
[----:B------:R1:W-:Y:S02]  /*68640*/  STL [R1+0x24cc], R54 ;  /* 0x0024cc3601007387 */ /* 0x0003e40000100800 */
[----:B------:R-:W4:Y:S02]  /*68650*/  LDL.LU R67, [R1+0x24a4] ;  /* 0x0024a40001437983 */ /* 0x000f240000300800 */
[----:B------:R-:W-:Y:S02]  /*68660*/  IMAD.X R66, R66, 0x1, R2, P2 ;  /* 0x0000000142427824 */ /* 0x000fe400010e0602 */
[----:B------:R-:W-:-:S05]  /*68670*/  IMAD.MOV.U32 R4, RZ, RZ, R6 ;  /* 0x000000ffff047224 */ /* 0x000fca00078e0006 */
[----:B------:R1:W-:Y:S04]  /*68680*/  LDGSTS.E [R3+0x7000], [R4.64], P1 ;  /* 0x0700000004037fae */ /* 0x0003e80008921844 */
[----:B-1----:R-:W4:Y:S01]  /*68690*/  LDL.LU R54, [R1+0x2490] ;  /* 0x0024900001367983 */ /* 0x002f220000300800 */
[----:B------:R-:W-:-:S05]  /*686a0*/  IADD3 R63, P0, R63, R55, RZ ;  /* 0x000000373f3f7210 */ /* 0x000fca0007f1e0ff */
[----:B------:R-:W-:Y:S01]  /*686b0*/  STL [R1+0x24c4], R63 ;  /* 0x0024c43f01007387 */ /* 0x000fe20000100800 */
[----:B------:R1:W-:Y:S02]  /*686c0*/  STL [R1+0x24c0], R66 ;  /* 0x0024c04201007387 */ /* 0x0003e40000100800 */
[----:B------:R-:W4:Y:S02]  /*686d0*/  LDL.LU R6, [R1+0x2498] ;  /* 0x0024980001067983 */ /* 0x000f240000300800 */
[----:B------:R-:W-:Y:S02]  /*686e0*/  IMAD.MOV.U32 R4, RZ, RZ, R7 ;  /* 0x000000ffff047224 */ /* 0x000fe400078e0007 */
[----:B------:R-:W-:Y:S02]  /*686f0*/  IMAD.MOV.U32 R5, RZ, RZ, R66 ;  /* 0x000000ffff057224 */ /* 0x000fe400078e0042 */
[----:B------:R-:W-:-:S03]  /*68700*/  IMAD.X R118, R118, 0x1, R2, P0 ;  /* 0x0000000176767824 */ /* 0x000fc600000e0602 */
[----:B------:R1:W-:Y:S04]  /*68710*/  LDGSTS.E [R3+0x7800], [R4.64], P1 ;  /* 0x0780000004037fae */ /* 0x0003e80008921844 */
[----:B-1----:R-:W4:Y:S01]  /*68720*/  LDL.LU R66, [R1+0x248c] ;  /* 0x00248c0001427983 */ /* 0x002f220000300800 */
[----:B------:R-:W-:Y:S02]  /*68730*/  IMAD.MOV.U32 R4, RZ, RZ, R63 ;  /* 0x000000ffff047224 */ /* 0x000fe400078e003f */
[----:B------:R-:W-:-:S05]  /*68740*/  IMAD.MOV.U32 R5, RZ, RZ, R118 ;  /* 0x000000ffff057224 */ /* 0x000fca00078e0076 */
[----:B------:R1:W-:Y:S01]  /*68750*/  LDGSTS.E [R3+0x8000], [R4.64], P1 ;  /* 0x0800000004037fae */ /* 0x0003e20008921844 */
[----:B---3--:R-:W-:-:S05]  /*68760*/  IADD3 R62, P2, R62, R55, RZ ;  /* 0x000000373e3e7210 */ /* 0x008fca0007f5e0ff */
[----:B------:R-:W-:Y:S01]  /*68770*/  IMAD.X R117, R117, 0x1, R2, P2 ;  /* 0x0000000175757824 */ /* 0x000fe200010e0602 */
[----:B------:R3:W-:Y:S01]  /*68780*/  STL [R1+0x24b8], R62 ;  /* 0x0024b83e01007387 */ /* 0x0007e20000100800 */
[----:B------:R-:W-:Y:S01]  /*68790*/  IADD3 R58, P0, R58, R55, RZ ;  /* 0x000000373a3a7210 */ /* 0x000fe20007f1e0ff */
[----:B------:R-:W-:Y:S02]  /*687a0*/  STL [R1+0x24bc], R118 ;  /* 0x0024bc7601007387 */ /* 0x000fe40000100800 */
[----:B------:R-:W2:Y:S01]  /*687b0*/  LDL.LU R7, [R1+0x2494] ;  /* 0x0024940001077983 */ /* 0x000ea20000300800 */
[----:B-1----:R-:W-:Y:S02]  /*687c0*/  IMAD.MOV.U32 R4, RZ, RZ, R62 ;  /* 0x000000ffff047224 */ /* 0x002fe400078e003e */
[----:B------:R-:W-:Y:S01]  /*687d0*/  IMAD.MOV.U32 R5, RZ, RZ, R117 ;  /* 0x000000ffff057224 */ /* 0x000fe200078e0075 */
[----:B------:R-:W2:Y:S01]  /*687e0*/  LDL.LU R63, [R1+0x2480] ;  /* 0x00248000013f7983 */ /* 0x000ea20000300800 */
[----:B------:R-:W-:-:S03]  /*687f0*/  IMAD.X R59, R59, 0x1, R2, P0 ;  /* 0x000000013b3b7824 */ /* 0x000fc600000e0602 */
[----:B------:R-:W-:Y:S01]  /*68800*/  STL [R1+0x24b4], R58 ;  /* 0x0024b43a01007387 */ /* 0x000fe20000100800 */
[----:B------:R-:W-:Y:S02]  /*68810*/  STL [R1+0x24b0], R117 ;  /* 0x0024b07501007387 */ /* 0x000fe40000100800 */
[----:B---3--:R-:W3:Y:S01]  /*68820*/  LDL.LU R62, [R1+0x2488] ;  /* 0x00248800013e7983 */ /* 0x008ee20000300800 */
[----:B------:R1:W-:Y:S01]  /*68830*/  LDGSTS.E [R3+0x8800], [R4.64], P1 ;  /* 0x0880000004037fae */ /* 0x0003e20008921844 */
[----:B----4-:R-:W-:Y:S01]  /*68840*/  IADD3 R115, P2, R115, R55, RZ ;  /* 0x0000003773737210 */ /* 0x010fe20007f5e0ff */
[----:B-1----:R-:W-:-:S04]  /*68850*/  IMAD.MOV.U32 R5, RZ, RZ, R59 ;  /* 0x000000ffff057224 */ /* 0x002fc800078e003b */
[----:B------:R-:W-:Y:S01]  /*68860*/  IMAD.X R116, R116, 0x1, R2, P2 ;  /* 0x0000000174747824 */ /* 0x000fe200010e0602 */
[----:B------:R-:W-:Y:S01]  /*68870*/  STL [R1+0x24a8], R115 ;  /* 0x0024a87301007387 */ /* 0x000fe20000100800 */
[----:B------:R1:W-:Y:S02]  /*68880*/  STL [R1+0x24ac], R59 ;  /* 0x0024ac3b01007387 */ /* 0x0003e40000100800 */
[----:B------:R-:W-:-:S05]  /*68890*/  IMAD.MOV.U32 R4, RZ, RZ, R58 ;  /* 0x000000ffff047224 */ /* 0x000fca00078e003a */
[----:B------:R4:W-:Y:S04]  /*688a0*/  LDGSTS.E [R3+0x9000], [R4.64], P1 ;  /* 0x0900000004037fae */ /* 0x0009e80008921844 */
[----:B-1----:R-:W3:Y:S01]  /*688b0*/  LDL.LU R59, [R1+0x247c] ;  /* 0x00247c00013b7983 */ /* 0x002ee20000300800 */
[----:B------:R-:W-:-:S05]  /*688c0*/  IADD3 R67, P0, R67, R55, RZ ;  /* 0x0000003743437210 */ /* 0x000fca0007f1e0ff */
[----:B------:R-:W-:Y:S01]  /*688d0*/  STL [R1+0x24a4], R67 ;  /* 0x0024a44301007387 */ /* 0x000fe20000100800 */
[----:B------:R-:W-:Y:S02]  /*688e0*/  STL [R1+0x24a0], R116 ;  /* 0x0024a07401007387 */ /* 0x000fe40000100800 */
[----:B------:R-:W3:Y:S02]  /*688f0*/  LDL.LU R58, [R1+0x2484] ;  /* 0x00248400013a7983 */ /* 0x000ee40000300800 */
[----:B------:R-:W-:Y:S01]  /*68900*/  IMAD.X R114, R114, 0x1, R2, P0 ;  /* 0x0000000172727824 */ /* 0x000fe200000e0602 */
[----:B------:R-:W3:Y:S01]  /*68910*/  LDL.LU R120, [R1+0x2470] ;  /* 0x0024700001787983 */ /* 0x000ee20000300800 */
[----:B------:R-:W-:-:S05]  /*68920*/  IADD3 R6, P2, R6, R55, RZ ;  /* 0x0000003706067210 */ /* 0x000fca0007f5e0ff */
[----:B------:R-:W-:Y:S01]  /*68930*/  STL [R1+0x2498], R6 ;  /* 0x0024980601007387 */ /* 0x000fe20000100800 */
[----:B------:R-:W-:Y:S02]  /*68940*/  STL [R1+0x249c], R114 ;  /* 0x00249c7201007387 */ /* 0x000fe40000100800 */
[----:B------:R-:W3:Y:S02]  /*68950*/  LDL.LU R119, [R1+0x2478] ;  /* 0x0024780001777983 */ /* 0x000ee40000300800 */
[----:B----4-:R-:W-:Y:S01]  /*68960*/  IMAD.MOV.U32 R4, RZ, RZ, R115 ;  /* 0x000000ffff047224 */ /* 0x010fe200078e0073 */
[----:B------:R-:W-:Y:S01]  /*68970*/  MOV R5, R116 ;  /* 0x0000007400057202 */ /* 0x000fe20000000f00 */
[----:B------:R-:W-:Y:S01]  /*68980*/  IMAD.X R54, R54, 0x1, R2, P2 ;  /* 0x0000000136367824 */ /* 0x000fe200010e0602 */
[----:B------:R-:W4:Y:S04]  /*68990*/  LDL.LU R118, [R1+0x246c] ;  /* 0x00246c0001767983 */ /* 0x000f280000300800 */
[----:B------:R1:W-:Y:S02]  /*689a0*/  LDGSTS.E [R3+0x9800], [R4.64], P1 ;  /* 0x0980000004037fae */ /* 0x0003e40008921844 */
[----:B-1----:R-:W-:-:S02]  /*689b0*/  IMAD.MOV.U32 R4, RZ, RZ, R67 ;  /* 0x000000ffff047224 */ /* 0x002fc400078e0043 */
[----:B------:R-:W-:-:S05]  /*689c0*/  IMAD.MOV.U32 R5, RZ, RZ, R114 ;  /* 0x000000ffff057224 */ /* 0x000fca00078e0072 */
[----:B------:R1:W-:Y:S02]  /*689d0*/  LDGSTS.E [R3+0xa000], [R4.64], P1 ;  /* 0x0a00000004037fae */ /* 0x0003e40008921844 */
[----:B-1----:R-:W-:Y:S02]  /*689e0*/  IMAD.MOV.U32 R5, RZ, RZ, R54 ;  /* 0x000000ffff057224 */ /* 0x002fe400078e0036 */
[----:B------:R-:W-:-:S05]  /*689f0*/  IMAD.MOV.U32 R4, RZ, RZ, R6 ;  /* 0x000000ffff047224 */ /* 0x000fca00078e0006 */
[----:B------:R1:W-:Y:S01]  /*68a00*/  LDGSTS.E [R3+0xa800], [R4.64], P1 ;  /* 0x0a80000004037fae */ /* 0x0003e20008921844 */
[----:B--2---:R-:W-:-:S05]  /*68a10*/  IADD3 R7, P0, R7, R55, RZ ;  /* 0x0000003707077210 */ /* 0x004fca0007f1e0ff */
[----:B------:R-:W-:Y:S01]  /*68a20*/  STL [R1+0x2494], R7 ;  /* 0x0024940701007387 */ /* 0x000fe20000100800 */
[----:B------:R2:W-:Y:S01]  /*68a30*/  STL [R1+0x2490], R54 ;  /* 0x0024903601007387 */ /* 0x0005e20000100800 */
[----:B---3--:R-:W-:Y:S01]  /*68a40*/  IADD3 R62, P2, R62, R55, RZ ;  /* 0x000000373e3e7210 */ /* 0x008fe20007f5e0ff */
[--C-:B------:R-:W-:Y:S01]  /*68a50*/  IMAD.X R66, R66, 0x1, R2.reuse, P0 ;  /* 0x0000000142427824 */ /* 0x100fe200000e0602 */
[----:B------:R-:W3:Y:S03]  /*68a60*/  LDL.LU R117, [R1+0x2474] ;  /* 0x0024740001757983 */ /* 0x000ee60000300800 */
[----:B------:R-:W-:Y:S01]  /*68a70*/  IMAD.X R63, R63, 0x1, R2, P2 ;  /* 0x000000013f3f7824 */ /* 0x000fe200010e0602 */
[----:B--2---:R-:W2:Y:S01]  /*68a80*/  LDL.LU R54, [R1+0x2460] ;  /* 0x0024600001367983 */ /* 0x004ea20000300800 */
[----:B------:R-:W-:Y:S02]  /*68a90*/  STL [R1+0x2488], R62 ;  /* 0x0024883e01007387 */ /* 0x000fe40000100800 */
[----:B------:R4:W-:Y:S02]  /*68aa0*/  STL [R1+0x248c], R66 ;  /* 0x00248c4201007387 */ /* 0x0009e40000100800 */
[----:B------:R-:W2:Y:S01]  /*68ab0*/  LDL.LU R6, [R1+0x2468] ;  /* 0x0024680001067983 */ /* 0x000ea20000300800 */
[----:B------:R-:W2:Y:S01]  /*68ac0*/  LDL.LU R116, [R1+0x245c] ;  /* 0x00245c0001747983 */ /* 0x000ea20000300800 */
[----:B-1----:R-:W-:-:S02]  /*68ad0*/  IMAD.MOV.U32 R4, RZ, RZ, R7 ;  /* 0x000000ffff047224 */ /* 0x002fc400078e0007 */
[----:B------:R-:W-:-:S05]  /*68ae0*/  IMAD.MOV.U32 R5, RZ, RZ, R66 ;  /* 0x000000ffff057224 */ /* 0x000fca00078e0042 */
[----:B------:R1:W-:Y:S01]  /*68af0*/  LDGSTS.E [R3+0xb000], [R4.64], P1 ;  /* 0x0b00000004037fae */ /* 0x0003e20008921844 */
[----:B------:R-:W-:-:S05]  /*68b00*/  IADD3 R58, P0, R58, R55, RZ ;  /* 0x000000373a3a7210 */ /* 0x000fca0007f1e0ff */
[----:B------:R-:W-:Y:S01]  /*68b10*/  STL [R1+0x2484], R58 ;  /* 0x0024843a01007387 */ /* 0x000fe20000100800 */
[----:B------:R1:W-:Y:S02]  /*68b20*/  STL [R1+0x2480], R63 ;  /* 0x0024803f01007387 */ /* 0x0003e40000100800 */
[----:B------:R-:W2:Y:S02]  /*68b30*/  LDL.LU R7, [R1+0x2464] ;  /* 0x0024640001077983 */ /* 0x000ea40000300800 */
[----:B------:R-:W-:Y:S01]  /*68b40*/  IMAD.X R59, R59, 0x1, R2, P0 ;  /* 0x000000013b3b7824 */ /* 0x000fe200000e0602 */
[----:B------:R-:W2:Y:S01]  /*68b50*/  LDL.LU R114, [R1+0x2458] ;  /* 0x0024580001727983 */ /* 0x000ea20000300800 */
[----:B------:R-:W2:Y:S01]  /*68b60*/  LDL.LU R115, [R1+0x2450] ;  /* 0x0024500001737983 */ /* 0x000ea20000300800 */
[----:B------:R-:W-:-:S05]  /*68b70*/  IADD3 R119, P2, R119, R55, RZ ;  /* 0x0000003777777210 */ /* 0x000fca0007f5e0ff */
[----:B------:R-:W-:Y:S01]  /*68b80*/  STL [R1+0x2478], R119 ;  /* 0x0024787701007387 */ /* 0x000fe20000100800 */
[----:B------:R1:W-:Y:S02]  /*68b90*/  STL [R1+0x247c], R59 ;  /* 0x00247c3b01007387 */ /* 0x0003e40000100800 */
[----:B------:R-:W2:Y:S02]  /*68ba0*/  LDL.LU R67, [R1+0x244c] ;  /* 0x00244c0001437983 */ /* 0x000ea40000300800 */
[----:B----4-:R-:W4:Y:S02]  /*68bb0*/  LDL.LU R66, [R1+0x2454] ;  /* 0x0024540001427983 */ /* 0x010f240000300800 */
[----:B-1----:R-:W-:Y:S02]  /*68bc0*/  IMAD.MOV.U32 R4, RZ, RZ, R62 ;  /* 0x000000ffff047224 */ /* 0x002fe400078e003e */
[----:B------:R-:W-:Y:S02]  /*68bd0*/  IMAD.MOV.U32 R5, RZ, RZ, R63 ;  /* 0x000000ffff057224 */ /* 0x000fe400078e003f */
[----:B------:R-:W-:Y:S01]  /*68be0*/  IMAD.X R120, R120, 0x1, R2, P2 ;  /* 0x0000000178787824 */ /* 0x000fe200010e0602 */
[----:B------:R-:W4:Y:S04]  /*68bf0*/  LDL.LU R63, [R1+0x2440] ;  /* 0x00244000013f7983 */ /* 0x000f280000300800 */
[----:B------:R1:W-:Y:S01]  /*68c00*/  LDGSTS.E [R3+0xb800], [R4.64], P1 ;  /* 0x0b80000004037fae */ /* 0x0003e20008921844 */
[----:B------:R-:W4:Y:S02]  /*68c10*/  LDL.LU R62, [R1+0x2448] ;  /* 0x00244800013e7983 */ /* 0x000f240000300800 */
[----:B-1----:R-:W-:Y:S01]  /*68c20*/  IMAD.MOV.U32 R4, RZ, RZ, R58 ;  /* 0x000000ffff047224 */ /* 0x002fe200078e003a */
[----:B------:R-:W-:-:S02]  /*68c30*/  MOV R5, R59 ;  /* 0x0000003b00057202 */ /* 0x000fc40000000f00 */
[----:B------:R-:W4:Y:S04]  /*68c40*/  LDL.LU R59, [R1+0x243c] ;  /* 0x00243c00013b7983 */ /* 0x000f280000300800 */
[----:B------:R1:W-:Y:S02]  /*68c50*/  LDGSTS.E [R3+0xc000], [R4.64], P1 ;  /* 0x0c00000004037fae */ /* 0x0003e40008921844 */
[----:B-1----:R-:W-:Y:S02]  /*68c60*/  IMAD.MOV.U32 R4, RZ, RZ, R119 ;  /* 0x000000ffff047224 */ /* 0x002fe400078e0077 */
[----:B------:R-:W-:-:S05]  /*68c70*/  IMAD.MOV.U32 R5, RZ, RZ, R120 ;  /* 0x000000ffff057224 */ /* 0x000fca00078e0078 */
[----:B------:R1:W-:Y:S01]  /*68c80*/  LDGSTS.E [R3+0xc800], [R4.64], P1 ;  /* 0x0c80000004037fae */ /* 0x0003e20008921844 */
[----:B---3--:R-:W-:-:S05]  /*68c90*/  IADD3 R117, P0, R117, R55, RZ ;  /* 0x0000003775757210 */ /* 0x008fca0007f1e0ff */
[----:B------:R-:W-:Y:S01]  /*68ca0*/  IMAD.X R118, R118, 0x1, R2, P0 ;  /* 0x0000000176767824 */ /* 0x000fe200000e0602 */
[----:B------:R-:W-:Y:S01]  /*68cb0*/  STL [R1+0x2474], R117 ;  /* 0x0024747501007387 */ /* 0x000fe20000100800 */
[----:B--2---:R-:W-:-:S03]  /*68cc0*/  IADD3 R6, P2, R6, R55, RZ ;  /* 0x0000003706067210 */ /* 0x004fc60007f5e0ff */
[----:B------:R-:W-:Y:S01]  /*68cd0*/  STL [R1+0x2470], R120 ;  /* 0x0024707801007387 */ /* 0x000fe20000100800 */
[----:B-1----:R-:W-:Y:S02]  /*68ce0*/  IMAD.MOV.U32 R4, RZ, RZ, R117 ;  /* 0x000000ffff047224 */ /* 0x002fe400078e0075 */
[----:B------:R-:W-:Y:S02]  /*68cf0*/  IMAD.MOV.U32 R5, RZ, RZ, R118 ;  /* 0x000000ffff057224 */ /* 0x000fe400078e0076 */
[----:B------:R-:W2:Y:S02]  /*68d00*/  LDL.LU R58, [R1+0x2444] ;  /* 0x00244400013a7983 */ /* 0x000ea40000300800 */
[----:B------:R-:W-:Y:S01]  /*68d10*/  IMAD.X R54, R54, 0x1, R2, P2 ;  /* 0x0000000136367824 */ /* 0x000fe200010e0602 */
[----:B------:R-:W3:Y:S01]  /*68d20*/  LDL.LU R183, [R1+0xa7c] ;  /* 0x000a7c0001b77983 */ /* 0x000ee20000300800 */
[----:B------:R1:W-:Y:S02]  /*68d30*/  STL [R1+0x2468], R6 ;  /* 0x0024680601007387 */ /* 0x0003e40000100800 */
[----:B------:R-:W-:Y:S01]  /*68d40*/  STL [R1+0x246c], R118 ;  /* 0x00246c7601007387 */ /* 0x000fe20000100800 */
[----:B------:R1:W-:Y:S02]  /*68d50*/  LDGSTS.E [R3+0xd000], [R4.64], P1 ;  /* 0x0d00000004037fae */ /* 0x0003e40008921844 */
[----:B-1----:R-:W-:-:S02]  /*68d60*/  IMAD.MOV.U32 R4, RZ, RZ, R6 ;  /* 0x000000ffff047224 */ /* 0x002fc400078e0006 */
[----:B------:R-:W-:-:S05]  /*68d70*/  IMAD.MOV.U32 R5, RZ, RZ, R54 ;  /* 0x000000ffff057224 */ /* 0x000fca00078e0036 */
[----:B------:R1:W-:Y:S01]  /*68d80*/  LDGSTS.E [R3+0xd800], [R4.64], P1 ;  /* 0x0d80000004037fae */ /* 0x0003e20008921844 */
[-C--:B------:R-:W-:Y:S02]  /*68d90*/  IADD3 R7, P0, R7, R55.reuse, RZ ;  /* 0x0000003707077210 */ /* 0x080fe40007f1e0ff */
[----:B------:R-:W-:-:S03]  /*68da0*/  IADD3 R114, P2, R114, R55, RZ ;  /* 0x0000003772727210 */ /* 0x000fc60007f5e0ff */
[----:B------:R-:W-:Y:S01]  /*68db0*/  STL [R1+0x2464], R7 ;  /* 0x0024640701007387 */ /* 0x000fe20000100800 */
[----:B------:R1:W-:Y:S02]  /*68dc0*/  STL [R1+0x2460], R54 ;  /* 0x0024603601007387 */ /* 0x0003e40000100800 */
[----:B------:R-:W-:Y:S02]  /*68dd0*/  IMAD.X R116, R116, 0x1, R2, P0 ;  /* 0x0000000174747824 */ /* 0x000fe400000e0602 */
[----:B------:R-:W3:Y:S01]  /*68de0*/  LDL.LU R6, [R1+0x2438] ;  /* 0x0024380001067983 */ /* 0x000ee20000300800 */
[----:B------:R-:W-:Y:S02]  /*68df0*/  STL [R1+0x2458], R114 ;  /* 0x0024587201007387 */ /* 0x000fe40000100800 */
[----:B------:R-:W-:Y:S02]  /*68e00*/  STL [R1+0x245c], R116 ;  /* 0x00245c7401007387 */ /* 0x000fe40000100800 */
[----:B-1----:R-:W-:Y:S01]  /*68e10*/  IMAD.MOV.U32 R4, RZ, RZ, R7 ;  /* 0x000000ffff047224 */ /* 0x002fe200078e0007 */
[----:B------:R-:W3:Y:S01]  /*68e20*/  LDL.LU R54, [R1+0x2430] ;  /* 0x0024300001367983 */ /* 0x000ee20000300800 */
[----:B----4-:R-:W-:-:S05]  /*68e30*/  IADD3 R66, P0, R66, R55, RZ ;  /* 0x0000003742427210 */ /* 0x010fca0007f1e0ff */
[----:B------:R-:W-:Y:S01]  /*68e40*/  STL [R1+0x2454], R66 ;  /* 0x0024544201007387 */ /* 0x000fe20000100800 */
[----:B------:R-:W4:Y:S02]  /*68e50*/  LDL.LU R7, [R1+0x2434] ;  /* 0x0024340001077983 */ /* 0x000f240000300800 */
[----:B------:R-:W-:Y:S02]  /*68e60*/  IMAD.MOV.U32 R5, RZ, RZ, R116 ;  /* 0x000000ffff057224 */ /* 0x000fe400078e0074 */
[--C-:B------:R-:W-:Y:S02]  /*68e70*/  IMAD.X R115, R115, 0x1, R2.reuse, P2 ;  /* 0x0000000173737824 */ /* 0x100fe400010e0602 */
[----:B------:R-:W-:Y:S01]  /*68e80*/  IMAD.X R67, R67, 0x1, R2, P0 ;  /* 0x0000000143437824 */ /* 0x000fe200000e0602 */
[----:B------:R1:W-:Y:S01]  /*68e90*/  LDGSTS.E [R3+0xe000], [R4.64], P1 ;  /* 0x0e00000004037fae */ /* 0x0003e20008921844 */
[----:B------:R-:W-:Y:S02]  /*68ea0*/  IADD3 R62, P3, R62, R55, RZ ;  /* 0x000000373e3e7210 */ /* 0x000fe40007f7e0ff */
[----:B-1----:R-:W-:Y:S01]  /*68eb0*/  MOV R4, R114 ;  /* 0x0000007200047202 */ /* 0x002fe20000000f00 */
[----:B------:R-:W-:-:S02]  /*68ec0*/  IMAD.MOV.U32 R5, RZ, RZ, R115 ;  /* 0x000000ffff057224 */ /* 0x000fc400078e0073 */
[----:B------:R-:W-:-:S03]  /*68ed0*/  IMAD.X R63, R63, 0x1, R2, P3 ;  /* 0x000000013f3f7824 */ /* 0x000fc600018e0602 */
[----:B------:R1:W-:Y:S04]  /*68ee0*/  LDGSTS.E [R3+0xe800], [R4.64], P1 ;  /* 0x0e80000004037fae */ /* 0x0003e80008921844 */
[----:B------:R1:W-:Y:S01]  /*68ef0*/  STL [R1+0x2450], R115 ;  /* 0x0024507301007387 */ /* 0x0003e20000100800 */
[----:B------:R-:W-:Y:S02]  /*68f00*/  STL [R1+0x2448], R62 ;  /* 0x0024483e01007387 */ /* 0x000fe40000100800 */
[----:B-1----:R-:W-:Y:S02]  /*68f10*/  IMAD.MOV.U32 R4, RZ, RZ, R66 ;  /* 0x000000ffff047224 */ /* 0x002fe400078e0042 */
[----:B------:R-:W-:-:S05]  /*68f20*/  IMAD.MOV.U32 R5, RZ, RZ, R67 ;  /* 0x000000ffff057224 */ /* 0x000fca00078e0043 */
[----:B------:R1:W-:Y:S01]  /*68f30*/  LDGSTS.E [R3+0xf000], [R4.64], P1 ;  /* 0x0f00000004037fae */ /* 0x0003e20008921844 */
[----:B------:R-:W-:Y:S02]  /*68f40*/  IMAD.MOV.U32 R191, RZ, RZ, R8 ;  /* 0x000000ffffbf7224 */ /* 0x000fe400078e0008 */
[----:B-1----:R-:W-:Y:S02]  /*68f50*/  IMAD.MOV.U32 R4, RZ, RZ, R62 ;  /* 0x000000ffff047224 */ /* 0x002fe400078e003e */
[----:B------:R-:W-:-:S05]  /*68f60*/  IMAD.MOV.U32 R5, RZ, RZ, R63 ;  /* 0x000000ffff057224 */ /* 0x000fca00078e003f */
[----:B------:R1:W-:Y:S01]  /*68f70*/  LDGSTS.E [R3+0xf800], [R4.64], P1 ;  /* 0x0f80000004037fae */ /* 0x0003e20008921844 */
[----:B------:R-:W-:Y:S02]  /*68f80*/  IMAD.MOV.U32 R122, RZ, RZ, R10 ;  /* 0x000000ffff7a7224 */ /* 0x000fe400078e000a */
[----:B------:R-:W-:Y:S02]  /*68f90*/  IMAD.MOV.U32 R123, RZ, RZ, R9 ;  /* 0x000000ffff7b7224 */ /* 0x000fe400078e0009 */
[----:B------:R-:W-:Y:S01]  /*68fa0*/  IMAD.MOV.U32 R188, RZ, RZ, R12 ;  /* 0x000000ffffbc7224 */ /* 0x000fe200078e000c */
[----:B------:R-:W-:Y:S01]  /*68fb0*/  MOV R189, R11 ;  /* 0x0000000b00bd7202 */ /* 0x000fe20000000f00 */
[----:B------:R-:W-:Y:S02]  /*68fc0*/  IMAD.MOV.U32 R120, RZ, RZ, R16 ;  /* 0x000000ffff787224 */ /* 0x000fe400078e0010 */
[----:B------:R-:W-:Y:S02]  /*68fd0*/  IMAD.MOV.U32 R115, RZ, RZ, R17 ;  /* 0x000000ffff737224 */ /* 0x000fe400078e0011 */
[----:B------:R-:W-:Y:S01]  /*68fe0*/  IMAD.MOV.U32 R186, RZ, RZ, R20 ;  /* 0x000000ffffba7224 */ /* 0x000fe200078e0014 */
[----:B--2---:R-:W-:-:S05]  /*68ff0*/  IADD3 R58, P2, R58, R55, RZ ;  /* 0x000000373a3a7210 */ /* 0x004fca0007f5e0ff */
[----:B------:R-:W-:Y:S01]  /*69000*/  IMAD.X R59, R59, 0x1, R2, P2 ;  /* 0x000000013b3b7824 */ /* 0x000fe200010e0602 */
[----:B------:R2:W-:Y:S01]  /*69010*/  STL [R1+0x2444], R58 ;  /* 0x0024443a01007387 */ /* 0x0005e20000100800 */
[----:B------:R-:W-:Y:S02]  /*69020*/  STL [R1+0x244c], R67 ;  /* 0x00244c4301007387 */ /* 0x000fe40000100800 */
[----:B------:R-:W-:Y:S02]  /*69030*/  STL [R1+0x2440], R63 ;  /* 0x0024403f01007387 */ /* 0x000fe40000100800 */
[----:B-1----:R-:W-:Y:S01]  /*69040*/  IMAD.MOV.U32 R4, RZ, RZ, R58 ;  /* 0x000000ffff047224 */ /* 0x002fe200078e003a */
[----:B------:R1:W-:Y:S01]  /*69050*/  STL [R1+0x243c], R59 ;  /* 0x00243c3b01007387 */ /* 0x0003e20000100800 */
[----:B------:R-:W-:Y:S02]  /*69060*/  IMAD.MOV.U32 R5, RZ, RZ, R59 ;  /* 0x000000ffff057224 */ /* 0x000fe400078e003b */
[----:B---3--:R-:W-:-:S03]  /*69070*/  IMAD.MOV.U32 R190, RZ, RZ, R183 ;  /* 0x000000ffffbe7224 */ /* 0x008fc600078e00b7 */
[----:B------:R3:W-:Y:S01]  /*69080*/  LDGSTS.E [R3+0x10000], [R4.64], P1 ;  /* 0x1000000004037fae */ /* 0x0007e20008921844 */
[-C--:B------:R-:W-:Y:S02]  /*69090*/  IADD3 R6, P0, R6, R55.reuse, RZ ;  /* 0x0000003706067210 */ /* 0x080fe40007f1e0ff */
[----:B------:R-:W-:-:S03]  /*690a0*/  IADD3 R54, P2, R54, R55, RZ ;  /* 0x0000003736367210 */ /* 0x000fc60007f5e0ff */
[----:B------:R-:W-:Y:S01]  /*690b0*/  STL [R1+0x2438], R6 ;  /* 0x0024380601007387 */ /* 0x000fe20000100800 */
[----:B--2---:R-:W2:Y:S02]  /*690c0*/  LDL.LU R58, [R1+0x820] ;  /* 0x00082000013a7983 */ /* 0x004ea40000300800 */
[----:B-1----:R-:W2:Y:S01]  /*690d0*/  LDL.LU R59, [R1+0x824] ;  /* 0x00082400013b7983 */ /* 0x002ea20000300800 */
[----:B---3--:R-:W3:Y:S04]  /*690e0*/  LDL.LU R5, [R1+0xa78] ;  /* 0x000a780001057983 */ /* 0x008ee80000300800 */
[----:B------:R-:W-:Y:S04]  /*690f0*/  STL [R1+0x2430], R54 ;  /* 0x0024303601007387 */ /* 0x000fe80000100800 */
[----:B------:R-:W1:Y:S01]  /*69100*/  S2R R4, SR_TID.X ;  /* 0x0000000000047919 */ /* 0x000e620000002100 */
        /* <DEDUP_REMOVED lines=14> */
[----:B----4-:R-:W-:Y:S02]  /*691f0*/  IMAD.X R7, R7, 0x1, R2, P0 ;  /* 0x0000000107077824 */ /* 0x010fe400000e0602 */
[----:B------:R-:W-:Y:S02]  /*69200*/  IMAD.MOV.U32 R116, RZ, RZ, R32 ;  /* 0x000000ffff747224 */ /* 0x000fe400078e0020 */
[----:B------:R-:W-:Y:S02]  /*69210*/  IMAD.MOV.U32 R117, RZ, RZ, R31 ;  /* 0x000000ffff757224 */ /* 0x000fe400078e001f */
[----:B------:R-:W-:Y:S02]  /*69220*/  IMAD.MOV.U32 R182, RZ, RZ, R34 ;  /* 0x000000ffffb67224 */ /* 0x000fe400078e0022 */
[----:B------:R-:W-:Y:S01]  /*69230*/  IMAD.MOV.U32 R183, RZ, RZ, R33 ;  /* 0x000000ffffb77224 */ /* 0x000fe200078e0021 */
[----:B------:R-:W-:Y:S01]  /*69240*/  STL [R1+0x2434], R7 ;  /* 0x0024340701007387 */ /* 0x000fe20000100800 */
[----:B------:R4:W-:Y:S02]  /*69250*/  STL.64 [R1+0x1d30], R190 ;  /* 0x001d30be01007387 */ /* 0x0009e40000100a00 */
[----:B------:R1:W-:Y:S02]  /*69260*/  STL.64 [R1+0x1d28], R122 ;  /* 0x001d287a01007387 */ /* 0x0003e40000100a00 */
[----:B------:R-:W3:Y:S01]  /*69270*/  LDL.LU R16, [R1+0xa70] ;  /* 0x000a700001107983 */ /* 0x000ee20000300800 */
[----:B------:R-:W3:Y:S01]  /*69280*/  LDL.LU R17, [R1+0x828] ;  /* 0x0008280001117983 */ /* 0x000ee20000300800 */
[----:B------:R1:W-:Y:S02]  /*69290*/  STL.64 [R1+0x1d20], R188 ;  /* 0x001d20bc01007387 */ /* 0x0003e40000100a00 */
[----:B------:R-:W3:Y:S02]  /*692a0*/  LDL.LU R20, [R1+0xa74] ;  /* 0x000a740001147983 */ /* 0x000ee40000300800 */
[----:B------:R1:W-:Y:S01]  /*692b0*/  STL.64 [R1+0x1d18], R178 ;  /* 0x001d18b201007387 */ /* 0x0003e20000100a00 */
[----:B------:R1:W-:Y:S01]  /*692c0*/  STL.64 [R1+0x1d10], R120 ;  /* 0x001d107801007387 */ /* 0x0003e20000100a00 */
[----:B------:R1:W-:Y:S02]  /*692d0*/  STL.64 [R1+0x1d08], R114 ;  /* 0x001d087201007387 */ /* 0x0003e40000100a00 */
[----:B------:R1:W-:Y:S02]  /*692e0*/  STL.64 [R1+0x1d00], R186 ;  /* 0x001d00ba01007387 */ /* 0x0003e40000100a00 */
[----:B------:R-:W-:Y:S01]  /*692f0*/  IMAD.MOV.U32 R13, RZ, RZ, R29 ;  /* 0x000000ffff0d7224 */ /* 0x000fe200078e001d */
[----:B------:R1:W-:Y:S01]  /*69300*/  STL.64 [R1+0x1cf8], R118 ;  /* 0x001cf87601007387 */ /* 0x0003e20000100a00 */
[----:B------:R1:W-:Y:S02]  /*69310*/  STL.64 [R1+0x1cf0], R184 ;  /* 0x001cf0b801007387 */ /* 0x0003e40000100a00 */
[----:B------:R1:W-:Y:S02]  /*69320*/  STL.64 [R1+0x1ce8], R10 ;  /* 0x001ce80a01007387 */ /* 0x0003e40000100a00 */
[----:B------:R-:W-:Y:S01]  /*69330*/  IMAD.MOV.U32 R34, RZ, RZ, R36 ;  /* 0x000000ffff227224 */ /* 0x000fe200078e0024 */
[----:B------:R1:W-:Y:S01]  /*69340*/  STL.64 [R1+0x1ce0], R180 ;  /* 0x001ce0b401007387 */ /* 0x0003e20000100a00 */
[----:B------:R-:W-:-:S02]  /*69350*/  IMAD.MOV.U32 R32, RZ, RZ, R38 ;  /* 0x000000ffff207224 */ /* 0x000fc400078e0026 */
[----:B------:R-:W-:Y:S02]  /*69360*/  IMAD.MOV.U32 R33, RZ, RZ, R37 ;  /* 0x000000ffff217224 */ /* 0x000fe400078e0025 */
[----:B------:R1:W-:Y:S02]  /*69370*/  STL.64 [R1+0x1cd8], R12 ;  /* 0x001cd80c01007387 */ /* 0x0003e40000100a00 */
[----:B------:R-:W-:Y:S02]  /*69380*/  IMAD.MOV.U32 R30, RZ, RZ, R40 ;  /* 0x000000ffff1e7224 */ /* 0x000fe400078e0028 */
[----:B------:R-:W-:Y:S01]  /*69390*/  IMAD.MOV.U32 R31, RZ, RZ, R39 ;  /* 0x000000ffff1f7224 */ /* 0x000fe200078e0027 */
[----:B------:R2:W-:Y:S01]  /*693a0*/  STL.64 [R1+0x1cd0], R116 ;  /* 0x001cd07401007387 */ /* 0x0005e20000100a00 */
[----:B------:R-:W-:Y:S01]  /*693b0*/  IMAD.MOV.U32 R14, RZ, RZ, R42 ;  /* 0x000000ffff0e7224 */ /* 0x000fe200078e002a */
[----:B------:R-:W-:Y:S01]  /*693c0*/  MOV R15, R41 ;  /* 0x00000029000f7202 */ /* 0x000fe20000000f00 */
[----:B------:R2:W-:Y:S02]  /*693d0*/  STL.64 [R1+0x1cc8], R182 ;  /* 0x001cc8b601007387 */ /* 0x0005e40000100a00 */
[----:B------:R-:W-:-:S02]  /*693e0*/  IMAD.MOV.U32 R28, RZ, RZ, R44 ;  /* 0x000000ffff1c7224 */ /* 0x000fc400078e002c */
[----:B------:R-:W-:Y:S01]  /*693f0*/  IMAD.MOV.U32 R29, RZ, RZ, R43 ;  /* 0x000000ffff1d7224 */ /* 0x000fe200078e002b */
[----:B------:R-:W-:Y:S01]  /*69400*/  STL.64 [R1+0x1cc0], R34 ;  /* 0x001cc02201007387 */ /* 0x000fe20000100a00 */
[----:B------:R-:W-:Y:S02]  /*69410*/  IMAD.MOV.U32 R26, RZ, RZ, R46 ;  /* 0x000000ffff1a7224 */ /* 0x000fe400078e002e */
[----:B------:R-:W-:Y:S01]  /*69420*/  IMAD.MOV.U32 R27, RZ, RZ, R45 ;  /* 0x000000ffff1b7224 */ /* 0x000fe200078e002d */
[----:B-1----:R-:W-:Y:S01]  /*69430*/  SHF.R.S32.HI R21, RZ, 0x6, R4 ;  /* 0x00000006ff157819 */ /* 0x002fe20000011404 */
[----:B------:R-:W-:Y:S01]  /*69440*/  STL.64 [R1+0x1cb8], R32 ;  /* 0x001cb82001007387 */ /* 0x000fe20000100a00 */
[----:B------:R-:W-:Y:S02]  /*69450*/  IMAD.MOV.U32 R24, RZ, RZ, R48 ;  /* 0x000000ffff187224 */ /* 0x000fe400078e0030 */
[----:B------:R-:W-:Y:S01]  /*69460*/  IMAD.MOV.U32 R25, RZ, RZ, R47 ;  /* 0x000000ffff197224 */ /* 0x000fe200078e002f */
[----:B------:R-:W-:Y:S01]  /*69470*/  LOP3.LUT R4, R4, 0x3f, RZ, 0xc0, !PT ;  /* 0x0000003f04047812 */ /* 0x000fe200078ec0ff */
[----:B------:R-:W-:Y:S01]  /*69480*/  STL.64 [R1+0x1cb0], R30 ;  /* 0x001cb01e01007387 */ /* 0x000fe20000100a00 */
[----:B------:R-:W-:-:S02]  /*69490*/  IMAD.MOV.U32 R22, RZ, RZ, R52 ;  /* 0x000000ffff167224 */ /* 0x000fc400078e0034 */
[----:B------:R-:W-:Y:S02]  /*694a0*/  IMAD.MOV.U32 R23, RZ, RZ, R49 ;  /* 0x000000ffff177224 */ /* 0x000fe400078e0031 */
[----:B------:R1:W-:Y:S02]  /*694b0*/  STL.64 [R1+0x1ca8], R14 ;  /* 0x001ca80e01007387 */ /* 0x0003e40000100a00 */
[----:B------:R-:W-:Y:S02]  /*694c0*/  IMAD.MOV.U32 R18, RZ, RZ, R56 ;  /* 0x000000ffff127224 */ /* 0x000fe400078e0038 */
[----:B------:R-:W-:Y:S01]  /*694d0*/  IMAD.MOV.U32 R19, RZ, RZ, R53 ;  /* 0x000000ffff137224 */ /* 0x000fe200078e0035 */
[----:B------:R-:W-:Y:S01]  /*694e0*/  STL.64 [R1+0x1ca0], R28 ;  /* 0x001ca01c01007387 */ /* 0x000fe20000100a00 */
[----:B------:R-:W-:Y:S02]  /*694f0*/  IMAD.MOV.U32 R8, RZ, RZ, R60 ;  /* 0x000000ffff087224 */ /* 0x000fe400078e003c */
[----:B------:R-:W-:-:S02]  /*69500*/  IMAD.MOV.U32 R9, RZ, RZ, R57 ;  /* 0x000000ffff097224 */ /* 0x000fc400078e0039 */
[----:B------:R-:W-:Y:S02]  /*69510*/  STL.64 [R1+0x1c98], R26 ;  /* 0x001c981a01007387 */ /* 0x000fe40000100a00 */
[----:B------:R-:W-:Y:S01]  /*69520*/  IMAD.MOV.U32 R234, RZ, RZ, R64 ;  /* 0x000000ffffea7224 */ /* 0x000fe200078e0040 */
[----:B------:R-:W-:Y:S01]  /*69530*/  MOV R235, R61 ;  /* 0x0000003d00eb7202 */ /* 0x000fe20000000f00 */
[----:B------:R-:W-:Y:S01]  /*69540*/  STL.64 [R1+0x1c90], R24 ;  /* 0x001c901801007387 */ /* 0x000fe20000100a00 */
[----:B------:R-:W-:Y:S02]  /*69550*/  IMAD.MOV.U32 R232, RZ, RZ, R236 ;  /* 0x000000ffffe87224 */ /* 0x000fe400078e00ec */
[----:B------:R-:W-:Y:S02]  /*69560*/  IMAD.MOV.U32 R233, RZ, RZ, R65 ;  /* 0x000000ffffe97224 */ /* 0x000fe400078e0041 */
[----:B------:R-:W-:Y:S01]  /*69570*/  IMAD.SHL.U32 R4, R4, 0x4, RZ ;  /* 0x0000000404047824 */ /* 0x000fe200078e00ff */
[----:B------:R-:W-:Y:S01]  /*69580*/  STL.64 [R1+0x1c88], R22 ;  /* 0x001c881601007387 */ /* 0x000fe20000100a00 */
[----:B------:R-:W-:-:S02]  /*69590*/  IMAD.MOV.U32 R66, RZ, RZ, R238 ;  /* 0x000000ffff427224 */ /* 0x000fc400078e00ee */
[----:B------:R-:W-:Y:S01]  /*695a0*/  IMAD.MOV.U32 R67, RZ, RZ, R237 ;  /* 0x000000ffff437224 */ /* 0x000fe200078e00ed */
[----:B------:R-:W-:Y:S01]  /*695b0*/  SGXT R21, R21, 0x1 ;  /* 0x000000011515781a */ /* 0x000fe20000000200 */
[----:B------:R1:W-:Y:S01]  /*695c0*/  STL.64 [R1+0x1c80], R18 ;  /* 0x001c801201007387 */ /* 0x0003e20000100a00 */
[----:B------:R-:W-:Y:S02]  /*695d0*/  IMAD.MOV.U32 R62, RZ, RZ, R252 ;  /* 0x000000ffff3e7224 */ /* 0x000fe400078e00fc */
[----:B------:R-:W-:Y:S02]  /*695e0*/  IMAD.MOV.U32 R63, RZ, RZ, R239 ;  /* 0x000000ffff3f7224 */ /* 0x000fe400078e00ef */
[----:B------:R1:W-:Y:S01]  /*695f0*/  STL.64 [R1+0x1c78], R8 ;  /* 0x001c780801007387 */ /* 0x0003e20000100a00 */
[----:B------:R-:W-:Y:S01]  /*69600*/  STL.64 [R1+0x1c70], R234 ;  /* 0x001c70ea01007387 */ /* 0x000fe20000100a00 */
[----:B------:R-:W-:Y:S01]  /*69610*/  STL.64 [R1+0x1c68], R232 ;  /* 0x001c68e801007387 */ /* 0x000fe20000100a00 */
[----:B------:R-:W-:Y:S01]  /*69620*/  LOP3.LUT R4, R4, 0x110, R21, 0x78, !PT ;  /* 0x0000011004047812 */ /* 0x000fe200078e7815 */
[----:B------:R-:W-:Y:S01]  /*69630*/  STL.64 [R1+0x1c60], R66 ;  /* 0x001c604201007387 */ /* 0x000fe20000100a00 */
[----:B------:R-:W-:Y:S04]  /*69640*/  STL.64 [R1+0x1c58], R62 ;  /* 0x001c583e01007387 */ /* 0x000fe80000100a00 */
[----:B------:R4:W-:Y:S01]  /*69650*/  LDGSTS.E [R3+0x10800], [R190.64], P1 ;  /* 0x10800000be037fae */ /* 0x0009e20008921844 */
[----:B------:R1:W-:Y:S02]  /*69660*/  LDGSTS.E [R3+0x11000], [R122.64], P1 ;  /* 0x110000007a037fae */ /* 0x0003e40008921844 */
[----:B------:R1:W-:Y:S02]  /*69670*/  LDGSTS.E [R3+0x11800], [R188.64], P1 ;  /* 0x11800000bc037fae */ /* 0x0003e40008921844 */
[----:B------:R1:W-:Y:S01]  /*69680*/  LDGSTS.E [R3+0x12000], [R178.64], P1 ;  /* 0x12000000b2037fae */ /* 0x0003e20008921844 */
        /* <DEDUP_REMOVED lines=24> */
[----:B--2---:R-:W-:-:S04]  /*69810*/  LOP3.LUT R59, R59, R58, RZ, 0x3c, !PT ;  /* 0x0000003a3b3b7212 */ /* 0x004fc800078e3cff */
[----:B------:R-:W-:-:S04]  /*69820*/  LOP3.LUT R58, R59, R58, RZ, 0x3c, !PT ;  /* 0x0000003a3b3a7212 */ /* 0x000fc800078e3cff */
[----:B------:R-:W-:-:S05]  /*69830*/  LOP3.LUT R59, R59, R58, RZ, 0x3c, !PT ;  /* 0x0000003a3b3b7212 */ /* 0x000fca00078e3cff */
[----:B------:R-:W-:Y:S01]  /*69840*/  STL.64 [R1+0x1c50], R58 ;  /* 0x001c503a01007387 */ /* 0x000fe20000100a00 */
[----:B----4-:R-:W2:Y:S03]  /*69850*/  LDL.LU.64 R190, [R1+0x28c8] ;  /* 0x0028c80001be7983 */ /* 0x010ea60000300a00 */
[----:B------:R4:W-:Y:S01]  /*69860*/  LDGSTS.E [R3+0x1e800], [R58.64], P1 ;  /* 0x1e8000003a037fae */ /* 0x0009e20008921844 */
[----:B---3--:R-:W-:Y:S02]  /*69870*/  IMAD.MOV.U32 R21, RZ, RZ, R20 ;  /* 0x000000ffff157224 */ /* 0x008fe400078e0014 */
[----:B------:R-:W-:Y:S01]  /*69880*/  IMAD.MOV.U32 R20, RZ, RZ, R5 ;  /* 0x000000ffff147224 */ /* 0x000fe200078e0005 */
[----:B------:R3:W-:Y:S01]  /*69890*/  STL.64 [R1+0x1c48], R16 ;  /* 0x001c481001007387 */ /* 0x0007e20000100a00 */
[----:B-1----:R-:W2:Y:S03]  /*698a0*/  LDL.LU.64 R122, [R1+0x28c0] ;  /* 0x0028c000017a7983 */ /* 0x002ea60000300a00 */
[----:B------:R3:W-:Y:S04]  /*698b0*/  LDGSTS.E [R3+0x1f000], [R16.64], P1 ;  /* 0x1f00000010037fae */ /* 0x0007e80008921844 */
[----:B------:R1:W-:Y:S01]  /*698c0*/  STL.64 [R1+0x1c40], R20 ;  /* 0x001c401401007387 */ /* 0x0003e20000100a00 */
[----:B------:R-:W2:Y:S02]  /*698d0*/  LDL.LU.64 R188, [R1+0x28b8] ;  /* 0x0028b80001bc7983 */ /* 0x000ea40000300a00 */
[----:B------:R-:W2:Y:S02]  /*698e0*/  LDL.LU.64 R178, [R1+0x28b0] ;  /* 0x0028b00001b27983 */ /* 0x000ea40000300a00 */
[----:B------:R-:W2:Y:S01]  /*698f0*/  LDL.LU.64 R120, [R1+0x28a8] ;  /* 0x0028a80001787983 */ /* 0x000ea20000300a00 */
[----:B------:R-:W2:Y:S01]  /*69900*/  LDL.LU.64 R114, [R1+0x28a0] ;  /* 0x0028a00001727983 */ /* 0x000ea20000300a00 */
[----:B------:R-:W2:Y:S02]  /*69910*/  LDL.LU.64 R186, [R1+0x2898] ;  /* 0x0028980001ba7983 */ /* 0x000ea40000300a00 */
[----:B------:R-:W2:Y:S02]  /*69920*/  LDL.LU.64 R118, [R1+0x2890] ;  /* 0x0028900001767983 */ /* 0x000ea40000300a00 */
[----:B------:R-:W2:Y:S01]  /*69930*/  LDL.LU.64 R184, [R1+0x2888] ;  /* 0x0028880001b87983 */ /* 0x000ea20000300a00 */
[----:B------:R-:W2:Y:S01]  /*69940*/  LDL.LU R10, [R1+0x242c] ;  /* 0x00242c00010a7983 */ /* 0x000ea20000300800 */
[----:B------:R-:W4:Y:S02]  /*69950*/  LDL.LU.64 R180, [R1+0x2880] ;  /* 0x0028800001b47983 */ /* 0x000f240000300a00 */
[----:B------:R-:W4:Y:S02]  /*69960*/  LDL.LU R13, [R1+0x2428] ;  /* 0x00242800010d7983 */ /* 0x000f240000300800 */
[----:B------:R-:W4:Y:S01]  /*69970*/  LDL.LU.64 R116, [R1+0x2878] ;  /* 0x0028780001747983 */ /* 0x000f220000300a00 */
[----:B------:R-:W4:Y:S01]  /*69980*/  LDL.LU.64 R182, [R1+0x2870] ;  /* 0x0028700001b67983 */ /* 0x000f220000300a00 */
[----:B------:R-:W4:Y:S02]  /*69990*/  LDL.LU R5, [R1+0x2420] ;  /* 0x0024200001057983 */ /* 0x000f240000300800 */
[----:B------:R-:W4:Y:S02]  /*699a0*/  LDL.LU R15, [R1+0x2424] ;  /* 0x00242400010f7983 */ /* 0x000f240000300800 */
[----:B------:R-:W4:Y:S01]  /*699b0*/  LDL.LU R11, [R1+0x241c] ;  /* 0x00241c00010b7983 */ /* 0x000f220000300800 */
[----:B------:R-:W4:Y:S01]  /*699c0*/  LDL.LU R12, [R1+0x2418] ;  /* 0x00241800010c7983 */ /* 0x000f220000300800 */
[----:B------:R-:W4:Y:S02]  /*699d0*/  LDL.LU R14, [R1+0x2410] ;  /* 0x00241000010e7983 */ /* 0x000f240000300800 */
[----:B------:R-:W4:Y:S02]  /*699e0*/  LDL.LU R18, [R1+0x2414] ;  /* 0x0024140001127983 */ /* 0x000f240000300800 */
[----:B------:R-:W4:Y:S01]  /*699f0*/  LDL.LU R9, [R1+0x240c] ;  /* 0x00240c0001097983 */ /* 0x000f220000300800 */
[----:B---3--:R-:W3:Y:S01]  /*69a00*/  LDL.LU R17, [R1+0x2408] ;  /* 0x0024080001117983 */ /* 0x008ee20000300800 */
[----:B------:R-:W-:-:S03]  /*69a10*/  LOP3.LUT R4, R4, 0x20, RZ, 0x3c, !PT ;  /* 0x0000002004047812 */ /* 0x000fc600078e3cff */
[----:B------:R1:W-:Y:S02]  /*69a20*/  LDGSTS.E [R3+0x1f800], [R20.64], P1 ;  /* 0x1f80000014037fae */ /* 0x0003e40008921844 */
[----:B------:R-:W-:-:S05]  /*69a30*/  IMAD R4, R175, 0x20000, R4 ;  /* 0x00020000af047824 */ /* 0x000fca00078e0204 */
[----:B------:R1:W-:Y:S04]  /*69a40*/  LDGSTS.E [R4+0x200], [R6.64], P1 ;  /* 0x0020000006047fae */ /* 0x0003e80008921844 */
[----:B-1----:R-:W3:Y:S01]  /*69a50*/  LDL.LU R20, [R1+0x2400] ;  /* 0x0024000001147983 */ /* 0x002ee20000300800 */
[----:B------:R-:W3:Y:S02]  /*69a60*/  LDL.LU R16, [R1+0x2404] ;  /* 0x0024040001107983 */ /* 0x000ee40000300800 */
[----:B------:R-:W-:Y:S01]  /*69a70*/  IMAD.MOV.U32 R6, RZ, RZ, R54 ;  /* 0x000000ffff067224 */ /* 0x000fe200078e0036 */
[----:B--2---:R-:W-:Y:S01]  /*69a80*/  IADD3 R10, P0, R10, R55, RZ ;  /* 0x000000370a0a7210 */ /* 0x004fe20007f1e0ff */
[----:B----4-:R-:W-:-:S04]  /*69a90*/  IMAD.X R13, R13, 0x1, R2, P2 ;  /* 0x000000010d0d7824 */ /* 0x010fc800010e0602 */
[----:B------:R-:W-:Y:S01]  /*69aa0*/  STL [R1+0x242c], R10 ;  /* 0x00242c0a01007387 */ /* 0x000fe20000100800 */
[----:B------:R-:W-:-:S03]  /*69ab0*/  MOV R7, R13 ;  /* 0x0000000d00077202 */ /* 0x000fc60000000f00 */
[----:B------:R1:W-:Y:S01]  /*69ac0*/  STL [R1+0x2428], R13 ;  /* 0x0024280d01007387 */ /* 0x0003e20000100800 */
[-C--:B------:R-:W-:Y:S01]  /*69ad0*/  IADD3 R5, P2, R5, R55.reuse, RZ ;  /* 0x0000003705057210 */ /* 0x080fe20007f5e0ff */
[--C-:B------:R-:W-:Y:S02]  /*69ae0*/  IMAD.X R15, R15, 0x1, R2.reuse, P0 ;  /* 0x000000010f0f7824 */ /* 0x100fe400000e0602 */
[----:B------:R-:W2:Y:S01]  /*69af0*/  LDL.LU R3, [R1+0x23f8] ;  /* 0x0023f80001037983 */ /* 0x000ea20000300800 */
[----:B------:R-:W4:Y:S03]  /*69b00*/  LDL.LU R8, [R1+0x23fc] ;  /* 0x0023fc0001087983 */ /* 0x000f260000300800 */
[----:B------:R3:W-:Y:S01]  /*69b10*/  LDGSTS.E [R4+0xa00], [R6.64], P1 ;  /* 0x00a0000006047fae */ /* 0x0007e20008921844 */
[----:B------:R-:W-:Y:S01]  /*69b20*/  IADD3 R11, P0, R11, R55, RZ ;  /* 0x000000370b0b7210 */ /* 0x000fe20007f1e0ff */
[----:B------:R-:W-:-:S02]  /*69b30*/  IMAD.X R12, R12, 0x1, R2, P2 ;  /* 0x000000010c0c7824 */ /* 0x000fc400010e0602 */
[----:B-1----:R-:W4:Y:S01]  /*69b40*/  LDL.LU R13, [R1+0x23f0] ;  /* 0x0023f000010d7983 */ /* 0x002f220000300800 */
[----:B------:R-:W-:Y:S02]  /*69b50*/  STL [R1+0x2420], R5 ;  /* 0x0024200501007387 */ /* 0x000fe40000100800 */
[----:B------:R1:W-:Y:S02]  /*69b60*/  STL [R1+0x2424], R15 ;  /* 0x0024240f01007387 */ /* 0x0003e40000100800 */
[----:B---3--:R-:W-:Y:S02]  /*69b70*/  IMAD.MOV.U32 R6, RZ, RZ, R10 ;  /* 0x000000ffff067224 */ /* 0x008fe400078e000a */
[----:B------:R-:W-:Y:S01]  /*69b80*/  IMAD.MOV.U32 R7, RZ, RZ, R15 ;  /* 0x000000ffff077224 */ /* 0x000fe200078e000f */
[----:B------:R-:W-:Y:S01]  /*69b90*/  IADD3 R14, P2, R14, R55, RZ ;  /* 0x000000370e0e7210 */ /* 0x000fe20007f5e0ff */
[----:B-1----:R-:W3:Y:S01]  /*69ba0*/  LDL.LU R15, [R1+0x23f4] ;  /* 0x0023f400010f7983 */ /* 0x002ee20000300800 */
[----:B------:R-:W-:Y:S03]  /*69bb0*/  STL [R1+0x241c], R11 ;  /* 0x00241c0b01007387 */ /* 0x000fe60000100800 */
[----:B------:R1:W-:Y:S01]  /*69bc0*/  LDGSTS.E [R4+0x1200], [R6.64], P1 ;  /* 0x0120000006047fae */ /* 0x0003e20008921844 */
[----:B------:R1:W-:Y:S02]  /*69bd0*/  STL [R1+0x2418], R12 ;  /* 0x0024180c01007387 */ /* 0x0003e40000100800 */
[----:B------:R-:W-:-:S02]  /*69be0*/  IMAD.X R18, R18, 0x1, R2, P0 ;  /* 0x0000000112127824 */ /* 0x000fc400000e0602 */
[----:B------:R-:W3:Y:S01]  /*69bf0*/  LDL.LU R19, [R1+0x23e8] ;  /* 0x0023e80001137983 */ /* 0x000ee20000300800 */
[----:B------:R-:W3:Y:S01]  /*69c00*/  LDL.LU R10, [R1+0x23ec] ;  /* 0x0023ec00010a7983 */ /* 0x000ee20000300800 */
[----:B------:R-:W-:Y:S01]  /*69c10*/  IADD3 R9, P0, R9, R55, RZ ;  /* 0x0000003709097210 */ /* 0x000fe20007f1e0ff */
[----:B------:R-:W-:Y:S02]  /*69c20*/  IMAD.X R17, R17, 0x1, R2, P2 ;  /* 0x0000000111117824 */ /* 0x000fe400010e0602 */
[----:B-1----:R-:W-:Y:S02]  /*69c30*/  IMAD.MOV.U32 R6, RZ, RZ, R5 ;  /* 0x000000ffff067224 */ /* 0x002fe400078e0005 */
[----:B------:R-:W-:Y:S02]  /*69c40*/  IMAD.MOV.U32 R7, RZ, RZ, R12 ;  /* 0x000000ffff077224 */ /* 0x000fe400078e000c */
[----:B------:R-:W3:Y:S01]  /*69c50*/  LDL.LU R12, [R1+0x23e4] ;  /* 0x0023e400010c7983 */ /* 0x000ee20000300800 */
[----:B------:R-:W-:Y:S02]  /*69c60*/  STL [R1+0x2410], R14 ;  /* 0x0024100e01007387 */ /* 0x000fe40000100800 */
[----:B------:R1:W-:Y:S01]  /*69c70*/  STL [R1+0x2414], R18 ;  /* 0x0024141201007387 */ /* 0x0003e20000100800 */
[----:B------:R1:W-:Y:S01]  /*69c80*/  LDGSTS.E [R4+0x1a00], [R6.64], P1 ;  /* 0x01a0000006047fae */ /* 0x0003e20008921844 */
[----:B------:R-:W3:Y:S02]  /*69c90*/  LDL.LU R5, [R1+0x23e0] ;  /* 0x0023e00001057983 */ /* 0x000ee40000300800 */
[----:B-1----:R-:W-:-:S02]  /*69ca0*/  IMAD.MOV.U32 R7, RZ, RZ, R18 ;  /* 0x000000ffff077224 */ /* 0x002fc400078e0012 */
[----:B------:R-:W3:Y:S01]  /*69cb0*/  LDL.LU R18, [R1+0x23d8] ;  /* 0x0023d80001127983 */ /* 0x000ee20000300800 */
[----:B------:R-:W-:Y:S02]  /*69cc0*/  STL [R1+0x240c], R9 ;  /* 0x00240c0901007387 */ /* 0x000fe40000100800 */
[----:B------:R-:W-:Y:S02]  /*69cd0*/  IMAD.MOV.U32 R6, RZ, RZ, R11 ;  /* 0x000000ffff067224 */ /* 0x000fe400078e000b */
[----:B------:R1:W-:Y:S01]  /*69ce0*/  STL [R1+0x2408], R17 ;  /* 0x0024081101007387 */ /* 0x0003e20000100800 */
[----:B------:R-:W3:Y:S04]  /*69cf0*/  LDL.LU R11, [R1+0x23dc] ;  /* 0x0023dc00010b7983 */ /* 0x000ee80000300800 */
[----:B------:R1:W-:Y:S01]  /*69d00*/  LDGSTS.E [R4+0x2200], [R6.64], P1 ;  /* 0x0220000006047fae */ /* 0x0003e20008921844 */
[----:B------:R-:W-:Y:S01]  /*69d10*/  IADD3 R20, P2, R20, R55, RZ ;  /* 0x0000003714147210 */ /* 0x000fe20007f5e0ff */
[----:B------:R-:W-:-:S02]  /*69d20*/  IMAD.X R16, R16, 0x1, R2, P0 ;  /* 0x0000000110107824 */ /* 0x000fc400000e0602 */
[----:B-1----:R-:W-:Y:S02]  /*69d30*/  IMAD.MOV.U32 R6, RZ, RZ, R14 ;  /* 0x000000ffff067224 */ /* 0x002fe400078e000e */
[----:B------:R-:W-:Y:S01]  /*69d40*/  IMAD.MOV.U32 R7, RZ, RZ, R17 ;  /* 0x000000ffff077224 */ /* 0x000fe200078e0011 */
[----:B------:R-:W3:Y:S01]  /*69d50*/  LDL.LU R14, [R1+0x23d0] ;  /* 0x0023d000010e7983 */ /* 0x000ee20000300800 */
[----:B------:R-:W-:Y:S03]  /*69d60*/  STL [R1+0x2400], R20 ;  /* 0x0024001401007387 */ /* 0x000fe60000100800 */
[----:B------:R1:W-:Y:S01]  /*69d70*/  LDGSTS.E [R4+0x2a00], [R6.64], P1 ;  /* 0x02a0000006047fae */ /* 0x0003e20008921844 */
[----:B------:R1:W-:Y:S02]  /*69d80*/  STL [R1+0x2404], R16 ;  /* 0x0024041001007387 */ /* 0x0003e40000100800 */
[----:B------:R-:W3:Y:S01]  /*69d90*/  LDL.LU R17, [R1+0x23d4] ;  /* 0x0023d40001117983 */ /* 0x000ee20000300800 */
[----:B-1----:R-:W-:Y:S01]  /*69da0*/  MOV R6, R9 ;  /* 0x0000000900067202 */ /* 0x002fe20000000f00 */
[----:B------:R-:W-:-:S05]  /*69db0*/  IMAD.MOV.U32 R7, RZ, RZ, R16 ;  /* 0x000000ffff077224 */ /* 0x000fca00078e0010 */
[----:B------:R1:W-:Y:S02]  /*69dc0*/  LDGSTS.E [R4+0x3200], [R6.64], P1 ;  /* 0x0320000006047fae */ /* 0x0003e40008921844 */
[----:B-1----:R-:W-:Y:S02]  /*69dd0*/  IMAD.MOV.U32 R6, RZ, RZ, R20 ;  /* 0x000000ffff067224 */ /* 0x002fe400078e0014 */
[----:B--2---:R-:W-:Y:S01]  /*69de0*/  IMAD.X R3, R3, 0x1, R2, P2 ;  /* 0x0000000103037824 */ /* 0x004fe200010e0602 */
[----:B----4-:R-:W-:-:S03]  /*69df0*/  IADD3 R8, P0, R8, R55, RZ ;  /* 0x0000003708087210 */ /* 0x010fc60007f1e0ff */
[----:B------:R-:W-:Y:S02]  /*69e00*/  IMAD.MOV.U32 R7, RZ, RZ, R3 ;  /* 0x000000ffff077224 */ /* 0x000fe400078e0003 */
[----:B------:R-:W-:Y:S01]  /*69e10*/  STL [R1+0x23fc], R8 ;  /* 0x0023fc0801007387 */ /* 0x000fe20000100800 */
[----:B------:R1:W-:Y:S01]  /*69e20*/  STL [R1+0x23f8], R3 ;  /* 0x0023f80301007387 */ /* 0x0003e20000100800 */
[----:B------:R-:W-:Y:S01]  /*69e30*/  IADD3 R13, P2, R13, R55, RZ ;  /* 0x000000370d0d7210 */ /* 0x000fe20007f5e0ff */
[----:B------:R-:W2:Y:S01]  /*69e40*/  LDL.LU R16, [R1+0x23c8] ;  /* 0x0023c80001107983 */ /* 0x000ea20000300800 */
[----:B------:R-:W4:Y:S04]  /*69e50*/  LDL.LU R9, [R1+0x23cc] ;  /* 0x0023cc0001097983 */ /* 0x000f280000300800 */
[----:B------:R3:W-:Y:S04]  /*69e60*/  LDGSTS.E [R4+0x3a00], [R6.64], P1 ;  /* 0x03a0000006047fae */ /* 0x0007e80008921844 */
[----:B-1----:R-:W4:Y:S01]  /*69e70*/  LDL.LU R3, [R1+0x23c0] ;  /* 0x0023c00001037983 */ /* 0x002f220000300800 */
[----:B---3--:R-:W-:-:S03]  /*69e80*/  IMAD.X R15, R15, 0x1, R2, P0 ;  /* 0x000000010f0f7824 */ /* 0x008fc600000e0602 */
[----:B------:R-:W-:Y:S01]  /*69e90*/  STL [R1+0x23f0], R13 ;  /* 0x0023f00d01007387 */ /* 0x000fe20000100800 */
[----:B------:R-:W-:Y:S02]  /*69ea0*/  IMAD.MOV.U32 R6, RZ, RZ, R8 ;  /* 0x000000ffff067224 */ /* 0x000fe400078e0008 */
[----:B------:R-:W-:Y:S01]  /*69eb0*/  IMAD.MOV.U32 R7, RZ, RZ, R15 ;  /* 0x000000ffff077224 */ /* 0x000fe200078e000f */
[-C--:B------:R-:W-:Y:S01]  /*69ec0*/  IADD3 R10, P0, R10, R55.reuse, RZ ;  /* 0x000000370a0a7210 */ /* 0x080fe20007f1e0ff */
[--C-:B------:R-:W-:Y:S01]  /*69ed0*/  IMAD.X R19, R19, 0x1, R2.reuse, P2 ;  /* 0x0000000113137824 */ /* 0x100fe200010e0602 */
[----:B------:R1:W-:Y:S04]  /*69ee0*/  STL [R1+0x23f4], R15 ;  /* 0x0023f40f01007387 */ /* 0x0003e80000100800 */
[----:B------:R3:W-:Y:S04]  /*69ef0*/  LDGSTS.E [R4+0x4200], [R6.64], P1 ;  /* 0x0420000006047fae */ /* 0x0007e80008921844 */
[----:B-1----:R-:W4:Y:S01]  /*69f00*/  LDL.LU R15, [R1+0x23c4] ;  /* 0x0023c400010f7983 */ /* 0x002f220000300800 */
[----:B------:R-:W-:Y:S02]  /*69f10*/  STL [R1+0x23ec], R10 ;  /* 0x0023ec0a01007387 */ /* 0x000fe40000100800 */
[----:B------:R-:W-:Y:S01]  /*69f20*/  IMAD.X R12, R12, 0x1, R2, P0 ;  /* 0x000000010c0c7824 */ /* 0x000fe200000e0602 */
[----:B------:R-:W-:Y:S01]  /*69f30*/  IADD3 R5, P2, R5, R55, RZ ;  /* 0x0000003705057210 */ /* 0x000fe20007f5e0ff */
[----:B---3--:R-:W-:-:S02]  /*69f40*/  IMAD.MOV.U32 R6, RZ, RZ, R13 ;  /* 0x000000ffff067224 */ /* 0x008fc400078e000d */
[----:B------:R-:W-:Y:S01]  /*69f50*/  IMAD.MOV.U32 R7, RZ, RZ, R19 ;  /* 0x000000ffff077224 */ /* 0x000fe200078e0013 */
[----:B------:R1:W-:Y:S01]  /*69f60*/  STL [R1+0x23e8], R19 ;  /* 0x0023e81301007387 */ /* 0x0003e20000100800 */
[----:B------:R-:W3:Y:S02]  /*69f70*/  LDL.LU R8, [R1+0x23bc] ;  /* 0x0023bc0001087983 */ /* 0x000ee40000300800 */
[----:B------:R-:W3:Y:S02]  /*69f80*/  LDL.LU R13, [R1+0x23b8] ;  /* 0x0023b800010d7983 */ /* 0x000ee40000300800 */
[----:B------:R-:W-:Y:S01]  /*69f90*/  STL [R1+0x23e0], R5 ;  /* 0x0023e00501007387 */ /* 0x000fe20000100800 */
[----:B------:R1:W-:Y:S04]  /*69fa0*/  STL [R1+0x23e4], R12 ;  /* 0x0023e40c01007387 */ /* 0x0003e80000100800 */
[----:B------:R1:W-:Y:S01]  /*69fb0*/  LDGSTS.E [R4+0x4a00], [R6.64], P1 ;  /* 0x04a0000006047fae */ /* 0x0003e20008921844 */
[----:B------:R-:W-:-:S03]  /*69fc0*/  IMAD.X R18, R18, 0x1, R2, P2 ;  /* 0x0000000112127824 */ /* 0x000fc600010e0602 */
[----:B-1----:R-:W3:Y:S01]  /*69fd0*/  LDL.LU R19, [R1+0x23b0] ;  /* 0x0023b00001137983 */ /* 0x002ee20000300800 */
[-C--:B------:R-:W-:Y:S01]  /*69fe0*/  IADD3 R11, P0, R11, R55.reuse, RZ ;  /* 0x000000370b0b7210 */ /* 0x080fe20007f1e0ff */
[----:B------:R-:W-:Y:S02]  /*69ff0*/  IMAD.MOV.U32 R7, RZ, RZ, R12 ;  /* 0x000000ffff077224 */ /* 0x000fe400078e000c */
[----:B------:R-:W3:Y:S02]  /*6a000*/  LDL.LU R12, [R1+0x23b4] ;  /* 0x0023b400010c7983 */ /* 0x000ee40000300800 */
[----:B------:R-:W-:Y:S02]  /*6a010*/  STL [R1+0x23dc], R11 ;  /* 0x0023dc0b01007387 */ /* 0x000fe40000100800 */
[----:B------:R1:W-:Y:S02]  /*6a020*/  STL [R1+0x23d8], R18 ;  /* 0x0023d81201007387 */ /* 0x0003e40000100800 */
[----:B------:R-:W-:Y:S01]  /*6a030*/  IMAD.MOV.U32 R6, RZ, RZ, R10 ;  /* 0x000000ffff067224 */ /* 0x000fe200078e000a */
[----:B------:R-:W3:Y:S01]  /*6a040*/  LDL.LU R20, [R1+0x23a8] ;  /* 0x0023a80001147983 */ /* 0x000ee20000300800 */
[----:B------:R-:W3:Y:S03]  /*6a050*/  LDL.LU R10, [R1+0x23ac] ;  /* 0x0023ac00010a7983 */ /* 0x000ee60000300800 */
[----:B------:R1:W-:Y:S01]  /*6a060*/  LDGSTS.E [R4+0x5200], [R6.64], P1 ;  /* 0x0520000006047fae */ /* 0x0003e20008921844 */
[----:B------:R-:W-:-:S02]  /*6a070*/  IADD3 R14, P2, R14, R55, RZ ;  /* 0x000000370e0e7210 */ /* 0x000fc40007f5e0ff */
[----:B------:R-:W-:Y:S01]  /*6a080*/  IADD3.X R17, R17, R2, RZ, P0, !PT ;  /* 0x0000000211117210 */ /* 0x000fe200007fe4ff */
[----:B-1----:R-:W-:Y:S02]  /*6a090*/  IMAD.MOV.U32 R6, RZ, RZ, R5 ;  /* 0x000000ffff067224 */ /* 0x002fe400078e0005 */
[----:B------:R-:W-:Y:S01]  /*6a0a0*/  IMAD.MOV.U32 R7, RZ, RZ, R18 ;  /* 0x000000ffff077224 */ /* 0x000fe200078e0012 */
[----:B------:R-:W3:Y:S04]  /*6a0b0*/  LDL.LU R5, [R1+0x23a0] ;  /* 0x0023a00001057983 */ /* 0x000ee80000300800 */
[----:B------:R1:W-:Y:S01]  /*6a0c0*/  LDGSTS.E [R4+0x5a00], [R6.64], P1 ;  /* 0x05a0000006047fae */ /* 0x0003e20008921844 */
[----:B------:R-:W-:Y:S02]  /*6a0d0*/  STL [R1+0x23d0], R14 ;  /* 0x0023d00e01007387 */ /* 0x000fe40000100800 */
[----:B------:R1:W-:Y:S02]  /*6a0e0*/  STL [R1+0x23d4], R17 ;  /* 0x0023d41101007387 */ /* 0x0003e40000100800 */
[----:B------:R-:W3:Y:S02]  /*6a0f0*/  LDL.LU R18, [R1+0x23a4] ;  /* 0x0023a40001127983 */ /* 0x000ee40000300800 */
[----:B-1----:R-:W-:-:S02]  /*6a100*/  IMAD.MOV.U32 R6, RZ, RZ, R11 ;  /* 0x000000ffff067224 */ /* 0x002fc400078e000b */
        /* <DEDUP_REMOVED lines=13> */
[----:B------:R-:W-:Y:S02]  /*6a1e0*/  STL [R1+0x23c0], R3 ;  /* 0x0023c00301007387 */ /* 0x000fe40000100800 */
[----:B------:R-:W-:-:S02]  /*6a1f0*/  IMAD.MOV.U32 R6, RZ, RZ, R9 ;  /* 0x000000ffff067224 */ /* 0x000fc400078e0009 */
[----:B------:R-:W-:-:S04]  /*6a200*/  IMAD.X R15, R15, 0x1, R2, P0 ;  /* 0x000000010f0f7824 */ /* 0x000fc800000e0602 */
[----:B------:R-:W-:Y:S01]  /*6a210*/  IMAD.MOV.U32 R7, RZ, RZ, R15 ;  /* 0x000000ffff077224 */ /* 0x000fe200078e000f */
[----:B------:R1:W-:Y:S01]  /*6a220*/  STL [R1+0x23c4], R15 ;  /* 0x0023c40f01007387 */ /* 0x0003e20000100800 */
[----:B------:R-:W4:Y:S01]  /*6a230*/  LDL.LU R14, [R1+0x2390] ;  /* 0x00239000010e7983 */ /* 0x000f220000300800 */
[-C--:B---3--:R-:W-:Y:S01]  /*6a240*/  IADD3 R8, P0, R8, R55.reuse, RZ ;  /* 0x0000003708087210 */ /* 0x088fe20007f1e0ff */
[----:B------:R-:W-:Y:S01]  /*6a250*/  IMAD.X R13, R13, 0x1, R2, P2 ;  /* 0x000000010d0d7824 */ /* 0x000fe200010e0602 */
[----:B------:R3:W-:Y:S04]  /*6a260*/  LDGSTS.E [R4+0x7200], [R6.64], P1 ;  /* 0x0720000006047fae */ /* 0x0007e80008921844 */
[----:B-1----:R-:W4:Y:S01]  /*6a270*/  LDL.LU R15, [R1+0x2388] ;  /* 0x00238800010f7983 */ /* 0x002f220000300800 */
[----:B------:R-:W-:Y:S01]  /*6a280*/  STL [R1+0x23bc], R8 ;  /* 0x0023bc0801007387 */ /* 0x000fe20000100800 */
[----:B------:R-:W-:Y:S01]  /*6a290*/  IADD3 R19, P2, R19, R55, RZ ;  /* 0x0000003713137210 */ /* 0x000fe20007f5e0ff */
[----:B------:R-:W-:Y:S01]  /*6a2a0*/  STL [R1+0x23b8], R13 ;  /* 0x0023b80d01007387 */ /* 0x000fe20000100800 */
[----:B------:R-:W4:Y:S01]  /*6a2b0*/  LDL.LU R9, [R1+0x238c] ;  /* 0x00238c0001097983 */ /* 0x000f220000300800 */
[----:B---3--:R-:W-:Y:S01]  /*6a2c0*/  IMAD.MOV.U32 R6, RZ, RZ, R3 ;  /* 0x000000ffff067224 */ /* 0x008fe200078e0003 */
[----:B------:R-:W-:-:S02]  /*6a2d0*/  MOV R7, R13 ;  /* 0x0000000d00077202 */ /* 0x000fc40000000f00 */
[----:B------:R-:W3:Y:S01]  /*6a2e0*/  LDL.LU R3, [R1+0x2380] ;  /* 0x0023800001037983 */ /* 0x000ee20000300800 */
[--C-:B------:R-:W-:Y:S02]  /*6a2f0*/  IMAD.X R12, R12, 0x1, R2.reuse, P0 ;  /* 0x000000010c0c7824 */ /* 0x100fe400000e0602 */
[----:B------:R-:W-:Y:S01]  /*6a300*/  STL [R1+0x23b0], R19 ;  /* 0x0023b01301007387 */ /* 0x000fe20000100800 */
[----:B------:R1:W-:Y:S01]  /*6a310*/  LDGSTS.E [R4+0x7a00], [R6.64], P1 ;  /* 0x07a0000006047fae */ /* 0x0003e20008921844 */
[----:B------:R-:W-:Y:S01]  /*6a320*/  IMAD.X R20, R20, 0x1, R2, P2 ;  /* 0x0000000114147824 */ /* 0x000fe200010e0602 */
[----:B------:R-:W-:Y:S02]  /*6a330*/  IADD3 R10, P0, R10, R55, RZ ;  /* 0x000000370a0a7210 */ /* 0x000fe40007f1e0ff */
[----:B------:R1:W-:Y:S02]  /*6a340*/  STL [R1+0x23b4], R12 ;  /* 0x0023b40c01007387 */ /* 0x0003e40000100800 */
[----:B-1----:R-:W-:-:S02]  /*6a350*/  IMAD.MOV.U32 R7, RZ, RZ, R12 ;  /* 0x000000ffff077224 */ /* 0x002fc400078e000c */
[----:B------:R-:W3:Y:S01]  /*6a360*/  LDL.LU R12, [R1+0x2384] ;  /* 0x00238400010c7983 */ /* 0x000ee20000300800 */
[----:B------:R-:W-:Y:S02]  /*6a370*/  STL [R1+0x23ac], R10 ;  /* 0x0023ac0a01007387 */ /* 0x000fe40000100800 */
[----:B------:R1:W-:Y:S02]  /*6a380*/  STL [R1+0x23a8], R20 ;  /* 0x0023a81401007387 */ /* 0x0003e40000100800 */
[----:B------:R-:W-:Y:S01]  /*6a390*/  IMAD.MOV.U32 R6, RZ, RZ, R8 ;  /* 0x000000ffff067224 */ /* 0x000fe200078e0008 */
[----:B------:R-:W3:Y:S01]  /*6a3a0*/  LDL.LU R13, [R1+0x2378] ;  /* 0x00237800010d7983 */ /* 0x000ee20000300800 */
[----:B------:R-:W3:Y:S01]  /*6a3b0*/  LDL.LU R8, [R1+0x237c] ;  /* 0x00237c0001087983 */ /* 0x000ee20000300800 */
[----:B------:R-:W-:Y:S02]  /*6a3c0*/  IADD3 R5, P2, R5, R55, RZ ;  /* 0x0000003705057210 */ /* 0x000fe40007f5e0ff */
[----:B------:R1:W-:Y:S01]  /*6a3d0*/  LDGSTS.E [R4+0x8200], [R6.64], P1 ;  /* 0x0820000006047fae */ /* 0x0003e20008921844 */
[----:B------:R-:W-:-:S02]  /*6a3e0*/  IMAD.X R18, R18, 0x1, R2, P0 ;  /* 0x0000000112127824 */ /* 0x000fc400000e0602 */
[----:B-1----:R-:W-:Y:S02]  /*6a3f0*/  IMAD.MOV.U32 R6, RZ, RZ, R19 ;  /* 0x000000ffff067224 */ /* 0x002fe400078e0013 */
[----:B------:R-:W-:Y:S02]  /*6a400*/  IMAD.MOV.U32 R7, RZ, RZ, R20 ;  /* 0x000000ffff077224 */ /* 0x000fe400078e0014 */
[----:B------:R-:W3:Y:S04]  /*6a410*/  LDL.LU R20, [R1+0x2370] ;  /* 0x0023700001147983 */ /* 0x000ee80000300800 */
[----:B------:R1:W-:Y:S01]  /*6a420*/  LDGSTS.E [R4+0x8a00], [R6.64], P1 ;  /* 0x08a0000006047fae */ /* 0x0003e20008921844 */
[----:B------:R-:W-:Y:S02]  /*6a430*/  STL [R1+0x23a0], R5 ;  /* 0x0023a00501007387 */ /* 0x000fe40000100800 */
[----:B------:R1:W-:Y:S02]  /*6a440*/  STL [R1+0x23a4], R18 ;  /* 0x0023a41201007387 */ /* 0x0003e40000100800 */
[----:B-1----:R-:W-:-:S02]  /*6a450*/  IMAD.MOV.U32 R6, RZ, RZ, R10 ;  /* 0x000000ffff067224 */ /* 0x002fc400078e000a */
[----:B------:R-:W-:Y:S01]  /*6a460*/  IMAD.MOV.U32 R7, RZ, RZ, R18 ;  /* 0x000000ffff077224 */ /* 0x000fe200078e0012 */
[----:B------:R-:W3:Y:S04]  /*6a470*/  LDL.LU R10, [R1+0x2374] ;  /* 0x00237400010a7983 */ /* 0x000ee80000300800 */
[----:B------:R1:W-:Y:S02]  /*6a480*/  LDGSTS.E [R4+0x9200], [R6.64], P1 ;  /* 0x0920000006047fae */ /* 0x0003e40008921844 */
[----:B-1----:R-:W-:Y:S02]  /*6a490*/  IMAD.MOV.U32 R6, RZ, RZ, R5 ;  /* 0x000000ffff067224 */ /* 0x002fe400078e0005 */
[----:B--2---:R-:W-:Y:S01]  /*6a4a0*/  IMAD.X R17, R17, 0x1, R2, P2 ;  /* 0x0000000111117824 */ /* 0x004fe200010e0602 */
[----:B----4-:R-:W-:-:S03]  /*6a4b0*/  IADD3 R11, P0, R11, R55, RZ ;  /* 0x000000370b0b7210 */ /* 0x010fc60007f1e0ff */
[----:B------:R-:W-:Y:S02]  /*6a4c0*/  IMAD.MOV.U32 R7, RZ, RZ, R17 ;  /* 0x000000ffff077224 */ /* 0x000fe400078e0011 */
[----:B------:R-:W-:Y:S01]  /*6a4d0*/  STL [R1+0x239c], R11 ;  /* 0x00239c0b01007387 */ /* 0x000fe20000100800 */
[----:B------:R-:W-:Y:S02]  /*6a4e0*/  STL [R1+0x2398], R17 ;  /* 0x0023981101007387 */ /* 0x000fe40000100800 */
[----:B------:R-:W-:Y:S02]  /*6a4f0*/  IMAD.X R16, R16, 0x1, R2, P0 ;  /* 0x0000000110107824 */ /* 0x000fe400000e0602 */
[----:B------:R-:W2:Y:S01]  /*6a500*/  LDL.LU R18, [R1+0x236c] ;  /* 0x00236c0001127983 */ /* 0x000ea20000300800 */
[----:B------:R-:W4:Y:S04]  /*6a510*/  LDL.LU R21, [R1+0x2368] ;  /* 0x0023680001157983 */ /* 0x000f280000300800 */
[----:B------:R1:W-:Y:S01]  /*6a520*/  LDGSTS.E [R4+0x9a00], [R6.64], P1 ;  /* 0x09a0000006047fae */ /* 0x0003e20008921844 */
[----:B------:R-:W-:-:S02]  /*6a530*/  IADD3 R14, P2, R14, R55, RZ ;  /* 0x000000370e0e7210 */ /* 0x000fc40007f5e0ff */
[----:B-1----:R-:W-:Y:S01]  /*6a540*/  MOV R6, R11 ;  /* 0x0000000b00067202 */ /* 0x002fe20000000f00 */
[----:B------:R-:W-:Y:S02]  /*6a550*/  IMAD.MOV.U32 R7, RZ, RZ, R16 ;  /* 0x000000ffff077224 */ /* 0x000fe400078e0010 */
[----:B------:R-:W-:Y:S01]  /*6a560*/  STL [R1+0x2390], R14 ;  /* 0x0023900e01007387 */ /* 0x000fe20000100800 */
[----:B------:R1:W-:Y:S02]  /*6a570*/  STL [R1+0x2394], R16 ;  /* 0x0023941001007387 */ /* 0x0003e40000100800 */
[----:B------:R-:W4:Y:S02]  /*6a580*/  LDL.LU R5, [R1+0x2360] ;  /* 0x0023600001057983 */ /* 0x000f240000300800 */
[----:B------:R-:W4:Y:S02]  /*6a590*/  LDL.LU R19, [R1+0x2364] ;  /* 0x0023640001137983 */ /* 0x000f240000300800 */
[----:B------:R-:W-:Y:S01]  /*6a5a0*/  IMAD.X R15, R15, 0x1, R2, P2 ;  /* 0x000000010f0f7824 */ /* 0x000fe200010e0602 */
[----:B------:R3:W-:Y:S01]  /*6a5b0*/  LDGSTS.E [R4+0xa200], [R6.64], P1 ;  /* 0x0a20000006047fae */ /* 0x0007e20008921844 */
[----:B------:R-:W-:-:S02]  /*6a5c0*/  IADD3 R9, P0, R9, R55, RZ ;  /* 0x0000003709097210 */ /* 0x000fc40007f1e0ff */
[----:B---3--:R-:W-:-:S03]  /*6a5d0*/  IADD3 R3, P2, R3, R55, RZ ;  /* 0x0000003703037210 */ /* 0x008fc60007f5e0ff */
[----:B------:R-:W-:Y:S01]  /*6a5e0*/  STL [R1+0x238c], R9 ;  /* 0x00238c0901007387 */ /* 0x000fe20000100800 */
[----:B------:R-:W-:Y:S02]  /*6a5f0*/  STL [R1+0x2388], R15 ;  /* 0x0023880f01007387 */ /* 0x000fe40000100800 */
[----:B-1----:R-:W3:Y:S02]  /*6a600*/  LDL.LU R16, [R1+0x2358] ;  /* 0x0023580001107983 */ /* 0x002ee40000300800 */
[----:B------:R-:W3:Y:S02]  /*6a610*/  LDL.LU R11, [R1+0x235c] ;  /* 0x00235c00010b7983 */ /* 0x000ee40000300800 */
[----:B------:R-:W-:Y:S02]  /*6a620*/  IMAD.MOV.U32 R6, RZ, RZ, R14 ;  /* 0x000000ffff067224 */ /* 0x000fe400078e000e */
[----:B------:R-:W-:Y:S01]  /*6a630*/  IMAD.MOV.U32 R7, RZ, RZ, R15 ;  /* 0x000000ffff077224 */ /* 0x000fe200078e000f */
[----:B------:R-:W3:Y:S01]  /*6a640*/  LDL.LU R14, [R1+0x2350] ;  /* 0x00235000010e7983 */ /* 0x000ee20000300800 */
[----:B------:R-:W-:Y:S03]  /*6a650*/  STL [R1+0x2380], R3 ;  /* 0x0023800301007387 */ /* 0x000fe60000100800 */
[----:B------:R1:W-:Y:S01]  /*6a660*/  LDGSTS.E [R4+0xaa00], [R6.64], P1 ;  /* 0x0aa0000006047fae */ /* 0x0003e20008921844 */
[----:B------:R-:W-:-:S02]  /*6a670*/  IMAD.X R12, R12, 0x1, R2, P0 ;  /* 0x000000010c0c7824 */ /* 0x000fc400000e0602 */
[----:B------:R-:W-:Y:S01]  /*6a680*/  IMAD.X R13, R13, 0x1, R2, P2 ;  /* 0x000000010d0d7824 */ /* 0x000fe200010e0602 */
[----:B------:R-:W-:Y:S02]  /*6a690*/  IADD3 R8, P0, R8, R55, RZ ;  /* 0x0000003708087210 */ /* 0x000fe40007f1e0ff */
[----:B------:R1:W-:Y:S01]  /*6a6a0*/  STL [R1+0x2384], R12 ;  /* 0x0023840c01007387 */ /* 0x0003e20000100800 */
[----:B------:R-:W3:Y:S02]  /*6a6b0*/  LDL.LU R17, [R1+0x2354] ;  /* 0x0023540001117983 */ /* 0x000ee40000300800 */
[----:B-1----:R-:W-:Y:S01]  /*6a6c0*/  IMAD.MOV.U32 R7, RZ, RZ, R12 ;  /* 0x000000ffff077224 */ /* 0x002fe200078e000c */
[----:B------:R-:W-:Y:S01]  /*6a6d0*/  STL [R1+0x237c], R8 ;  /* 0x00237c0801007387 */ /* 0x000fe20000100800 */
[----:B------:R1:W-:Y:S03]  /*6a6e0*/  STL [R1+0x2378], R13 ;  /* 0x0023780d01007387 */ /* 0x0003e60000100800 */
[----:B------:R-:W3:Y:S01]  /*6a6f0*/  LDL.LU R12, [R1+0x234c] ;  /* 0x00234c00010c7983 */ /* 0x000ee20000300800 */
[----:B------:R-:W-:-:S02]  /*6a700*/  IMAD.MOV.U32 R6, RZ, RZ, R9 ;  /* 0x000000ffff067224 */ /* 0x000fc400078e0009 */
[----:B------:R-:W3:Y:S02]  /*6a710*/  LDL.LU R9, [R1+0x2340] ;  /* 0x0023400001097983 */ /* 0x000ee40000300800 */
[----:B------:R-:W3:Y:S01]  /*6a720*/  LDL.LU R15, [R1+0x2348] ;  /* 0x00234800010f7983 */ /* 0x000ee20000300800 */
[----:B------:R1:W-:Y:S01]  /*6a730*/  LDGSTS.E [R4+0xb200], [R6.64], P1 ;  /* 0x0b20000006047fae */ /* 0x0003e20008921844 */
[----:B------:R-:W-:Y:S01]  /*6a740*/  IADD3 R20, P2, R20, R55, RZ ;  /* 0x0000003714147210 */ /* 0x000fe20007f5e0ff */
[----:B-1----:R-:W-:Y:S02]  /*6a750*/  IMAD.MOV.U32 R6, RZ, RZ, R3 ;  /* 0x000000ffff067224 */ /* 0x002fe400078e0003 */
[----:B------:R-:W-:Y:S02]  /*6a760*/  IMAD.MOV.U32 R7, RZ, RZ, R13 ;  /* 0x000000ffff077224 */ /* 0x000fe400078e000d */
[----:B------:R-:W-:-:S03]  /*6a770*/  IMAD.X R10, R10, 0x1, R2, P0 ;  /* 0x000000010a0a7824 */ /* 0x000fc600000e0602 */
[----:B------:R1:W-:Y:S04]  /*6a780*/  LDGSTS.E [R4+0xba00], [R6.64], P1 ;  /* 0x0ba0000006047fae */ /* 0x0003e80008921844 */
[----:B------:R-:W-:Y:S01]  /*6a790*/  STL [R1+0x2370], R20 ;  /* 0x0023701401007387 */ /* 0x000fe20000100800 */
[----:B------:R1:W-:Y:S02]  /*6a7a0*/  STL [R1+0x2374], R10 ;  /* 0x0023740a01007387 */ /* 0x0003e40000100800 */
[----:B------:R-:W3:Y:S02]  /*6a7b0*/  LDL.LU R3, [R1+0x233c] ;  /* 0x00233c0001037983 */ /* 0x000ee40000300800 */
[----:B------:R-:W3:Y:S02]  /*6a7c0*/  LDL.LU R13, [R1+0x2344] ;  /* 0x00234400010d7983 */ /* 0x000ee40000300800 */
[----:B-1----:R-:W-:-:S02]  /*6a7d0*/  IMAD.MOV.U32 R6, RZ, RZ, R8 ;  /* 0x000000ffff067224 */ /* 0x002fc400078e0008 */
[----:B------:R-:W-:-:S05]  /*6a7e0*/  IMAD.MOV.U32 R7, RZ, RZ, R10 ;  /* 0x000000ffff077224 */ /* 0x000fca00078e000a */
[----:B------:R1:W-:Y:S02]  /*6a7f0*/  LDGSTS.E [R4+0xc200], [R6.64], P1 ;  /* 0x0c20000006047fae */ /* 0x0003e40008921844 */
[----:B-1----:R-:W-:Y:S01]  /*6a800*/  IMAD.MOV.U32 R6, RZ, RZ, R20 ;  /* 0x000000ffff067224 */ /* 0x002fe200078e0014 */
[----:B--2---:R-:W-:Y:S01]  /*6a810*/  IADD3 R18, P0, R18, R55, RZ ;  /* 0x0000003712127210 */ /* 0x004fe20007f1e0ff */
[----:B----4-:R-:W-:-:S04]  /*6a820*/  IMAD.X R21, R21, 0x1, R2, P2 ;  /* 0x0000000115157824 */ /* 0x010fc800010e0602 */
[----:B------:R-:W-:Y:S01]  /*6a830*/  IMAD.MOV.U32 R7, RZ, RZ, R21 ;  /* 0x000000ffff077224 */ /* 0x000fe200078e0015 */
[----:B------:R-:W-:Y:S01]  /*6a840*/  STL [R1+0x236c], R18 ;  /* 0x00236c1201007387 */ /* 0x000fe20000100800 */
[----:B------:R-:W-:Y:S02]  /*6a850*/  STL [R1+0x2368], R21 ;  /* 0x0023681501007387 */ /* 0x000fe40000100800 */
[----:B------:R-:W2:Y:S02]  /*6a860*/  LDL.LU R10, [R1+0x2338] ;  /* 0x00233800010a7983 */ /* 0x000ea40000300800 */
[----:B------:R-:W4:Y:S01]  /*6a870*/  LDL.LU R8, [R1+0x2334] ;  /* 0x0023340001087983 */ /* 0x000f220000300800 */
[----:B------:R1:W-:Y:S01]  /*6a880*/  LDGSTS.E [R4+0xca00], [R6.64], P1 ;  /* 0x0ca0000006047fae */ /* 0x0003e20008921844 */
[----:B------:R-:W-:Y:S02]  /*6a890*/  IADD3 R5, P2, R5, R55, RZ ;  /* 0x0000003705057210 */ /* 0x000fe40007f5e0ff */
[----:B------:R-:W-:Y:S01]  /*6a8a0*/  IADD3.X R19, R19, R2, RZ, P0, !PT ;  /* 0x0000000213137210 */ /* 0x000fe200007fe4ff */
[----:B-1----:R-:W-:-:S02]  /*6a8b0*/  IMAD.MOV.U32 R6, RZ, RZ, R18 ;  /* 0x000000ffff067224 */ /* 0x002fc400078e0012 */
[----:B------:R1:W-:Y:S02]  /*6a8c0*/  STL [R1+0x2360], R5 ;  /* 0x0023600501007387 */ /* 0x0003e40000100800 */
[----:B------:R-:W-:Y:S02]  /*6a8d0*/  IMAD.MOV.U32 R7, RZ, RZ, R19 ;  /* 0x000000ffff077224 */ /* 0x000fe400078e0013 */
[----:B------:R-:W-:Y:S02]  /*6a8e0*/  STL [R1+0x2364], R19 ;  /* 0x0023641301007387 */ /* 0x000fe40000100800 */
[----:B------:R-:W4:Y:S01]  /*6a8f0*/  LDL.LU R63, [R1+0xaa0] ;  /* 0x000aa000013f7983 */ /* 0x000f220000300800 */
[----:B------:R1:W-:Y:S01]  /*6a900*/  LDGSTS.E [R4+0xd200], [R6.64], P1 ;  /* 0x0d20000006047fae */ /* 0x0003e20008921844 */
[----:B---3--:R-:W-:Y:S01]  /*6a910*/  IMAD.X R16, R16, 0x1, R2, P2 ;  /* 0x0000000110107824 */ /* 0x008fe200010e0602 */
[-C--:B------:R-:W-:Y:S02]  /*6a920*/  IADD3 R11, P0, R11, R55.reuse, RZ ;  /* 0x000000370b0b7210 */ /* 0x080fe40007f1e0ff */
[----:B------:R-:W-:-:S03]  /*6a930*/  IADD3 R14, P2, R14, R55, RZ ;  /* 0x000000370e0e7210 */ /* 0x000fc60007f5e0ff */
[----:B------:R-:W-:Y:S01]  /*6a940*/  STL [R1+0x235c], R11 ;  /* 0x00235c0b01007387 */ /* 0x000fe20000100800 */
[----:B------:R3:W-:Y:S02]  /*6a950*/  STL [R1+0x2358], R16 ;  /* 0x0023581001007387 */ /* 0x0007e40000100800 */
[----:B------:R-:W4:Y:S02]  /*6a960*/  LDL.LU R58, [R1+0xaa4] ;  /* 0x000aa400013a7983 */ /* 0x000f240000300800 */
[----:B------:R-:W4:Y:S02]  /*6a970*/  LDL.LU R59, [R1+0xaa8] ;  /* 0x000aa800013b7983 */ /* 0x000f240000300800 */
[----:B-1----:R-:W-:Y:S02]  /*6a980*/  IMAD.MOV.U32 R6, RZ, RZ, R5 ;  /* 0x000000ffff067224 */ /* 0x002fe400078e0005 */
[----:B------:R-:W-:Y:S01]  /*6a990*/  IMAD.MOV.U32 R7, RZ, RZ, R16 ;  /* 0x000000ffff077224 */ /* 0x000fe200078e0010 */
[----:B------:R-:W4:Y:S01]  /*6a9a0*/  LDL.LU R54, [R1+0xaac] ;  /* 0x000aac0001367983 */ /* 0x000f220000300800 */
[----:B------:R-:W4:Y:S02]  /*6a9b0*/  LDL.LU R5, [R1+0x2330] ;  /* 0x0023300001057983 */ /* 0x000f240000300800 */
[----:B------:R-:W-:Y:S01]  /*6a9c0*/  STL [R1+0x2350], R14 ;  /* 0x0023500e01007387 */ /* 0x000fe20000100800 */
[----:B------:R1:W-:Y:S01]  /*6a9d0*/  LDGSTS.E [R4+0xda00], [R6.64], P1 ;  /* 0x0da0000006047fae */ /* 0x0003e20008921844 */
[----:B------:R-:W-:-:S05]  /*6a9e0*/  IMAD.X R17, R17, 0x1, R2, P0 ;  /* 0x0000000111117824 */ /* 0x000fca00000e0602 */
[----:B------:R-:W-:Y:S01]  /*6a9f0*/  STL [R1+0x2354], R17 ;  /* 0x0023541101007387 */ /* 0x000fe20000100800 */
[----:B---3--:R-:W3:Y:S01]  /*6aa00*/  LDL.LU R16, [R1+0x232c] ;  /* 0x00232c0001107983 */ /* 0x008ee20000300800 */
[----:B------:R-:W-:Y:S01]  /*6aa10*/  IADD3 R12, P0, R12, R55, RZ ;  /* 0x000000370c0c7210 */ /* 0x000fe20007f1e0ff */
[----:B-1----:R-:W-:-:S04]  /*6aa20*/  IMAD.MOV.U32 R6, RZ, RZ, R11 ;  /* 0x000000ffff067224 */ /* 0x002fc800078e000b */
[----:B------:R-:W-:Y:S01]  /*6aa30*/  STL [R1+0x234c], R12 ;  /* 0x00234c0c01007387 */ /* 0x000fe20000100800 */
[----:B------:R-:W3:Y:S01]  /*6aa40*/  LDL.LU R11, [R1+0x2328] ;  /* 0x00232800010b7983 */ /* 0x000ee20000300800 */
[----:B------:R-:W-:Y:S01]  /*6aa50*/  IADD3 R9, P3, R9, R55, RZ ;  /* 0x0000003709097210 */ /* 0x000fe20007f7e0ff */
[----:B------:R-:W-:Y:S02]  /*6aa60*/  IMAD.X R15, R15, 0x1, R2, P2 ;  /* 0x000000010f0f7824 */ /* 0x000fe400010e0602 */
[----:B------:R-:W-:-:S03]  /*6aa70*/  IMAD.MOV.U32 R7, RZ, RZ, R17 ;  /* 0x000000ffff077224 */ /* 0x000fc600078e0011 */
[----:B------:R-:W-:Y:S01]  /*6aa80*/  STL [R1+0x2348], R15 ;  /* 0x0023480f01007387 */ /* 0x000fe20000100800 */
[----:B------:R-:W-:Y:S03]  /*6aa90*/  STL [R1+0x2340], R9 ;  /* 0x0023400901007387 */ /* 0x000fe60000100800 */
[----:B------:R1:W-:Y:S01]  /*6aaa0*/  LDGSTS.E [R4+0xe200], [R6.64], P1 ;  /* 0x0e20000006047fae */ /* 0x0003e20008921844 */
[----:B------:R-:W-:Y:S01]  /*6aab0*/  IADD3 R3, P2, R3, R55, RZ ;  /* 0x0000003703037210 */ /* 0x000fe20007f5e0ff */
[----:B------:R-:W-:-:S04]  /*6aac0*/  IMAD.X R13, R13, 0x1, R2, P0 ;  /* 0x000000010d0d7824 */ /* 0x000fc800000e0602 */
[----:B------:R-:W-:Y:S01]  /*6aad0*/  STL [R1+0x233c], R3 ;  /* 0x00233c0301007387 */ /* 0x000fe20000100800 */
[----:B------:R1:W-:Y:S02]  /*6aae0*/  STL [R1+0x2344], R13 ;  /* 0x0023440d01007387 */ /* 0x0003e40000100800 */
[----:B-1----:R-:W-:Y:S01]  /*6aaf0*/  MOV R6, R14 ;  /* 0x0000000e00067202 */ /* 0x002fe20000000f00 */
[----:B------:R-:W-:Y:S02]  /*6ab00*/  IMAD.MOV.U32 R7, RZ, RZ, R15 ;  /* 0x000000ffff077224 */ /* 0x000fe400078e000f */
[----:B------:R-:W-:Y:S01]  /*6ab10*/  IMAD.MOV.U32 R235, RZ, RZ, R116 ;  /* 0x000000ffffeb7224 */ /* 0x000fe200078e0074 */
[----:B------:R-:W-:Y:S01]  /*6ab20*/  MOV R234, R180 ;  /* 0x000000b400ea7202 */ /* 0x000fe20000000f00 */
[----:B------:R-:W-:Y:S02]  /*6ab30*/  IMAD.MOV.U32 R233, RZ, RZ, R113 ;  /* 0x000000ffffe97224 */ /* 0x000fe400078e0071 */
[----:B------:R-:W-:Y:S01]  /*6ab40*/  IMAD.MOV.U32 R232, RZ, RZ, R181 ;  /* 0x000000ffffe87224 */ /* 0x000fe200078e00b5 */
[----:B------:R1:W-:Y:S01]  /*6ab50*/  LDGSTS.E [R4+0xea00], [R6.64], P1 ;  /* 0x0ea0000006047fae */ /* 0x0003e20008921844 */
[----:B------:R-:W-:-:S02]  /*6ab60*/  IMAD.MOV.U32 R67, RZ, RZ, R114 ;  /* 0x000000ffff437224 */ /* 0x000fc400078e0072 */
[----:B------:R-:W-:Y:S02]  /*6ab70*/  IMAD.MOV.U32 R66, RZ, RZ, R178 ;  /* 0x000000ffff427224 */ /* 0x000fe400078e00b2 */
[----:B------:R-:W-:Y:S02]  /*6ab80*/  IMAD.MOV.U32 R65, RZ, RZ, R177 ;  /* 0x000000ffff417224 */ /* 0x000fe400078e00b1 */
[----:B------:R-:W-:Y:S02]  /*6ab90*/  IMAD.MOV.U32 R64, RZ, RZ, R179 ;  /* 0x000000ffff407224 */ /* 0x000fe400078e00b3 */
[----:B------:R-:W-:Y:S02]  /*6aba0*/  IMAD.MOV.U32 R62, RZ, RZ, R240 ;  /* 0x000000ffff3e7224 */ /* 0x000fe400078e00f0 */
[----:B-1----:R-:W-:Y:S02]  /*6abb0*/  IMAD.MOV.U32 R6, RZ, RZ, R12 ;  /* 0x000000ffff067224 */ /* 0x002fe400078e000c */
[----:B------:R-:W-:-:S02]  /*6abc0*/  IMAD.MOV.U32 R7, RZ, RZ, R13 ;  /* 0x000000ffff077224 */ /* 0x000fc400078e000d */
[----:B------:R-:W-:-:S03]  /*6abd0*/  IMAD.MOV.U32 R61, RZ, RZ, R241 ;  /* 0x000000ffff3d7224 */ /* 0x000fc600078e00f1 */
[----:B------:R1:W-:Y:S01]  /*6abe0*/  LDGSTS.E [R4+0xf200], [R6.64], P1 ;  /* 0x0f20000006047fae */ /* 0x0003e20008921844 */
[----:B------:R-:W-:Y:S02]  /*6abf0*/  IMAD.MOV.U32 R60, RZ, RZ, R242 ;  /* 0x000000ffff3c7224 */ /* 0x000fe400078e00f2 */
[----:B------:R-:W-:Y:S02]  /*6ac00*/  IMAD.MOV.U32 R57, RZ, RZ, R69 ;  /* 0x000000ffff397224 */ /* 0x000fe400078e0045 */
[----:B-1----:R-:W-:Y:S01]  /*6ac10*/  IMAD.MOV.U32 R6, RZ, RZ, R9 ;  /* 0x000000ffff067224 */ /* 0x002fe200078e0009 */
[----:B------:R-:W-:Y:S01]  /*6ac20*/  MOV R56, R70 ;  /* 0x0000004600387202 */ /* 0x000fe20000000f00 */
        /* <DEDUP_REMOVED lines=11> */
[----:B------:R-:W-:Y:S01]  /*6ace0*/  MOV R42, R84 ;  /* 0x00000054002a7202 */ /* 0x000fe20000000f00 */
        /* <DEDUP_REMOVED lines=27> */
[--C-:B--2---:R-:W-:Y:S02]  /*6aea0*/  IMAD.X R10, R10, 0x1, R2.reuse, P3 ;  /* 0x000000010a0a7824 */ /* 0x104fe400018e0602 */
[----:B----4-:R-:W-:-:S03]  /*6aeb0*/  IMAD.X R8, R8, 0x1, R2, P2 ;  /* 0x0000000108087824 */ /* 0x010fc600010e0602 */
[----:B------:R-:W-:Y:S04]  /*6aec0*/  STL [R1+0x2338], R10 ;  /* 0x0023380a01007387 */ /* 0x000fe80000100800 */
[----:B------:R1:W-:Y:S01]  /*6aed0*/  STL [R1+0x2334], R8 ;  /* 0x0023340801007387 */ /* 0x0003e20000100800 */
[----:B------:R-:W-:-:S05]  /*6aee0*/  IMAD.MOV.U32 R7, RZ, RZ, R10 ;  /* 0x000000ffff077224 */ /* 0x000fca00078e000a */
[----:B------:R2:W-:Y:S01]  /*6aef0*/  LDGSTS.E [R4+0xfa00], [R6.64], P1 ;  /* 0x0fa0000006047fae */ /* 0x0005e20008921844 */
[----:B------:R-:W-:Y:S01]  /*6af00*/  IMAD.MOV.U32 R239, RZ, RZ, R63 ;  /* 0x000000ffffef7224 */ /* 0x000fe200078e003f */
[-C--:B------:R-:W-:Y:S01]  /*6af10*/  IADD3 R5, P0, R5, R55.reuse, RZ ;  /* 0x0000003705057210 */ /* 0x080fe20007f1e0ff */
[----:B------:R-:W-:Y:S02]  /*6af20*/  IMAD.MOV.U32 R238, RZ, RZ, R58 ;  /* 0x000000ffffee7224 */ /* 0x000fe400078e003a */
[----:B------:R-:W-:Y:S02]  /*6af30*/  IMAD.MOV.U32 R236, RZ, RZ, R54 ;  /* 0x000000ffffec7224 */ /* 0x000fe400078e0036 */
[----:B------:R-:W-:Y:S01]  /*6af40*/  IMAD.MOV.U32 R237, RZ, RZ, R59 ;  /* 0x000000ffffed7224 */ /* 0x000fe200078e003b */
[----:B------:R-:W-:Y:S01]  /*6af50*/  STL [R1+0x2330], R5 ;  /* 0x0023300501007387 */ /* 0x000fe20000100800 */
[----:B---3--:R-:W-:-:S05]  /*6af60*/  IADD3 R16, P2, R16, R55, RZ ;  /* 0x0000003710107210 */ /* 0x008fca0007f5e0ff */
[----:B------:R-:W-:Y:S01]  /*6af70*/  STL [R1+0x232c], R16 ;  /* 0x00232c1001007387 */ /* 0x000fe20000100800 */
[----:B------:R-:W-:-:S05]  /*6af80*/  IMAD.X R11, R11, 0x1, R2, P0 ;  /* 0x000000010b0b7824 */ /* 0x000fca00000e0602 */
[----:B------:R-:W-:Y:S01]  /*6af90*/  STL [R1+0x2328], R11 ;  /* 0x0023280b01007387 */ /* 0x000fe20000100800 */
[----:B------:R-:W-:Y:S02]  /*6afa0*/  STL.64 [R1+0x1c38], R238 ;  /* 0x001c38ee01007387 */ /* 0x000fe40000100a00 */
[----:B------:R-:W3:Y:S02]  /*6afb0*/  LDL.LU R116, [R1+0x2868] ;  /* 0x0028680001747983 */ /* 0x000ee40000300800 */
[----:B------:R-:W4:Y:S01]  /*6afc0*/  LDL.LU R180, [R1+0x2864] ;  /* 0x0028640001b47983 */ /* 0x000f220000300800 */
[----:B------:R-:W-:Y:S01]  /*6afd0*/  STL.64 [R1+0x1c30], R236 ;  /* 0x001c30ec01007387 */ /* 0x000fe20000100a00 */
[----:B------:R-:W3:Y:S02]  /*6afe0*/  LDL.LU R113, [R1+0x2860] ;  /* 0x0028600001717983 */ /* 0x000ee40000300800 */
[----:B------:R-:W3:Y:S02]  /*6aff0*/  LDL.LU R181, [R1+0x285c] ;  /* 0x00285c0001b57983 */ /* 0x000ee40000300800 */
[----:B------:R-:W3:Y:S01]  /*6b000*/  LDL.LU R114, [R1+0x2858] ;  /* 0x0028580001727983 */ /* 0x000ee20000300800 */
[----:B------:R-:W3:Y:S01]  /*6b010*/  LDL.LU R178, [R1+0x2854] ;  /* 0x0028540001b27983 */ /* 0x000ee20000300800 */
[----:B------:R-:W3:Y:S02]  /*6b020*/  LDL.LU R177, [R1+0x2850] ;  /* 0x0028500001b17983 */ /* 0x000ee40000300800 */
[----:B------:R-:W3:Y:S02]  /*6b030*/  LDL.LU R179, [R1+0x284c] ;  /* 0x00284c0001b37983 */ /* 0x000ee40000300800 */
[----:B------:R-:W-:Y:S02]  /*6b040*/  STL.64 [R1+0x1c28], R234 ;  /* 0x001c28ea01007387 */ /* 0x000fe40000100a00 */
[----:B------:R-:W-:-:S02]  /*6b050*/  IMAD.MOV.U32 R63, RZ, RZ, R176 ;  /* 0x000000ffff3f7224 */ /* 0x000fc400078e00b0 */
[----:B------:R-:W3:Y:S01]  /*6b060*/  LDL.LU R176, [R1+0x2848] ;  /* 0x0028480001b07983 */ /* 0x000ee20000300800 */
[----:B------:R1:W5:Y:S02]  /*6b070*/  LDL.LU R240, [R1+0x2844] ;  /* 0x0028440001f07983 */ /* 0x0003640000300800 */
[----:B------:R-:W-:Y:S02]  /*6b080*/  STL.64 [R1+0x1c20], R232 ;  /* 0x001c20e801007387 */ /* 0x000fe40000100a00 */
[----:B------:R1:W5:Y:S01]  /*6b090*/  LDL.LU R241, [R1+0x2840] ;  /* 0x0028400001f17983 */ /* 0x0003620000300800 */
[----:B------:R1:W5:Y:S01]  /*6b0a0*/  LDL.LU R242, [R1+0x283c] ;  /* 0x00283c0001f27983 */ /* 0x0003620000300800 */
[----:B--2---:R-:W-:Y:S02]  /*6b0b0*/  IMAD.MOV.U32 R6, RZ, RZ, R3 ;  /* 0x000000ffff067224 */ /* 0x004fe400078e0003 */
[----:B------:R-:W-:Y:S02]  /*6b0c0*/  IMAD.MOV.U32 R7, RZ, RZ, R8 ;  /* 0x000000ffff077224 */ /* 0x000fe400078e0008 */
[----:B------:R-:W-:Y:S02]  /*6b0d0*/  STL.64 [R1+0x1c18], R66 ;  /* 0x001c184201007387 */ /* 0x000fe40000100a00 */
[----:B------:R-:W-:-:S02]  /*6b0e0*/  IMAD.MOV.U32 R59, RZ, RZ, R243 ;  /* 0x000000ffff3b7224 */ /* 0x000fc400078e00f3 */
[----:B------:R-:W-:Y:S01]  /*6b0f0*/  IMAD.MOV.U32 R58, RZ, RZ, R68 ;  /* 0x000000ffff3a7224 */ /* 0x000fe200078e0044 */
[----:B------:R2:W5:Y:S01]  /*6b100*/  LDL.LU R243, [R1+0x2838] ;  /* 0x0028380001f37983 */ /* 0x0005620000300800 */
[----:B------:R2:W5:Y:S02]  /*6b110*/  LDL.LU R68, [R1+0x2834] ;  /* 0x0028340001447983 */ /* 0x0005640000300800 */
[----:B------:R-:W-:Y:S02]  /*6b120*/  STL.64 [R1+0x1c10], R64 ;  /* 0x001c104001007387 */ /* 0x000fe40000100a00 */
[----:B------:R2:W5:Y:S01]  /*6b130*/  LDL.LU R69, [R1+0x2830] ;  /* 0x0028300001457983 */ /* 0x0005620000300800 */
[----:B------:R2:W-:Y:S04]  /*6b140*/  LDGSTS.E [R4+0x10200], [R6.64], P1 ;  /* 0x1020000006047fae */ /* 0x0005e80008921844 */
[----:B------:R2:W5:Y:S01]  /*6b150*/  LDL.LU R70, [R1+0x282c] ;  /* 0x00282c0001467983 */ /* 0x0005620000300800 */
[----:B------:R-:W-:Y:S02]  /*6b160*/  STL.64 [R1+0x1c08], R62 ;  /* 0x001c083e01007387 */ /* 0x000fe40000100a00 */
[----:B-1----:R-:W-:-:S02]  /*6b170*/  IMAD.MOV.U32 R8, RZ, RZ, R96 ;  /* 0x000000ffff087224 */ /* 0x002fc400078e0060 */
        /* <DEDUP_REMOVED lines=8> */
[----:B--2---:R-:W-:-:S02]  /*6b200*/  IMAD.MOV.U32 R7, RZ, RZ, R71 ;  /* 0x000000ffff077224 */ /* 0x004fc400078e0047 */
[----:B------:R-:W-:Y:S01]  /*6b210*/  IMAD.MOV.U32 R6, RZ, RZ, R72 ;  /* 0x000000ffff067224 */ /* 0x000fe200078e0048 */
[----:B------:R2:W5:Y:S01]  /*6b220*/  LDL.LU R71, [R1+0x2828] ;  /* 0x0028280001477983 */ /* 0x0005620000300800 */
[----:B------:R2:W5:Y:S02]  /*6b230*/  LDL.LU R72, [R1+0x2824] ;  /* 0x0028240001487983 */ /* 0x0005640000300800 */
[----:B------:R-:W-:Y:S02]  /*6b240*/  STL.64 [R1+0x1c00], R60 ;  /* 0x001c003c01007387 */ /* 0x000fe40000100a00 */
[----:B------:R2:W5:Y:S01]  /*6b250*/  LDL.LU R73, [R1+0x2820] ;  /* 0x0028200001497983 */ /* 0x0005620000300800 */
[----:B------:R2:W5:Y:S01]  /*6b260*/  LDL.LU R74, [R1+0x281c] ;  /* 0x00281c00014a7983 */ /* 0x0005620000300800 */
[----:B------:R-:W-:Y:S02]  /*6b270*/  STL.64 [R1+0x1bf8], R58 ;  /* 0x001bf83a01007387 */ /* 0x000fe40000100a00 */
[----:B------:R2:W5:Y:S02]  /*6b280*/  LDL.LU R75, [R1+0x2818] ;  /* 0x00281800014b7983 */ /* 0x0005640000300800 */
[----:B------:R2:W5:Y:S01]  /*6b290*/  LDL.LU R76, [R1+0x2814] ;  /* 0x00281400014c7983 */ /* 0x0005620000300800 */
[----:B------:R-:W-:Y:S01]  /*6b2a0*/  STL.64 [R1+0x1bf0], R56 ;  /* 0x001bf03801007387 */ /* 0x000fe20000100a00 */
[----:B------:R2:W5:Y:S02]  /*6b2b0*/  LDL.LU R77, [R1+0x2810] ;  /* 0x00281000014d7983 */ /* 0x0005640000300800 */
[----:B------:R2:W5:Y:S02]  /*6b2c0*/  LDL.LU R78, [R1+0x280c] ;  /* 0x00280c00014e7983 */ /* 0x0005640000300800 */
[----:B------:R1:W-:Y:S01]  /*6b2d0*/  STL.64 [R1+0x1be8], R6 ;  /* 0x001be80601007387 */ /* 0x0003e20000100a00 */
[----:B------:R2:W5:Y:S01]  /*6b2e0*/  LDL.LU R79, [R1+0x2808] ;  /* 0x00280800014f7983 */ /* 0x0005620000300800 */
[----:B------:R2:W5:Y:S02]  /*6b2f0*/  LDL.LU R80, [R1+0x2804] ;  /* 0x0028040001507983 */ /* 0x0005640000300800 */
[----:B------:R-:W-:Y:S02]  /*6b300*/  STL.64 [R1+0x1be0], R52 ;  /* 0x001be03401007387 */ /* 0x000fe40000100a00 */
[----:B------:R2:W5:Y:S01]  /*6b310*/  LDL.LU R81, [R1+0x2800] ;  /* 0x0028000001517983 */ /* 0x0005620000300800 */
[----:B------:R2:W5:Y:S01]  /*6b320*/  LDL.LU R82, [R1+0x27fc] ;  /* 0x0027fc0001527983 */ /* 0x0005620000300800 */
[----:B------:R1:W-:Y:S02]  /*6b330*/  STL.64 [R1+0x1bd8], R18 ;  /* 0x001bd81201007387 */ /* 0x0003e40000100a00 */
[----:B------:R2:W5:Y:S02]  /*6b340*/  LDL.LU R83, [R1+0x27f8] ;  /* 0x0027f80001537983 */ /* 0x0005640000300800 */
[----:B------:R2:W5:Y:S01]  /*6b350*/  LDL.LU R84, [R1+0x27f4] ;  /* 0x0027f40001547983 */ /* 0x0005620000300800 */
[----:B------:R-:W-:Y:S01]  /*6b360*/  STL.64 [R1+0x1bd0], R48 ;  /* 0x001bd03001007387 */ /* 0x000fe20000100a00 */
[----:B------:R2:W5:Y:S02]  /*6b370*/  LDL.LU R85, [R1+0x27f0] ;  /* 0x0027f00001557983 */ /* 0x0005640000300800 */
[----:B------:R2:W5:Y:S02]  /*6b380*/  LDL.LU R86, [R1+0x27ec] ;  /* 0x0027ec0001567983 */ /* 0x0005640000300800 */
[----:B------:R-:W-:Y:S01]  /*6b390*/  STL.64 [R1+0x1bc8], R46 ;  /* 0x001bc82e01007387 */ /* 0x000fe20000100a00 */
        /* <DEDUP_REMOVED lines=20> */
[----:B------:R1:W-:Y:S01]  /*6b4e0*/  STL.64 [R1+0x1b90], R14 ;  /* 0x001b900e01007387 */ /* 0x0003e20000100a00 */
        /* <DEDUP_REMOVED lines=14> */
[----:B------:R-:W-:Y:S01]  /*6b5d0*/  STL.64 [R1+0x1b68], R30 ;  /* 0x001b681e01007387 */ /* 0x000fe20000100a00 */
[----:B------:R2:W5:Y:S01]  /*6b5e0*/  LDL.LU R111, [R1+0x2788] ;  /* 0x00278800016f7983 */ /* 0x0005620000300800 */
[----:B------:R2:W5:Y:S02]  /*6b5f0*/  LDL.LU R112, [R1+0x2784] ;  /* 0x0027840001707983 */ /* 0x0005640000300800 */
[----:B------:R-:W-:Y:S01]  /*6b600*/  STL.64 [R1+0x1b60], R28 ;  /* 0x001b601c01007387 */ /* 0x000fe20000100a00 */
[----:B------:R1:W-:Y:S01]  /*6b610*/  LDGSTS.E [R4+0x14a00], [R58.64], P1 ;  /* 0x14a000003a047fae */ /* 0x0003e20008921844 */
[----:B------:R-:W-:Y:S02]  /*6b620*/  STL.64 [R1+0x1b58], R26 ;  /* 0x001b581a01007387 */ /* 0x000fe40000100a00 */
[----:B------:R1:W-:Y:S02]  /*6b630*/  LDGSTS.E [R4+0x15200], [R56.64], P1 ;  /* 0x1520000038047fae */ /* 0x0003e40008921844 */
[----:B------:R-:W-:Y:S01]  /*6b640*/  STL.64 [R1+0x1b50], R24 ;  /* 0x001b501801007387 */ /* 0x000fe20000100a00 */
[----:B------:R1:W-:Y:S04]  /*6b650*/  LDGSTS.E [R4+0x15a00], [R6.64], P1 ;  /* 0x15a0000006047fae */ /* 0x0003e80008921844 */
[----:B------:R-:W-:Y:S01]  /*6b660*/  STL.64 [R1+0x1b48], R22 ;  /* 0x001b481601007387 */ /* 0x000fe20000100a00 */
[----:B------:R2:W-:Y:S02]  /*6b670*/  LDGSTS.E [R4+0x16200], [R52.64], P1 ;  /* 0x1620000034047fae */ /* 0x0005e40008921844 */
[----:B------:R2:W-:Y:S02]  /*6b680*/  LDGSTS.E [R4+0x16a00], [R18.64], P1 ;  /* 0x16a0000012047fae */ /* 0x0005e40008921844 */
[----:B------:R2:W-:Y:S01]  /*6b690*/  LDGSTS.E [R4+0x17200], [R48.64], P1 ;  /* 0x1720000030047fae */ /* 0x0005e20008921844 */
[----:B------:R2:W-:Y:S01]  /*6b6a0*/  LDGSTS.E [R4+0x17a00], [R46.64], P1 ;  /* 0x17a000002e047fae */ /* 0x0005e20008921844 */
[----:B------:R2:W-:Y:S02]  /*6b6b0*/  LDGSTS.E [R4+0x18200], [R44.64], P1 ;  /* 0x182000002c047fae */ /* 0x0005e40008921844 */
[----:B------:R2:W-:Y:S02]  /*6b6c0*/  LDGSTS.E [R4+0x18a00], [R42.64], P1 ;  /* 0x18a000002a047fae */ /* 0x0005e40008921844 */
[----:B------:R2:W-:Y:S01]  /*6b6d0*/  LDGSTS.E [R4+0x19200], [R40.64], P1 ;  /* 0x1920000028047fae */ /* 0x0005e20008921844 */
[----:B------:R2:W-:Y:S04]  /*6b6e0*/  LDGSTS.E [R4+0x19a00], [R12.64], P1 ;  /* 0x19a000000c047fae */ /* 0x0005e80008921844 */
[----:B-1----:R-:W3:Y:S01]  /*6b6f0*/  LDL.LU R6, [R1+0x2320] ;  /* 0x0023200001067983 */ /* 0x002ee20000300800 */
[----:B------:R1:W-:Y:S02]  /*6b700*/  LDGSTS.E [R4+0x1a200], [R38.64], P1 ;  /* 0x1a20000026047fae */ /* 0x0003e40008921844 */
[----:B------:R1:W-:Y:S02]  /*6b710*/  LDGSTS.E [R4+0x1aa00], [R36.64], P1 ;  /* 0x1aa0000024047fae */ /* 0x0003e40008921844 */
[----:B------:R1:W-:Y:S01]  /*6b720*/  LDGSTS.E [R4+0x1b200], [R14.64], P1 ;  /* 0x1b2000000e047fae */ /* 0x0003e20008921844 */
[----:B------:R-:W1:Y:S04]  /*6b730*/  S2R R10, SR_TID.X ;  /* 0x00000000000a7919 */ /* 0x000e680000002100 */
[----:B--2---:R-:W2:Y:S01]  /*6b740*/  LDL.LU R18, [R1+0x2324] ;  /* 0x0023240001127983 */ /* 0x004ea20000300800 */
[----:B------:R-:W4:Y:S02]  /*6b750*/  LDL.LU R7, [R1+0x231c] ;  /* 0x00231c0001077983 */ /* 0x000f240000300800 */
[----:B------:R-:W4:Y:S01]  /*6b760*/  LDL.LU R17, [R1+0x2318] ;  /* 0x0023180001117983 */ /* 0x000f220000300800 */
[----:B------:R1:W-:Y:S04]  /*6b770*/  LDGSTS.E [R4+0x1ba00], [R8.64], P1 ;  /* 0x1ba0000008047fae */ /* 0x0003e80008921844 */
[----:B------:R-:W4:Y:S01]  /*6b780*/  LDL.LU R12, [R1+0x2310] ;  /* 0x00231000010c7983 */ /* 0x000f220000300800 */
[----:B------:R1:W-:Y:S02]  /*6b790*/  LDGSTS.E [R4+0x1c200], [R34.64], P1 ;  /* 0x1c20000022047fae */ /* 0x0003e40008921844 */
[----:B------:R1:W-:Y:S02]  /*6b7a0*/  LDGSTS.E [R4+0x1ca00], [R32.64], P1 ;  /* 0x1ca0000020047fae */ /* 0x0003e40008921844 */
[----:B------:R1:W-:Y:S01]  /*6b7b0*/  LDGSTS.E [R4+0x1d200], [R20.64], P1 ;  /* 0x1d20000014047fae */ /* 0x0003e20008921844 */
[----:B------:R1:W-:Y:S04]  /*6b7c0*/  LDGSTS.E [R4+0x1da00], [R30.64], P1 ;  /* 0x1da000001e047fae */ /* 0x0003e80008921844 */
[----:B-1----:R-:W4:Y:S01]  /*6b7d0*/  LDL.LU R15, [R1+0x2314] ;  /* 0x00231400010f7983 */ /* 0x002f220000300800 */
[----:B------:R1:W-:Y:S02]  /*6b7e0*/  LDGSTS.E [R4+0x1e200], [R28.64], P1 ;  /* 0x1e2000001c047fae */ /* 0x0003e40008921844 */
[----:B------:R1:W-:Y:S02]  /*6b7f0*/  LDGSTS.E [R4+0x1ea00], [R26.64], P1 ;  /* 0x1ea000001a047fae */ /* 0x0003e40008921844 */
[----:B------:R1:W-:Y:S01]  /*6b800*/  LDGSTS.E [R4+0x1f200], [R24.64], P1 ;  /* 0x1f20000018047fae */ /* 0x0003e20008921844 */
[----:B------:R1:W-:Y:S04]  /*6b810*/  LDGSTS.E [R4+0x1fa00], [R22.64], P1 ;  /* 0x1fa0000016047fae */ /* 0x0003e80008921844 */
[----:B------:R-:W4:Y:S04]  /*6b820*/  LDL.LU R8, [R1+0x230c] ;  /* 0x00230c0001087983 */ /* 0x000f280000300800 */
[----:B------:R-:W4:Y:S01]  /*6b830*/  LDL.LU R20, [R1+0x2308] ;  /* 0x0023080001147983 */ /* 0x000f220000300800 */
[----:B------:R-:W4:Y:S01]  /*6b840*/  LDL.LU R9, [R1+0x2300] ;  /* 0x0023000001097983 */ /* 0x000f220000300800 */
[----:B------:R-:W-:Y:S01]  /*6b850*/  SHF.R.S32.HI R54, RZ, 0x6, R10 ;  /* 0x00000006ff367819 */ /* 0x000fe2000001140a */
[----:B------:R-:W-:-:S03]  /*6b860*/  LOP3.LUT R10, R10, 0x3f, RZ, 0xc0, !PT ;  /* 0x0000003f0a0a7812 */ /* 0x000fc600078ec0ff */
[----:B------:R-:W-:Y:S02]  /*6b870*/  SGXT R54, R54, 0x1 ;  /* 0x000000013636781a */ /* 0x000fe40000000200 */
[----:B------:R-:W-:Y:S02]  /*6b880*/  SHF.L.U32 R3, R10, 0x2, RZ ;  /* 0x000000020a037819 */ /* 0x000fe400000006ff */
[----:B------:R-:W4:Y:S01]  /*6b890*/  LDL.LU R10, [R1+0x2304] ;  /* 0x00230400010a7983 */ /* 0x000f220000300800 */
[----:B------:R-:W4:Y:S01]  /*6b8a0*/  LDL.LU R13, [R1+0x22fc] ;  /* 0x0022fc00010d7983 */ /* 0x000f220000300800 */
[----:B------:R-:W-:Y:S01]  /*6b8b0*/  LOP3.LUT R3, R3, 0x110, R54, 0x78, !PT ;  /* 0x0000011003037812 */ /* 0x000fe200078e7836 */
[----:B------:R-:W4:Y:S02]  /*6b8c0*/  LDL.LU R19, [R1+0x22f8] ;  /* 0x0022f80001137983 */ /* 0x000f240000300800 */
[----:B-1----:R-:W-:Y:S01]  /*6b8d0*/  IMAD.MOV.U32 R4, RZ, RZ, R5 ;  /* 0x000000ffff047224 */ /* 0x002fe200078e0005 */
[----:B------:R-:W-:Y:S01]  /*6b8e0*/  LOP3.LUT R3, R3, 0x40, RZ, 0x3c, !PT ;  /* 0x0000004003037812 */ /* 0x000fe200078e3cff */
[----:B------:R-:W-:Y:S01]  /*6b8f0*/  IMAD.MOV.U32 R5, RZ, RZ, R11 ;  /* 0x000000ffff057224 */ /* 0x000fe200078e000b */
[----:B------:R-:W4:Y:S03]  /*6b900*/  LDL.LU R14, [R1+0x22f4] ;  /* 0x0022f400010e7983 */ /* 0x000f260000300800 */
[----:B------:R-:W-:-:S05]  /*6b910*/  IMAD R3, R175, 0x20000, R3 ;  /* 0x00020000af037824 */ /* 0x000fca00078e0203 */
[----:B------:R1:W-:Y:S02]  /*6b920*/  LDGSTS.E [R3+0x400], [R4.64], P1 ;  /* 0x0040000004037fae */ /* 0x0003e40008921844 */
[----:B-1----:R-:W-:Y:S01]  /*6b930*/  IMAD.MOV.U32 R4, RZ, RZ, R16 ;  /* 0x000000ffff047224 */ /* 0x002fe200078e0010 */
[-C--:B---3--:R-:W-:Y:S01]  /*6b940*/  IADD3 R6, P0, R6, R55.reuse, RZ ;  /* 0x0000003706067210 */ /* 0x088fe20007f1e0ff */
[----:B--2---:R-:W-:Y:S01]  /*6b950*/  IMAD.X R18, R18, 0x1, R2, P2 ;  /* 0x0000000112127824 */ /* 0x004fe200010e0602 */
[----:B----4-:R-:W-:-:S03]  /*6b960*/  IADD3 R7, P2, R7, R55, RZ ;  /* 0x0000003707077210 */ /* 0x010fc60007f5e0ff */
[----:B------:R-:W-:Y:S01]  /*6b970*/  STL [R1+0x2320], R6 ;  /* 0x0023200601007387 */ /* 0x000fe20000100800 */
[----:B------:R-:W-:Y:S02]  /*6b980*/  IMAD.X R17, R17, 0x1, R2, P0 ;  /* 0x0000000111117824 */ /* 0x000fe400000e0602 */
[----:B------:R1:W-:Y:S02]  /*6b990*/  STL [R1+0x2324], R18 ;  /* 0x0023241201007387 */ /* 0x0003e40000100800 */
[----:B------:R-:W2:Y:S02]  /*6b9a0*/  LDL.LU R11, [R1+0x22f0] ;  /* 0x0022f000010b7983 */ /* 0x000ea40000300800 */
[----:B------:R-:W-:Y:S01]  /*6b9b0*/  IMAD.MOV.U32 R5, RZ, RZ, R18 ;  /* 0x000000ffff057224 */ /* 0x000fe200078e0012 */
[----:B------:R-:W-:Y:S01]  /*6b9c0*/  IADD3 R12, P0, R12, R55, RZ ;  /* 0x000000370c0c7210 */ /* 0x000fe20007f1e0ff */
[----:B------:R-:W-:-:S03]  /*6b9d0*/  IMAD.X R15, R15, 0x1, R2, P2 ;  /* 0x000000010f0f7824 */ /* 0x000fc600010e0602 */
[----:B------:R3:W-:Y:S04]  /*6b9e0*/  LDGSTS.E [R3+0xc00], [R4.64], P1 ;  /* 0x00c0000004037fae */ /* 0x0007e80008921844 */
[----:B-1----:R-:W4:Y:S01]  /*6b9f0*/  LDL.LU R18, [R1+0x22e8] ;  /* 0x0022e80001127983 */ /* 0x002f220000300800 */
[----:B------:R-:W-:Y:S02]  /*6ba00*/  STL [R1+0x231c], R7 ;  /* 0x00231c0701007387 */ /* 0x000fe40000100800 */
[----:B------:R1:W-:Y:S02]  /*6ba10*/  STL [R1+0x2318], R17 ;  /* 0x0023181101007387 */ /* 0x0003e40000100800 */
[----:B------:R-:W4:Y:S02]  /*6ba20*/  LDL.LU R16, [R1+0x22ec] ;  /* 0x0022ec0001107983 */ /* 0x000f240000300800 */
[----:B---3--:R-:W-:-:S02]  /*6ba30*/  IMAD.MOV.U32 R5, RZ, RZ, R17 ;  /* 0x000000ffff057224 */ /* 0x008fc400078e0011 */
[----:B-1----:R-:W3:Y:S01]  /*6ba40*/  LDL.LU R17, [R1+0x22e4] ;  /* 0x0022e40001117983 */ /* 0x002ee20000300800 */
[----:B------:R-:W-:Y:S02]  /*6ba50*/  STL [R1+0x2310], R12 ;  /* 0x0023100c01007387 */ /* 0x000fe40000100800 */
[----:B------:R-:W-:Y:S02]  /*6ba60*/  IMAD.MOV.U32 R4, RZ, RZ, R6 ;  /* 0x000000ffff047224 */ /* 0x000fe400078e0006 */
[----:B------:R1:W-:Y:S01]  /*6ba70*/  STL [R1+0x2314], R15 ;  /* 0x0023140f01007387 */ /* 0x0003e20000100800 */
[----:B------:R-:W3:Y:S04]  /*6ba80*/  LDL.LU R6, [R1+0x22e0] ;  /* 0x0022e00001067983 */ /* 0x000ee80000300800 */
[----:B------:R1:W-:Y:S01]  /*6ba90*/  LDGSTS.E [R3+0x1400], [R4.64], P1 ;  /* 0x0140000004037fae */ /* 0x0003e20008921844 */
[-C--:B------:R-:W-:Y:S01]  /*6baa0*/  IADD3 R8, P2, R8, R55.reuse, RZ ;  /* 0x0000003708087210 */ /* 0x080fe20007f5e0ff */
[----:B------:R-:W-:Y:S01]  /*6bab0*/  IMAD.X R20, R20, 0x1, R2, P0 ;  /* 0x0000000114147824 */ /* 0x000fe200000e0602 */
[----:B------:R-:W-:-:S02]  /*6bac0*/  IADD3 R9, P0, R9, R55, RZ ;  /* 0x0000003709097210 */ /* 0x000fc40007f1e0ff */
[----:B-1----:R-:W-:Y:S01]  /*6bad0*/  MOV R4, R7 ;  /* 0x0000000700047202 */ /* 0x002fe20000000f00 */
[----:B------:R-:W-:Y:S02]  /*6bae0*/  IMAD.MOV.U32 R5, RZ, RZ, R15 ;  /* 0x000000ffff057224 */ /* 0x000fe400078e000f */
[----:B------:R-:W3:Y:S01]  /*6baf0*/  LDL.LU R15, [R1+0x22d8] ;  /* 0x0022d800010f7983 */ /* 0x000ee20000300800 */
[----:B------:R-:W-:Y:S02]  /*6bb00*/  STL [R1+0x230c], R8 ;  /* 0x00230c0801007387 */ /* 0x000fe40000100800 */
[----:B------:R-:W-:Y:S01]  /*6bb10*/  STL [R1+0x2308], R20 ;  /* 0x0023081401007387 */ /* 0x000fe20000100800 */
[----:B------:R1:W-:Y:S01]  /*6bb20*/  LDGSTS.E [R3+0x1c00], [R4.64], P1 ;  /* 0x01c0000004037fae */ /* 0x0003e20008921844 */
[----:B------:R-:W3:Y:S02]  /*6bb30*/  LDL.LU R7, [R1+0x22dc] ;  /* 0x0022dc0001077983 */ /* 0x000ee40000300800 */
[--C-:B------:R-:W-:Y:S01]  /*6bb40*/  IMAD.X R10, R10, 0x1, R2.reuse, P2 ;  /* 0x000000010a0a7824 */ /* 0x100fe200010e0602 */
[----:B------:R-:W-:Y:S01]  /*6bb50*/  IADD3 R13, P2, R13, R55, RZ ;  /* 0x000000370d0d7210 */ /* 0x000fe20007f5e0ff */
[----:B------:R-:W-:-:S02]  /*6bb60*/  IMAD.X R19, R19, 0x1, R2, P0 ;  /* 0x0000000113137824 */ /* 0x000fc400000e0602 */
[----:B-1----:R-:W-:Y:S02]  /*6bb70*/  IMAD.MOV.U32 R4, RZ, RZ, R12 ;  /* 0x000000ffff047224 */ /* 0x002fe400078e000c */
[----:B------:R-:W-:Y:S01]  /*6bb80*/  IMAD.MOV.U32 R5, RZ, RZ, R20 ;  /* 0x000000ffff057224 */ /* 0x000fe200078e0014 */
[----:B------:R-:W3:Y:S01]  /*6bb90*/  LDL.LU R12, [R1+0x22d0] ;  /* 0x0022d000010c7983 */ /* 0x000ee20000300800 */
[----:B------:R-:W-:Y:S02]  /*6bba0*/  STL [R1+0x2300], R9 ;  /* 0x0023000901007387 */ /* 0x000fe40000100800 */
[----:B------:R1:W-:Y:S01]  /*6bbb0*/  STL [R1+0x2304], R10 ;  /* 0x0023040a01007387 */ /* 0x0003e20000100800 */
[----:B------:R1:W-:Y:S01]  /*6bbc0*/  LDGSTS.E [R3+0x2400], [R4.64], P1 ;  /* 0x0240000004037fae */ /* 0x0003e20008921844 */
[----:B------:R-:W-:Y:S02]  /*6bbd0*/  IMAD.X R14, R14, 0x1, R2, P2 ;  /* 0x000000010e0e7824 */ /* 0x000fe400010e0602 */
[----:B-1----:R-:W-:-:S02]  /*6bbe0*/  IMAD.MOV.U32 R5, RZ, RZ, R10 ;  /* 0x000000ffff057224 */ /* 0x002fc400078e000a */
[----:B------:R-:W-:Y:S01]  /*6bbf0*/  IMAD.MOV.U32 R4, RZ, RZ, R8 ;  /* 0x000000ffff047224 */ /* 0x000fe200078e0008 */
[----:B------:R-:W3:Y:S01]  /*6bc00*/  LDL.LU R10, [R1+0x22d4] ;  /* 0x0022d400010a7983 */ /* 0x000ee20000300800 */
[----:B------:R1:W-:Y:S02]  /*6bc10*/  STL [R1+0x22fc], R13 ;  /* 0x0022fc0d01007387 */ /* 0x0003e40000100800 */
[----:B------:R-:W-:Y:S02]  /*6bc20*/  STL [R1+0x22f8], R19 ;  /* 0x0022f81301007387 */ /* 0x000fe40000100800 */
[----:B------:R-:W3:Y:S01]  /*6bc30*/  LDL.LU R8, [R1+0x22cc] ;  /* 0x0022cc0001087983 */ /* 0x000ee20000300800 */
[----:B------:R1:W-:Y:S04]  /*6bc40*/  LDGSTS.E [R3+0x2c00], [R4.64], P1 ;  /* 0x02c0000004037fae */ /* 0x0003e80008921844 */
[----:B------:R-:W3:Y:S01]  /*6bc50*/  LDL.LU R21, [R1+0x22c8] ;  /* 0x0022c80001157983 */ /* 0x000ee20000300800 */
        /* <DEDUP_REMOVED lines=8> */
[----:B------:R2:W-:Y:S02]  /*6bce0*/  STL [R1+0x22f4], R14 ;  /* 0x0022f40e01007387 */ /* 0x0005e40000100800 */
[----:B----4-:R-:W-:Y:S02]  /*6bcf0*/  IMAD.X R18, R18, 0x1, R2, P0 ;  /* 0x0000000112127824 */ /* 0x010fe400000e0602 */
[----:B------:R-:W4:Y:S01]  /*6bd00*/  LDL.LU R9, [R1+0x22c0] ;  /* 0x0022c00001097983 */ /* 0x000f220000300800 */
[----:B------:R-:W4:Y:S01]  /*6bd10*/  LDL.LU R13, [R1+0x22c4] ;  /* 0x0022c400010d7983 */ /* 0x000f220000300800 */
[----:B------:R-:W-:-:S05]  /*6bd20*/  IADD3 R16, P2, R16, R55, RZ ;  /* 0x0000003710107210 */ /* 0x000fca0007f5e0ff */
[----:B------:R-:W-:Y:S01]  /*6bd30*/  STL [R1+0x22ec], R16 ;  /* 0x0022ec1001007387 */ /* 0x000fe20000100800 */
[----:B------:R3:W-:Y:S02]  /*6bd40*/  STL [R1+0x22e8], R18 ;  /* 0x0022e81201007387 */ /* 0x0007e40000100800 */
[----:B--2---:R-:W2:Y:S02]  /*6bd50*/  LDL.LU R14, [R1+0x22bc] ;  /* 0x0022bc00010e7983 */ /* 0x004ea40000300800 */
[----:B------:R-:W2:Y:S01]  /*6bd60*/  LDL.LU R20, [R1+0x22b8] ;  /* 0x0022b80001147983 */ /* 0x000ea20000300800 */
[----:B---3--:R-:W-:Y:S02]  /*6bd70*/  IADD3.X R17, R17, R2, RZ, P2, !PT ;  /* 0x0000000211117210 */ /* 0x008fe400017fe4ff */
[----:B------:R-:W-:Y:S01]  /*6bd80*/  IADD3 R6, P0, R6, R55, RZ ;  /* 0x0000003706067210 */ /* 0x000fe20007f1e0ff */
[----:B-1----:R-:W-:-:S04]  /*6bd90*/  IMAD.MOV.U32 R4, RZ, RZ, R11 ;  /* 0x000000ffff047224 */ /* 0x002fc800078e000b */
[----:B------:R-:W-:Y:S01]  /*6bda0*/  STL [R1+0x22e0], R6 ;  /* 0x0022e00601007387 */ /* 0x000fe20000100800 */
[----:B------:R1:W-:Y:S02]  /*6bdb0*/  STL [R1+0x22e4], R17 ;  /* 0x0022e41101007387 */ /* 0x0003e40000100800 */
[----:B------:R-:W3:Y:S02]  /*6bdc0*/  LDL.LU R11, [R1+0x22b0] ;  /* 0x0022b000010b7983 */ /* 0x000ee40000300800 */
[----:B------:R-:W3:Y:S02]  /*6bdd0*/  LDL.LU R19, [R1+0x22b4] ;  /* 0x0022b40001137983 */ /* 0x000ee40000300800 */
[----:B------:R-:W-:-:S05]  /*6bde0*/  IMAD.MOV.U32 R5, RZ, RZ, R18 ;  /* 0x000000ffff057224 */ /* 0x000fca00078e0012 */
[----:B------:R1:W-:Y:S01]  /*6bdf0*/  LDGSTS.E [R3+0x4400], [R4.64], P1 ;  /* 0x0440000004037fae */ /* 0x0003e20008921844 */
[----:B------:R-:W-:Y:S01]  /*6be00*/  IMAD.X R15, R15, 0x1, R2, P0 ;  /* 0x000000010f0f7824 */ /* 0x000fe200000e0602 */
[-C--:B------:R-:W-:Y:S01]  /*6be10*/  IADD3 R7, P2, R7, R55.reuse, RZ ;  /* 0x0000003707077210 */ /* 0x080fe20007f5e0ff */
[----:B-1----:R-:W-:Y:S02]  /*6be20*/  IMAD.MOV.U32 R4, RZ, RZ, R16 ;  /* 0x000000ffff047224 */ /* 0x002fe400078e0010 */
[----:B------:R-:W-:Y:S02]  /*6be30*/  IMAD.MOV.U32 R5, RZ, RZ, R17 ;  /* 0x000000ffff057224 */ /* 0x000fe400078e0011 */
[----:B------:R-:W-:Y:S01]  /*6be40*/  STL [R1+0x22dc], R7 ;  /* 0x0022dc0701007387 */ /* 0x000fe20000100800 */
[----:B------:R1:W-:Y:S02]  /*6be50*/  STL [R1+0x22d8], R15 ;  /* 0x0022d80f01007387 */ /* 0x0003e40000100800 */
[----:B------:R-:W3:Y:S02]  /*6be60*/  LDL.LU R18, [R1+0x22a8] ;  /* 0x0022a80001127983 */ /* 0x000ee40000300800 */
[----:B------:R-:W3:Y:S01]  /*6be70*/  LDL.LU R16, [R1+0x22ac] ;  /* 0x0022ac0001107983 */ /* 0x000ee20000300800 */
[----:B------:R1:W-:Y:S01]  /*6be80*/  LDGSTS.E [R3+0x4c00], [R4.64], P1 ;  /* 0x04c0000004037fae */ /* 0x0003e20008921844 */
[----:B------:R-:W-:-:S03]  /*6be90*/  IADD3 R12, P0, R12, R55, RZ ;  /* 0x000000370c0c7210 */ /* 0x000fc60007f1e0ff */
[----:B------:R-:W3:Y:S04]  /*6bea0*/  LDL.LU R17, [R1+0x22a4] ;  /* 0x0022a40001117983 */ /* 0x000ee80000300800 */
[----:B------:R-:W-:Y:S01]  /*6beb0*/  STL [R1+0x22d0], R12 ;  /* 0x0022d00c01007387 */ /* 0x000fe20000100800 */
[----:B-1----:R-:W-:Y:S02]  /*6bec0*/  IMAD.MOV.U32 R4, RZ, RZ, R6 ;  /* 0x000000ffff047224 */ /* 0x002fe400078e0006 */
[----:B------:R-:W-:-:S05]  /*6bed0*/  IMAD.MOV.U32 R5, RZ, RZ, R15 ;  /* 0x000000ffff057224 */ /* 0x000fca00078e000f */
[----:B------:R1:W-:Y:S01]  /*6bee0*/  LDGSTS.E [R3+0x5400], [R4.64], P1 ;  /* 0x0540000004037fae */ /* 0x0003e20008921844 */
[----:B------:R-:W-:Y:S01]  /*6bef0*/  IMAD.X R10, R10, 0x1, R2, P2 ;  /* 0x000000010a0a7824 */ /* 0x000fe200010e0602 */
[----:B------:R-:W-:-:S04]  /*6bf00*/  IADD3 R8, P2, R8, R55, RZ ;  /* 0x0000003708087210 */ /* 0x000fc80007f5e0ff */
[----:B------:R1:W-:Y:S01]  /*6bf10*/  STL [R1+0x22d4], R10 ;  /* 0x0022d40a01007387 */ /* 0x0003e20000100800 */
[----:B------:R-:W-:Y:S02]  /*6bf20*/  IMAD.X R21, R21, 0x1, R2, P0 ;  /* 0x0000000115157824 */ /* 0x000fe400000e0602 */
[----:B------:R-:W3:Y:S02]  /*6bf30*/  LDL.LU R6, [R1+0x22a0] ;  /* 0x0022a00001067983 */ /* 0x000ee40000300800 */
[----:B------:R-:W3:Y:S01]  /*6bf40*/  LDL.LU R15, [R1+0x2298] ;  /* 0x00229800010f7983 */ /* 0x000ee20000300800 */
[----:B------:R-:W-:Y:S01]  /*6bf50*/  STL [R1+0x22cc], R8 ;  /* 0x0022cc0801007387 */ /* 0x000fe20000100800 */
[----:B-1----:R-:W-:Y:S02]  /*6bf60*/  IMAD.MOV.U32 R4, RZ, RZ, R7 ;  /* 0x000000ffff047224 */ /* 0x002fe400078e0007 */
[----:B------:R-:W-:Y:S01]  /*6bf70*/  IMAD.MOV.U32 R5, RZ, RZ, R10 ;  /* 0x000000ffff057224 */ /* 0x000fe200078e000a */
[----:B------:R-:W-:Y:S01]  /*6bf80*/  STL [R1+0x22c8], R21 ;  /* 0x0022c81501007387 */ /* 0x000fe20000100800 */
[----:B------:R-:W3:Y:S02]  /*6bf90*/  LDL.LU R7, [R1+0x229c] ;  /* 0x00229c0001077983 */ /* 0x000ee40000300800 */
[----:B------:R-:W3:Y:S01]  /*6bfa0*/  LDL.LU R10, [R1+0x2290] ;  /* 0x00229000010a7983 */ /* 0x000ee20000300800 */
[----:B------:R1:W-:Y:S02]  /*6bfb0*/  LDGSTS.E [R3+0x5c00], [R4.64], P1 ;  /* 0x05c0000004037fae */ /* 0x0003e40008921844 */
[----:B-1----:R-:W-:Y:S01]  /*6bfc0*/  IMAD.MOV.U32 R4, RZ, RZ, R12 ;  /* 0x000000ffff047224 */ /* 0x002fe200078e000c */
[----:B------:R-:W-:Y:S01]  /*6bfd0*/  MOV R5, R21 ;  /* 0x0000001500057202 */ /* 0x000fe20000000f00 */
[----:B------:R-:W3:Y:S04]  /*6bfe0*/  LDL.LU R12, [R1+0x2294] ;  /* 0x00229400010c7983 */ /* 0x000ee80000300800 */
[----:B------:R1:W-:Y:S02]  /*6bff0*/  LDGSTS.E [R3+0x6400], [R4.64], P1 ;  /* 0x0640000004037fae */ /* 0x0003e40008921844 */
[----:B-1----:R-:W-:Y:S01]  /*6c000*/  IMAD.MOV.U32 R4, RZ, RZ, R8 ;  /* 0x000000ffff047224 */ /* 0x002fe200078e0008 */
[----:B----4-:R-:W-:Y:S01]  /*6c010*/  IADD3 R9, P0, R9, R55, RZ ;  /* 0x0000003709097210 */ /* 0x010fe20007f1e0ff */
[----:B------:R-:W-:-:S04]  /*6c020*/  IMAD.X R13, R13, 0x1, R2, P2 ;  /* 0x000000010d0d7824 */ /* 0x000fc800010e0602 */
[----:B------:R-:W-:Y:S01]  /*6c030*/  STL [R1+0x22c0], R9 ;  /* 0x0022c00901007387 */ /* 0x000fe20000100800 */
[----:B------:R1:W-:Y:S01]  /*6c040*/  STL [R1+0x22c4], R13 ;  /* 0x0022c40d01007387 */ /* 0x0003e20000100800 */
[-C--:B--2---:R-:W-:Y:S01]  /*6c050*/  IADD3 R14, P2, R14, R55.reuse, RZ ;  /* 0x000000370e0e7210 */ /* 0x084fe20007f5e0ff */
[--C-:B------:R-:W-:Y:S02]  /*6c060*/  IMAD.X R20, R20, 0x1, R2.reuse, P0 ;  /* 0x0000000114147824 */ /* 0x100fe400000e0602 */
[----:B------:R-:W-:Y:S02]  /*6c070*/  IMAD.MOV.U32 R5, RZ, RZ, R13 ;  /* 0x000000ffff057224 */ /* 0x000fe400078e000d */
[----:B-1----:R-:W2:Y:S01]  /*6c080*/  LDL.LU R13, [R1+0x2288] ;  /* 0x00228800010d7983 */ /* 0x002ea20000300800 */
[----:B------:R1:W-:Y:S02]  /*6c090*/  STL [R1+0x22bc], R14 ;  /* 0x0022bc0e01007387 */ /* 0x0003e40000100800 */
[----:B------:R-:W-:Y:S02]  /*6c0a0*/  STL [R1+0x22b8], R20 ;  /* 0x0022b81401007387 */ /* 0x000fe40000100800 */
[----:B------:R-:W4:Y:S01]  /*6c0b0*/  LDL.LU R8, [R1+0x228c] ;  /* 0x00228c0001087983 */ /* 0x000f220000300800 */
[----:B------:R1:W-:Y:S01]  /*6c0c0*/  LDGSTS.E [R3+0x6c00], [R4.64], P1 ;  /* 0x06c0000004037fae */ /* 0x0003e20008921844 */
[----:B---3--:R-:W-:Y:S01]  /*6c0d0*/  IADD3 R11, P0, R11, R55, RZ ;  /* 0x000000370b0b7210 */ /* 0x008fe20007f1e0ff */
[----:B------:R-:W-:-:S02]  /*6c0e0*/  IMAD.X R19, R19, 0x1, R2, P2 ;  /* 0x0000000113137824 */ /* 0x000fc400010e0602 */
[----:B-1----:R-:W-:Y:S02]  /*6c0f0*/  IMAD.MOV.U32 R4, RZ, RZ, R9 ;  /* 0x000000ffff047224 */ /* 0x002fe400078e0009 */
[----:B------:R-:W-:Y:S01]  /*6c100*/  IMAD.MOV.U32 R5, RZ, RZ, R20 ;  /* 0x000000ffff057224 */ /* 0x000fe200078e0014 */
[----:B------:R-:W3:Y:S01]  /*6c110*/  LDL.LU R9, [R1+0x2280] ;  /* 0x0022800001097983 */ /* 0x000ee20000300800 */
[----:B------:R1:W-:Y:S02]  /*6c120*/  STL [R1+0x22b0], R11 ;  /* 0x0022b00b01007387 */ /* 0x0003e40000100800 */
[----:B------:R-:W-:Y:S01]  /*6c130*/  STL [R1+0x22b4], R19 ;  /* 0x0022b41301007387 */ /* 0x000fe20000100800 */
[----:B------:R1:W-:Y:S02]  /*6c140*/  LDGSTS.E [R3+0x7400], [R4.64], P1 ;  /* 0x0740000004037fae */ /* 0x0003e40008921844 */
[----:B-1----:R-:W-:Y:S02]  /*6c150*/  IMAD.MOV.U32 R4, RZ, RZ, R14 ;  /* 0x000000ffff047224 */ /* 0x002fe400078e000e */
[----:B------:R-:W3:Y:S01]  /*6c160*/  LDL.LU R14, [R1+0x2284] ;  /* 0x00228400010e7983 */ /* 0x000ee20000300800 */
[----:B------:R-:W-:Y:S01]  /*6c170*/  IADD3 R16, P2, R16, R55, RZ ;  /* 0x0000003710107210 */ /* 0x000fe20007f5e0ff */
[----:B------:R-:W-:-:S02]  /*6c180*/  IMAD.X R18, R18, 0x1, R2, P0 ;  /* 0x0000000112127824 */ /* 0x000fc400000e0602 */
[----:B------:R-:W-:Y:S02]  /*6c190*/  IMAD.MOV.U32 R5, RZ, RZ, R19 ;  /* 0x000000ffff057224 */ /* 0x000fe400078e0013 */
[----:B------:R-:W-:Y:S01]  /*6c1a0*/  STL [R1+0x22ac], R16 ;  /* 0x0022ac1001007387 */ /* 0x000fe20000100800 */
[----:B------:R1:W-:Y:S03]  /*6c1b0*/  STL [R1+0x22a8], R18 ;  /* 0x0022a81201007387 */ /* 0x0003e60000100800 */
[----:B------:R1:W-:Y:S01]  /*6c1c0*/  LDGSTS.E [R3+0x7c00], [R4.64], P1 ;  /* 0x07c0000004037fae */ /* 0x0003e20008921844 */
[----:B------:R-:W-:Y:S02]  /*6c1d0*/  IMAD.X R17, R17, 0x1, R2, P2 ;  /* 0x0000000111117824 */ /* 0x000fe400010e0602 */
[----:B------:R-:W3:Y:S02]  /*6c1e0*/  LDL.LU R22, [R1+0x227c] ;  /* 0x00227c0001167983 */ /* 0x000ee40000300800 */
[----:B-1----:R-:W-:Y:S01]  /*6c1f0*/  IMAD.MOV.U32 R4, RZ, RZ, R11 ;  /* 0x000000ffff047224 */ /* 0x002fe200078e000b */
[----:B------:R-:W-:Y:S01]  /*6c200*/  IADD3 R6, P0, R6, R55, RZ ;  /* 0x0000003706067210 */ /* 0x000fe20007f1e0ff */
[----:B------:R-:W3:Y:S01]  /*6c210*/  LDL.LU R11, [R1+0x2278] ;  /* 0x00227800010b7983 */ /* 0x000ee20000300800 */
[----:B------:R-:W-:-:S03]  /*6c220*/  IMAD.MOV.U32 R5, RZ, RZ, R18 ;  /* 0x000000ffff057224 */ /* 0x000fc600078e0012 */
[----:B------:R1:W-:Y:S01]  /*6c230*/  STL [R1+0x22a0], R6 ;  /* 0x0022a00601007387 */ /* 0x0003e20000100800 */
[----:B------:R-:W-:Y:S01]  /*6c240*/  STL [R1+0x22a4], R17 ;  /* 0x0022a41101007387 */ /* 0x000fe20000100800 */
[-C--:B------:R-:W-:Y:S01]  /*6c250*/  IADD3 R7, P2, R7, R55.reuse, RZ ;  /* 0x0000003707077210 */ /* 0x080fe20007f5e0ff */
[----:B------:R-:W3:Y:S02]  /*6c260*/  LDL.LU R20, [R1+0x2270] ;  /* 0x0022700001147983 */ /* 0x000ee40000300800 */
[----:B------:R-:W-:Y:S01]  /*6c270*/  IMAD.X R15, R15, 0x1, R2, P0 ;  /* 0x000000010f0f7824 */ /* 0x000fe200000e0602 */
[----:B------:R-:W3:Y:S01]  /*6c280*/  LDL.LU R23, [R1+0x2274] ;  /* 0x0022740001177983 */ /* 0x000ee20000300800 */
[----:B------:R-:W-:-:S03]  /*6c290*/  IADD3 R10, P0, R10, R55, RZ ;  /* 0x000000370a0a7210 */ /* 0x000fc60007f1e0ff */
[----:B------:R1:W-:Y:S01]  /*6c2a0*/  LDGSTS.E [R3+0x8400], [R4.64], P1 ;  /* 0x0840000004037fae */ /* 0x0003e20008921844 */
[----:B------:R-:W-:Y:S02]  /*6c2b0*/  STL [R1+0x229c], R7 ;  /* 0x00229c0701007387 */ /* 0x000fe40000100800 */
[----:B------:R-:W-:Y:S02]  /*6c2c0*/  STL [R1+0x2298], R15 ;  /* 0x0022980f01007387 */ /* 0x000fe40000100800 */
[----:B------:R-:W3:Y:S01]  /*6c2d0*/  LDL.LU R21, [R1+0x2268] ;  /* 0x0022680001157983 */ /* 0x000ee20000300800 */
[----:B------:R-:W-:Y:S01]  /*6c2e0*/  STL [R1+0x2290], R10 ;  /* 0x0022900a01007387 */ /* 0x000fe20000100800 */
[----:B------:R-:W-:Y:S01]  /*6c2f0*/  IMAD.X R12, R12, 0x1, R2, P2 ;  /* 0x000000010c0c7824 */ /* 0x000fe200010e0602 */
[----:B-1----:R-:W-:Y:S01]  /*6c300*/  MOV R4, R16 ;  /* 0x0000001000047202 */ /* 0x002fe20000000f00 */
[----:B------:R-:W-:-:S03]  /*6c310*/  IMAD.MOV.U32 R5, RZ, RZ, R17 ;  /* 0x000000ffff057224 */ /* 0x000fc600078e0011 */
[----:B------:R1:W-:Y:S04]  /*6c320*/  STL [R1+0x2294], R12 ;  /* 0x0022940c01007387 */ /* 0x0003e80000100800 */
[----:B------:R1:W-:Y:S01]  /*6c330*/  LDGSTS.E [R3+0x8c00], [R4.64], P1 ;  /* 0x08c0000004037fae */ /* 0x0003e20008921844 */
[----:B------:R-:W3:Y:S02]  /*6c340*/  LDL.LU R18, [R1+0x226c] ;  /* 0x00226c0001127983 */ /* 0x000ee40000300800 */
[----:B-1----:R-:W-:Y:S02]  /*6c350*/  IMAD.MOV.U32 R4, RZ, RZ, R6 ;  /* 0x000000ffff047224 */ /* 0x002fe400078e0006 */
[----:B------:R-:W-:Y:S01]  /*6c360*/  IMAD.MOV.U32 R5, RZ, RZ, R15 ;  /* 0x000000ffff057224 */ /* 0x000fe200078e000f */
[----:B------:R-:W3:Y:S01]  /*6c370*/  LDL.LU R6, [R1+0x2260] ;  /* 0x0022600001067983 */ /* 0x000ee20000300800 */
[----:B------:R-:W3:Y:S03]  /*6c380*/  LDL.LU R19, [R1+0x2264] ;  /* 0x0022640001137983 */ /* 0x000ee60000300800 */
[----:B------:R1:W-:Y:S02]  /*6c390*/  LDGSTS.E [R3+0x9400], [R4.64], P1 ;  /* 0x0940000004037fae */ /* 0x0003e40008921844 */
[----:B-1----:R-:W-:-:S02]  /*6c3a0*/  IMAD.MOV.U32 R5, RZ, RZ, R12 ;  /* 0x000000ffff057224 */ /* 0x002fc400078e000c */
[----:B------:R-:W-:-:S05]  /*6c3b0*/  IMAD.MOV.U32 R4, RZ, RZ, R7 ;  /* 0x000000ffff047224 */ /* 0x000fca00078e0007 */
[----:B------:R1:W-:Y:S01]  /*6c3c0*/  LDGSTS.E [R3+0x9c00], [R4.64], P1 ;  /* 0x09c0000004037fae */ /* 0x0003e20008921844 */
[----:B--2---:R-:W-:Y:S01]  /*6c3d0*/  IMAD.X R13, R13, 0x1, R2, P0 ;  /* 0x000000010d0d7824 */ /* 0x004fe200000e0602 */
[----:B----4-:R-:W-:-:S05]  /*6c3e0*/  IADD3 R8, P2, R8, R55, RZ ;  /* 0x0000003708087210 */ /* 0x010fca0007f5e0ff */
[----:B------:R-:W-:Y:S01]  /*6c3f0*/  STL [R1+0x228c], R8 ;  /* 0x00228c0801007387 */ /* 0x000fe20000100800 */
[----:B------:R2:W-:Y:S02]  /*6c400*/  STL [R1+0x2288], R13 ;  /* 0x0022880d01007387 */ /* 0x0005e40000100800 */
[----:B------:R-:W4:Y:S02]  /*6c410*/  LDL.LU R12, [R1+0x2258] ;  /* 0x00225800010c7983 */ /* 0x000f240000300800 */
[----:B------:R-:W4:Y:S01]  /*6c420*/  LDL.LU R7, [R1+0x225c] ;  /* 0x00225c0001077983 */ /* 0x000f220000300800 */
[----:B------:R-:W4:Y:S01]  /*6c430*/  LDL.LU R15, [R1+0x2250] ;  /* 0x00225000010f7983 */ /* 0x000f220000300800 */
[----:B------:R-:W4:Y:S01]  /*6c440*/  LDL.LU R17, [R1+0x2254] ;  /* 0x0022540001117983 */ /* 0x000f220000300800 */
[----:B---3--:R-:W-:Y:S01]  /*6c450*/  IADD3 R9, P0, R9, R55, RZ ;  /* 0x0000003709097210 */ /* 0x008fe20007f1e0ff */
[----:B-1----:R-:W-:-:S04]  /*6c460*/  IMAD.MOV.U32 R5, RZ, RZ, R13 ;  /* 0x000000ffff057224 */ /* 0x002fc800078e000d */
[----:B------:R-:W-:Y:S01]  /*6c470*/  STL [R1+0x2280], R9 ;  /* 0x0022800901007387 */ /* 0x000fe20000100800 */
[----:B------:R-:W-:-:S05]  /*6c480*/  IMAD.X R14, R14, 0x1, R2, P2 ;  /* 0x000000010e0e7824 */ /* 0x000fca00010e0602 */
[----:B------:R1:W-:Y:S01]  /*6c490*/  STL [R1+0x2284], R14 ;  /* 0x0022840e01007387 */ /* 0x0003e20000100800 */
[----:B--2---:R-:W2:Y:S02]  /*6c4a0*/  LDL.LU R13, [R1+0x224c] ;  /* 0x00224c00010d7983 */ /* 0x004ea40000300800 */
[----:B------:R-:W-:Y:S02]  /*6c4b0*/  IMAD.MOV.U32 R4, RZ, RZ, R10 ;  /* 0x000000ffff047224 */ /* 0x000fe400078e000a */
[----:B------:R-:W3:Y:S04]  /*6c4c0*/  LDL.LU R10, [R1+0x2240] ;  /* 0x00224000010a7983 */ /* 0x000ee80000300800 */
[----:B------:R1:W-:Y:S01]  /*6c4d0*/  LDGSTS.E [R3+0xa400], [R4.64], P1 ;  /* 0x0a40000004037fae */ /* 0x0003e20008921844 */
[----:B------:R-:W-:Y:S01]  /*6c4e0*/  IADD3 R22, P2, R22, R55, RZ ;  /* 0x0000003716167210 */ /* 0x000fe20007f5e0ff */
[----:B------:R-:W3:Y:S02]  /*6c4f0*/  LDL.LU R16, [R1+0x2248] ;  /* 0x0022480001107983 */ /* 0x000ee40000300800 */
[----:B-1----:R-:W-:-:S02]  /*6c500*/  IMAD.MOV.U32 R4, RZ, RZ, R8 ;  /* 0x000000ffff047224 */ /* 0x002fc400078e0008 */
[----:B------:R-:W-:Y:S02]  /*6c510*/  IMAD.MOV.U32 R5, RZ, RZ, R14 ;  /* 0x000000ffff057224 */ /* 0x000fe400078e000e */
[----:B------:R-:W-:-:S03]  /*6c520*/  IMAD.X R11, R11, 0x1, R2, P0 ;  /* 0x000000010b0b7824 */ /* 0x000fc600000e0602 */
[----:B------:R1:W-:Y:S01]  /*6c530*/  LDGSTS.E [R3+0xac00], [R4.64], P1 ;  /* 0x0ac0000004037fae */ /* 0x0003e20008921844 */
[----:B------:R-:W-:Y:S02]  /*6c540*/  IADD3 R20, P0, R20, R55, RZ ;  /* 0x0000003714147210 */ /* 0x000fe40007f1e0ff */
[----:B------:R-:W-:Y:S01]  /*6c550*/  IADD3.X R23, R23, R2, RZ, P2, !PT ;  /* 0x0000000217177210 */ /* 0x000fe200017fe4ff */
[----:B-1----:R-:W-:Y:S02]  /*6c560*/  IMAD.MOV.U32 R4, RZ, RZ, R9 ;  /* 0x000000ffff047224 */ /* 0x002fe400078e0009 */
[----:B------:R-:W-:Y:S02]  /*6c570*/  IMAD.MOV.U32 R5, RZ, RZ, R11 ;  /* 0x000000ffff057224 */ /* 0x000fe400078e000b */
[----:B------:R-:W-:-:S03]  /*6c580*/  IMAD.X R21, R21, 0x1, R2, P0 ;  /* 0x0000000115157824 */ /* 0x000fc600000e0602 */
[----:B------:R1:W-:Y:S04]  /*6c590*/  LDGSTS.E [R3+0xb400], [R4.64], P1 ;  /* 0x0b40000004037fae */ /* 0x0003e80008921844 */
[----:B------:R-:W-:Y:S01]  /*6c5a0*/  STL [R1+0x227c], R22 ;  /* 0x00227c1601007387 */ /* 0x000fe20000100800 */
[----:B------:R1:W-:Y:S02]  /*6c5b0*/  STL [R1+0x2278], R11 ;  /* 0x0022780b01007387 */ /* 0x0003e40000100800 */
[----:B------:R-:W3:Y:S02]  /*6c5c0*/  LDL.LU R8, [R1+0x223c] ;  /* 0x00223c0001087983 */ /* 0x000ee40000300800 */
[----:B------:R-:W3:Y:S01]  /*6c5d0*/  LDL.LU R14, [R1+0x2244] ;  /* 0x00224400010e7983 */ /* 0x000ee20000300800 */
[----:B------:R-:W-:Y:S01]  /*6c5e0*/  IADD3 R18, P2, R18, R55, RZ ;  /* 0x0000003712127210 */ /* 0x000fe20007f5e0ff */
[----:B-1----:R-:W-:-:S02]  /*6c5f0*/  IMAD.MOV.U32 R4, RZ, RZ, R22 ;  /* 0x000000ffff047224 */ /* 0x002fc400078e0016 */
[----:B------:R-:W-:-:S05]  /*6c600*/  IMAD.MOV.U32 R5, RZ, RZ, R23 ;  /* 0x000000ffff057224 */ /* 0x000fca00078e0017 */
[----:B------:R1:W-:Y:S01]  /*6c610*/  LDGSTS.E [R3+0xbc00], [R4.64], P1 ;  /* 0x0bc0000004037fae */ /* 0x0003e20008921844 */
[----:B------:R-:W-:Y:S01]  /*6c620*/  IADD3 R6, P0, R6, R55, RZ ;  /* 0x0000003706067210 */ /* 0x000fe20007f1e0ff */
[----:B------:R-:W-:Y:S02]  /*6c630*/  IMAD.X R19, R19, 0x1, R2, P2 ;  /* 0x0000000113137824 */ /* 0x000fe400010e0602 */
[----:B------:R-:W-:Y:S01]  /*6c640*/  STL [R1+0x2270], R20 ;  /* 0x0022701401007387 */ /* 0x000fe20000100800 */
[----:B------:R-:W-:Y:S02]  /*6c650*/  STL [R1+0x2274], R23 ;  /* 0x0022741701007387 */ /* 0x000fe40000100800 */
[----:B------:R-:W3:Y:S02]  /*6c660*/  LDL.LU R11, [R1+0x2238] ;  /* 0x00223800010b7983 */ /* 0x000ee40000300800 */
[----:B------:R-:W3:Y:S02]  /*6c670*/  LDL.LU R9, [R1+0x2234] ;  /* 0x0022340001097983 */ /* 0x000ee40000300800 */
[----:B-1----:R-:W-:-:S02]  /*6c680*/  IMAD.MOV.U32 R4, RZ, RZ, R20 ;  /* 0x000000ffff047224 */ /* 0x002fc400078e0014 */
[----:B------:R-:W-:Y:S01]  /*6c690*/  IMAD.MOV.U32 R5, RZ, RZ, R21 ;  /* 0x000000ffff057224 */ /* 0x000fe200078e0015 */
[----:B------:R-:W-:Y:S04]  /*6c6a0*/  STL [R1+0x226c], R18 ;  /* 0x00226c1201007387 */ /* 0x000fe80000100800 */
[----:B------:R1:W-:Y:S01]  /*6c6b0*/  LDGSTS.E [R3+0xc400], [R4.64], P1 ;  /* 0x0c40000004037fae */ /* 0x0003e20008921844 */
[----:B------:R-:W-:Y:S02]  /*6c6c0*/  STL [R1+0x2268], R21 ;  /* 0x0022681501007387 */ /* 0x000fe40000100800 */
[----:B------:R1:W-:Y:S02]  /*6c6d0*/  STL [R1+0x2260], R6 ;  /* 0x0022600601007387 */ /* 0x0003e40000100800 */
[----:B------:R-:W-:Y:S02]  /*6c6e0*/  STL [R1+0x2264], R19 ;  /* 0x0022641301007387 */ /* 0x000fe40000100800 */
[----:B-1----:R-:W-:-:S02]  /*6c6f0*/  IMAD.MOV.U32 R4, RZ, RZ, R18 ;  /* 0x000000ffff047224 */ /* 0x002fc400078e0012 */
[----:B------:R-:W-:-:S05]  /*6c700*/  IMAD.MOV.U32 R5, RZ, RZ, R19 ;  /* 0x000000ffff057224 */ /* 0x000fca00078e0013 */
[----:B------:R1:W-:Y:S02]  /*6c710*/  LDGSTS.E [R3+0xcc00], [R4.64], P1 ;  /* 0x0cc0000004037fae */ /* 0x0003e40008921844 */
[----:B-1----:R-:W-:Y:S02]  /*6c720*/  IMAD.MOV.U32 R4, RZ, RZ, R6 ;  /* 0x000000ffff047224 */ /* 0x002fe400078e0006 */
[--C-:B----4-:R-:W-:Y:S01]  /*6c730*/  IMAD.X R12, R12, 0x1, R2.reuse, P0 ;  /* 0x000000010c0c7824 */ /* 0x110fe200000e0602 */
[-C--:B------:R-:W-:Y:S02]  /*6c740*/  IADD3 R7, P2, R7, R55.reuse, RZ ;  /* 0x0000003707077210 */ /* 0x080fe40007f5e0ff */
[-C--:B------:R-:W-:Y:S02]  /*6c750*/  IADD3 R15, P0, R15, R55.reuse, RZ ;  /* 0x000000370f0f7210 */ /* 0x080fe40007f1e0ff */
[----:B------:R-:W-:Y:S01]  /*6c760*/  MOV R5, R12 ;  /* 0x0000000c00057202 */ /* 0x000fe20000000f00 */
[----:B------:R-:W-:Y:S01]  /*6c770*/  IMAD.X R17, R17, 0x1, R2, P2 ;  /* 0x0000000111117824 */ /* 0x000fe200010e0602 */
[----:B------:R-:W-:Y:S01]  /*6c780*/  STL [R1+0x225c], R7 ;  /* 0x00225c0701007387 */ /* 0x000fe20000100800 */
[----:B------:R1:W-:Y:S02]  /*6c790*/  STL [R1+0x2258], R12 ;  /* 0x0022580c01007387 */ /* 0x0003e40000100800 */
[----:B------:R-:W4:Y:S02]  /*6c7a0*/  LDL.LU R6, [R1+0x2230] ;  /* 0x0022300001067983 */ /* 0x000f240000300800 */
[----:B------:R2:W-:Y:S01]  /*6c7b0*/  STL [R1+0x2250], R15 ;  /* 0x0022500f01007387 */ /* 0x0005e20000100800 */
[----:B------:R-:W-:Y:S04]  /*6c7c0*/  STL [R1+0x2254], R17 ;  /* 0x0022541101007387 */ /* 0x000fe80000100800 */
[----:B------:R1:W-:Y:S04]  /*6c7d0*/  LDGSTS.E [R3+0xd400], [R4.64], P1 ;  /* 0x0d40000004037fae */ /* 0x0003e80008921844 */
[----:B-1----:R-:W4:Y:S01]  /*6c7e0*/  LDL.LU R12, [R1+0x222c] ;  /* 0x00222c00010c7983 */ /* 0x002f220000300800 */
[----:B------:R-:W-:Y:S01]  /*6c7f0*/  IMAD.MOV.U32 R4, RZ, RZ, R7 ;  /* 0x000000ffff047224 */ /* 0x000fe200078e0007 */
[----:B--2---:R-:W-:-:S05]  /*6c800*/  IADD3 R13, P2, R13, R55, RZ ;  /* 0x000000370d0d7210 */ /* 0x004fca0007f5e0ff */
[----:B------:R-:W-:Y:S01]  /*6c810*/  STL [R1+0x224c], R13 ;  /* 0x00224c0d01007387 */ /* 0x000fe20000100800 */
[----:B------:R-:W2:Y:S02]  /*6c820*/  LDL.LU R7, [R1+0x2228] ;  /* 0x0022280001077983 */ /* 0x000ea40000300800 */
[----:B---3--:R-:W-:Y:S01]  /*6c830*/  IMAD.X R16, R16, 0x1, R2, P0 ;  /* 0x0000000110107824 */ /* 0x008fe200000e0602 */
[----:B------:R-:W-:-:S04]  /*6c840*/  IADD3 R10, P3, R10, R55, RZ ;  /* 0x000000370a0a7210 */ /* 0x000fc80007f7e0ff */
[----:B------:R-:W-:Y:S01]  /*6c850*/  STL [R1+0x2248], R16 ;  /* 0x0022481001007387 */ /* 0x000fe20000100800 */
[----:B------:R-:W-:Y:S02]  /*6c860*/  STL [R1+0x2240], R10 ;  /* 0x0022400a01007387 */ /* 0x000fe40000100800 */
[----:B------:R-:W-:Y:S02]  /*6c870*/  IMAD.MOV.U32 R239, RZ, RZ, R113 ;  /* 0x000000ffffef7224 */ /* 0x000fe400078e0071 */
[----:B------:R-:W-:Y:S02]  /*6c880*/  IMAD.MOV.U32 R238, RZ, RZ, R114 ;  /* 0x000000ffffee7224 */ /* 0x000fe400078e0072 */
[----:B------:R-:W-:Y:S02]  /*6c890*/  IMAD.MOV.U32 R5, RZ, RZ, R17 ;  /* 0x000000ffff057224 */ /* 0x000fe400078e0011 */
[----:B------:R-:W-:Y:S02]  /*6c8a0*/  IMAD.MOV.U32 R237, RZ, RZ, R115 ;  /* 0x000000ffffed7224 */ /* 0x000fe400078e0073 */
[----:B------:R-:W-:-:S02]  /*6c8b0*/  IMAD.MOV.U32 R236, RZ, RZ, R116 ;  /* 0x000000ffffec7224 */ /* 0x000fc400078e0074 */
[----:B------:R-:W-:Y:S02]  /*6c8c0*/  IMAD.MOV.U32 R235, RZ, RZ, R117 ;  /* 0x000000ffffeb7224 */ /* 0x000fe400078e0075 */
[----:B------:R-:W-:Y:S01]  /*6c8d0*/  IMAD.MOV.U32 R234, RZ, RZ, R118 ;  /* 0x000000ffffea7224 */ /* 0x000fe200078e0076 */
[----:B------:R1:W-:Y:S01]  /*6c8e0*/  LDGSTS.E [R3+0xdc00], [R4.64], P1 ;  /* 0x0dc0000004037fae */ /* 0x0003e20008921844 */
[----:B------:R-:W-:Y:S01]  /*6c8f0*/  IADD3 R8, P0, R8, R55, RZ ;  /* 0x0000003708087210 */ /* 0x000fe20007f1e0ff */
[----:B------:R-:W-:-:S04]  /*6c900*/  IMAD.X R14, R14, 0x1, R2, P2 ;  /* 0x000000010e0e7824 */ /* 0x000fc800010e0602 */
[----:B------:R-:W-:Y:S01]  /*6c910*/  STL [R1+0x223c], R8 ;  /* 0x00223c0801007387 */ /* 0x000fe20000100800 */
[----:B------:R3:W-:Y:S02]  /*6c920*/  STL [R1+0x2244], R14 ;  /* 0x0022440e01007387 */ /* 0x0007e40000100800 */
[--C-:B------:R-:W-:Y:S02]  /*6c930*/  IMAD.X R11, R11, 0x1, R2.reuse, P3 ;  /* 0x000000010b0b7824 */ /* 0x100fe400018e0602 */
[----:B------:R-:W-:-:S03]  /*6c940*/  IMAD.X R9, R9, 0x1, R2, P0 ;  /* 0x0000000109097824 */ /* 0x000fc600000e0602 */
[----:B------:R-:W-:Y:S02]  /*6c950*/  STL [R1+0x2238], R11 ;  /* 0x0022380b01007387 */ /* 0x000fe40000100800 */
[----:B------:R3:W-:Y:S02]  /*6c960*/  STL [R1+0x2234], R9 ;  /* 0x0022340901007387 */ /* 0x0007e40000100800 */
[----:B------:R-:W-:Y:S02]  /*6c970*/  IMAD.MOV.U32 R233, RZ, RZ, R119 ;  /* 0x000000ffffe97224 */ /* 0x000fe400078e0077 */
[----:B-1----:R-:W-:Y:S02]  /*6c980*/  IMAD.MOV.U32 R4, RZ, RZ, R15 ;  /* 0x000000ffff047224 */ /* 0x002fe400078e000f */
[----:B------:R-:W-:Y:S02]  /*6c990*/  IMAD.MOV.U32 R5, RZ, RZ, R16 ;  /* 0x000000ffff057224 */ /* 0x000fe400078e0010 */
[----:B------:R-:W-:-:S02]  /*6c9a0*/  IMAD.MOV.U32 R232, RZ, RZ, R120 ;  /* 0x000000ffffe87224 */ /* 0x000fc400078e0078 */
[----:B------:R-:W-:Y:S02]  /*6c9b0*/  IMAD.MOV.U32 R67, RZ, RZ, R121 ;  /* 0x000000ffff437224 */ /* 0x000fe400078e0079 */
[----:B------:R-:W-:Y:S02]  /*6c9c0*/  IMAD.MOV.U32 R66, RZ, RZ, R122 ;  /* 0x000000ffff427224 */ /* 0x000fe400078e007a */
[----:B------:R-:W-:Y:S01]  /*6c9d0*/  IMAD.MOV.U32 R65, RZ, RZ, R123 ;  /* 0x000000ffff417224 */ /* 0x000fe200078e007b */
[----:B------:R1:W-:Y:S01]  /*6c9e0*/  LDGSTS.E [R3+0xe400], [R4.64], P1 ;  /* 0x0e40000004037fae */ /* 0x0003e20008921844 */
[----:B------:R-:W-:Y:S02]  /*6c9f0*/  IMAD.MOV.U32 R64, RZ, RZ, R124 ;  /* 0x000000ffff407224 */ /* 0x000fe400078e007c */
[----:B------:R-:W-:Y:S01]  /*6ca00*/  IMAD.MOV.U32 R63, RZ, RZ, R125 ;  /* 0x000000ffff3f7224 */ /* 0x000fe200078e007d */
[----:B------:R-:W-:Y:S01]  /*6ca10*/  MOV R62, R126 ;  /* 0x0000007e003e7202 */ /* 0x000fe20000000f00 */
[----:B------:R-:W-:-:S02]  /*6ca20*/  IMAD.MOV.U32 R61, RZ, RZ, R127 ;  /* 0x000000ffff3d7224 */ /* 0x000fc400078e007f */
[----:B------:R-:W-:Y:S02]  /*6ca30*/  IMAD.MOV.U32 R60, RZ, RZ, R128 ;  /* 0x000000ffff3c7224 */ /* 0x000fe400078e0080 */
[----:B-1----:R-:W-:Y:S02]  /*6ca40*/  IMAD.MOV.U32 R4, RZ, RZ, R13 ;  /* 0x000000ffff047224 */ /* 0x002fe400078e000d */
[----:B------:R-:W-:Y:S02]  /*6ca50*/  IMAD.MOV.U32 R5, RZ, RZ, R14 ;  /* 0x000000ffff057224 */ /* 0x000fe400078e000e */
[----:B------:R-:W-:Y:S02]  /*6ca60*/  IMAD.MOV.U32 R59, RZ, RZ, R129 ;  /* 0x000000ffff3b7224 */ /* 0x000fe400078e0081 */
[----:B------:R-:W-:Y:S01]  /*6ca70*/  IMAD.MOV.U32 R58, RZ, RZ, R130 ;  /* 0x000000ffff3a7224 */ /* 0x000fe200078e0082 */
[----:B------:R1:W-:Y:S01]  /*6ca80*/  LDGSTS.E [R3+0xec00], [R4.64], P1 ;  /* 0x0ec0000004037fae */ /* 0x0003e20008921844 */
[----:B------:R-:W-:-:S02]  /*6ca90*/  IMAD.MOV.U32 R57, RZ, RZ, R131 ;  /* 0x000000ffff397224 */ /* 0x000fc400078e0083 */
[----:B------:R-:W-:Y:S02]  /*6caa0*/  IMAD.MOV.U32 R56, RZ, RZ, R132 ;  /* 0x000000ffff387224 */ /* 0x000fe400078e0084 */
[----:B-1----:R-:W-:Y:S02]  /*6cab0*/  IMAD.MOV.U32 R4, RZ, RZ, R10 ;  /* 0x000000ffff047224 */ /* 0x002fe400078e000a */
[----:B------:R-:W-:-:S05]  /*6cac0*/  IMAD.MOV.U32 R5, RZ, RZ, R11 ;  /* 0x000000ffff057224 */ /* 0x000fca00078e000b */
[----:B------:R1:W-:Y:S01]  /*6cad0*/  LDGSTS.E [R3+0xf400], [R4.64], P1 ;  /* 0x0f40000004037fae */ /* 0x0003e20008921844 */
[----:B------:R-:W-:Y:S02]  /*6cae0*/  IMAD.MOV.U32 R53, RZ, RZ, R135 ;  /* 0x000000ffff357224 */ /* 0x000fe400078e0087 */
[----:B------:R-:W-:Y:S02]  /*6caf0*/  IMAD.MOV.U32 R52, RZ, RZ, R136 ;  /* 0x000000ffff347224 */ /* 0x000fe400078e0088 */
[----:B------:R-:W-:Y:S02]  /*6cb00*/  IMAD.MOV.U32 R15, RZ, RZ, R137 ;  /* 0x000000ffff0f7224 */ /* 0x000fe400078e0089 */
[----:B---3--:R-:W-:Y:S01]  /*6cb10*/  IMAD.MOV.U32 R14, RZ, RZ, R138 ;  /* 0x000000ffff0e7224 */ /* 0x008fe200078e008a */
[----:B-1----:R-:W-:Y:S01]  /*6cb20*/  MOV R5, R9 ;  /* 0x0000000900057202 */ /* 0x002fe20000000f00 */
        /* <DEDUP_REMOVED lines=10> */
[----:B------:R-:W-:Y:S01]  /*6cbd0*/  IMAD.MOV.U32 R44, RZ, RZ, R146 ;  /* 0x000000ffff2c7224 */ /* 0x000fe200078e0092 */
[----:B------:R-:W1:Y:S01]  /*6cbe0*/  S2R R13, SR_TID.X ;  /* 0x00000000000d7919 */ /* 0x000e620000002100 */
        /* <DEDUP_REMOVED lines=18> */
[----:B------:R3:W-:Y:S01]  /*6cd10*/  LDGSTS.E [R3+0xfc00], [R4.64], P1 ;  /* 0x0fc0000004037fae */ /* 0x0007e20008921844 */
[----:B------:R-:W-:Y:S02]  /*6cd20*/  IMAD.MOV.U32 R31, RZ, RZ, R165 ;  /* 0x000000ffff1f7224 */ /* 0x000fe400078e00a5 */
[----:B------:R-:W-:Y:S02]  /*6cd30*/  IMAD.MOV.U32 R30, RZ, RZ, R166 ;  /* 0x000000ffff1e7224 */ /* 0x000fe400078e00a6 */
[----:B------:R-:W-:Y:S01]  /*6cd40*/  IMAD.MOV.U32 R29, RZ, RZ, R167 ;  /* 0x000000ffff1d7224 */ /* 0x000fe200078e00a7 */
[----:B------:R-:W-:Y:S02]  /*6cd50*/  MOV R28, R168 ;  /* 0x000000a8001c7202 */ /* 0x000fe40000000f00 */
[----:B-1----:R-:W-:Y:S01]  /*6cd60*/  SHF.R.S32.HI R54, RZ, 0x6, R13 ;  /* 0x00000006ff367819 */ /* 0x002fe2000001140d */
[----:B------:R-:W-:-:S02]  /*6cd70*/  LOP3.LUT R13, R13, 0x3f, RZ, 0xc0, !PT ;  /* 0x0000003f0d0d7812 */ /* 0x000fc400078ec0ff */
[----:B------:R-:W-:Y:S02]  /*6cd80*/  IMAD.MOV.U32 R27, RZ, RZ, R169 ;  /* 0x000000ffff1b7224 */ /* 0x000fe400078e00a9 */
[----:B------:R-:W-:Y:S01]  /*6cd90*/  IMAD.MOV.U32 R26, RZ, RZ, R170 ;  /* 0x000000ffff1a7224 */ /* 0x000fe200078e00aa */
[----:B------:R-:W-:Y:S01]  /*6cda0*/  SGXT R54, R54, 0x1 ;  /* 0x000000013636781a */ /* 0x000fe20000000200 */
[----:B------:R1:W-:Y:S01]  /*6cdb0*/  LDGSTS.E [R3+0x10400], [R176.64], P1 ;  /* 0x10400000b0037fae */ /* 0x0003e20008921844 */
[----:B------:R-:W-:Y:S02]  /*6cdc0*/  IMAD.MOV.U32 R25, RZ, RZ, R171 ;  /* 0x000000ffff197224 */ /* 0x000fe400078e00ab */
[----:B---3--:R-:W-:Y:S02]  /*6cdd0*/  IMAD.SHL.U32 R4, R13, 0x4, RZ ;  /* 0x000000040d047824 */ /* 0x008fe400078e00ff */
[----:B------:R3:W-:Y:S02]  /*6cde0*/  LDGSTS.E [R3+0x10c00], [R238.64], P1 ;  /* 0x10c00000ee037fae */ /* 0x0007e40008921844 */
[----:B------:R-:W-:Y:S01]  /*6cdf0*/  IMAD.MOV.U32 R24, RZ, RZ, R172 ;  /* 0x000000ffff187224 */ /* 0x000fe200078e00ac */
[----:B------:R3:W-:Y:S01]  /*6ce00*/  LDGSTS.E [R3+0x11400], [R236.64], P1 ;  /* 0x11400000ec037fae */ /* 0x0007e20008921844 */
[----:B------:R3:W-:Y:S01]  /*6ce10*/  LDGSTS.E [R3+0x11c00], [R234.64], P1 ;  /* 0x11c00000ea037fae */ /* 0x0007e20008921844 */
[----:B------:R-:W-:Y:S01]  /*6ce20*/  LOP3.LUT R4, R4, 0x110, R54, 0x78, !PT ;  /* 0x0000011004047812 */ /* 0x000fe200078e7836 */
[----:B------:R-:W-:Y:S01]  /*6ce30*/  IMAD.MOV.U32 R23, RZ, RZ, R173 ;  /* 0x000000ffff177224 */ /* 0x000fe200078e00ad */
[----:B------:R3:W-:Y:S01]  /*6ce40*/  LDGSTS.E [R3+0x12400], [R232.64], P1 ;  /* 0x12400000e8037fae */ /* 0x0007e20008921844 */
[----:B------:R-:W-:Y:S01]  /*6ce50*/  IMAD.MOV.U32 R22, RZ, RZ, R174 ;  /* 0x000000ffff167224 */ /* 0x000fe200078e00ae */
[----:B------:R-:W-:Y:S01]  /*6ce60*/  LOP3.LUT R4, R4, 0x60, RZ, 0x3c, !PT ;  /* 0x0000006004047812 */ /* 0x000fe200078e3cff */
[----:B------:R3:W-:Y:S01]  /*6ce70*/  LDGSTS.E [R3+0x12c00], [R66.64], P1 ;  /* 0x12c0000042037fae */ /* 0x0007e20008921844 */
[----:B------:R3:W-:Y:S01]  /*6ce80*/  LDGSTS.E [R3+0x13400], [R64.64], P1 ;  /* 0x1340000040037fae */ /* 0x0007e20008921844 */
[----:B------:R3:W-:Y:S02]  /*6ce90*/  LDGSTS.E [R3+0x13c00], [R62.64], P1 ;  /* 0x13c000003e037fae */ /* 0x0007e40008921844 */
[----:B------:R3:W-:Y:S01]  /*6cea0*/  LDGSTS.E [R3+0x14400], [R60.64], P1 ;  /* 0x144000003c037fae */ /* 0x0007e20008921844 */
[----:B----4-:R-:W-:-:S02]  /*6ceb0*/  IADD3 R6, P0, R6, R55, RZ ;  /* 0x0000003706067210 */ /* 0x010fc40007f1e0ff */
[----:B------:R-:W-:-:S03]  /*6cec0*/  IADD3 R12, P2, R12, R55, RZ ;  /* 0x000000370c0c7210 */ /* 0x000fc60007f5e0ff */
[----:B------:R-:W-:Y:S01]  /*6ced0*/  STL [R1+0x2230], R6 ;  /* 0x0022300601007387 */ /* 0x000fe20000100800 */
[----:B------:R4:W5:Y:S02]  /*6cee0*/  LDL.LU R113, [R1+0x2780] ;  /* 0x0027800001717983 */ /* 0x0009640000300800 */
[----:B------:R4:W5:Y:S02]  /*6cef0*/  LDL.LU R114, [R1+0x277c] ;  /* 0x00277c0001727983 */ /* 0x0009640000300800 */
[----:B------:R-:W-:Y:S01]  /*6cf00*/  IMAD R4, R175, 0x20000, R4 ;  /* 0x00020000af047824 */ /* 0x000fe200078e0204 */
[----:B------:R-:W-:Y:S04]  /*6cf10*/  STL [R1+0x222c], R12 ;  /* 0x00222c0c01007387 */ /* 0x000fe80000100800 */
        /* <DEDUP_REMOVED lines=14> */
[----:B--2---:R-:W-:Y:S01]  /*6d000*/  IMAD.X R7, R7, 0x1, R2, P0 ;  /* 0x0000000107077824 */ /* 0x004fe200000e0602 */
[----:B------:R3:W-:Y:S04]  /*6d010*/  LDGSTS.E [R3+0x1bc00], [R36.64], P1 ;  /* 0x1bc0000024037fae */ /* 0x0007e80008921844 */
[----:B------:R3:W-:Y:S04]  /*6d020*/  LDGSTS.E [R3+0x1c400], [R34.64], P1 ;  /* 0x1c40000022037fae */ /* 0x0007e80008921844 */
[----:B------:R-:W-:Y:S01]  /*6d030*/  STL [R1+0x2228], R7 ;  /* 0x0022280701007387 */ /* 0x000fe20000100800 */
[----:B------:R1:W-:Y:S02]  /*6d040*/  STL.64 [R1+0x19a0], R176 ;  /* 0x0019a0b001007387 */ /* 0x0003e40000100a00 */
[----:B------:R4:W5:Y:S02]  /*6d050*/  LDL.LU R115, [R1+0x2778] ;  /* 0x0027780001737983 */ /* 0x0009640000300800 */
[----:B------:R4:W5:Y:S01]  /*6d060*/  LDL.LU R116, [R1+0x2774] ;  /* 0x0027740001747983 */ /* 0x0009620000300800 */
[----:B------:R-:W-:Y:S01]  /*6d070*/  STL.64 [R1+0x19a8], R238 ;  /* 0x0019a8ee01007387 */ /* 0x000fe20000100a00 */
[----:B------:R4:W5:Y:S02]  /*6d080*/  LDL.LU R117, [R1+0x2770] ;  /* 0x0027700001757983 */ /* 0x0009640000300800 */
[----:B------:R4:W5:Y:S02]  /*6d090*/  LDL.LU R118, [R1+0x276c] ;  /* 0x00276c0001767983 */ /* 0x0009640000300800 */
[----:B------:R4:W5:Y:S01]  /*6d0a0*/  LDL.LU R119, [R1+0x2768] ;  /* 0x0027680001777983 */ /* 0x0009620000300800 */
[----:B------:R4:W5:Y:S01]  /*6d0b0*/  LDL.LU R120, [R1+0x2764] ;  /* 0x0027640001787983 */ /* 0x0009620000300800 */
        /* <DEDUP_REMOVED lines=29> */
[----:B------:R2:W-:Y:S02]  /*6d290*/  STL.64 [R1+0x1b40], R8 ;  /* 0x001b400801007387 */ /* 0x0005e40000100a00 */
        /* <DEDUP_REMOVED lines=52> */
[----:B------:R-:W-:Y:S01]  /*6d5e0*/  STL.64 [R1+0x1ab0], R26 ;  /* 0x001ab01a01007387 */ /* 0x000fe20000100a00 */
[----:B-1----:R4:W5:Y:S01]  /*6d5f0*/  LDL.LU.64 R176, [R1+0x2680] ;  /* 0x0026800001b07983 */ /* 0x0029620000300a00 */
[----:B------:R-:W-:Y:S02]  /*6d600*/  STL.64 [R1+0x1aa8], R24 ;  /* 0x001aa81801007387 */ /* 0x000fe40000100a00 */
[----:B------:R-:W-:Y:S02]  /*6d610*/  STL.64 [R1+0x1aa0], R22 ;  /* 0x001aa01601007387 */ /* 0x000fe40000100a00 */
[----:B--2---:R-:W2:Y:S01]  /*6d620*/  LDL.LU R8, [R1+0x2224] ;  /* 0x0022240001087983 */ /* 0x004ea20000300800 */
[----:B------:R-:W3:Y:S01]  /*6d630*/  LDL.LU R14, [R1+0x2220] ;  /* 0x00222000010e7983 */ /* 0x000ee20000300800 */
[----:B------:R-:W4:Y:S02]  /*6d640*/  LDL.LU R20, [R1+0x221c] ;  /* 0x00221c0001147983 */ /* 0x000f240000300800 */
[----:B------:R-:W4:Y:S02]  /*6d650*/  LDL.LU R16, [R1+0x2218] ;  /* 0x0022180001107983 */ /* 0x000f240000300800 */
[----:B------:R-:W4:Y:S01]  /*6d660*/  LDL.LU R10, [R1+0x2214] ;  /* 0x00221400010a7983 */ /* 0x000f220000300800 */
[----:B------:R-:W4:Y:S01]  /*6d670*/  LDL.LU R21, [R1+0x2210] ;  /* 0x0022100001157983 */ /* 0x000f220000300800 */
[----:B------:R-:W4:Y:S02]  /*6d680*/  LDL.LU R5, [R1+0x220c] ;  /* 0x00220c0001057983 */ /* 0x000f240000300800 */
[----:B------:R-:W4:Y:S01]  /*6d690*/  LDL.LU R15, [R1+0x2208] ;  /* 0x00220800010f7983 */ /* 0x000f220000300800 */
[----:B------:R1:W-:Y:S01]  /*6d6a0*/  LDGSTS.E [R3+0x1cc00], [R32.64], P1 ;  /* 0x1cc0000020037fae */ /* 0x0003e20008921844 */
[----:B------:R1:W-:Y:S02]  /*6d6b0*/  LDGSTS.E [R3+0x1d400], [R18.64], P1 ;  /* 0x1d40000012037fae */ /* 0x0003e40008921844 */
[----:B------:R2:W-:Y:S02]  /*6d6c0*/  LDGSTS.E [R3+0x1dc00], [R30.64], P1 ;  /* 0x1dc000001e037fae */ /* 0x0005e40008921844 */
[----:B------:R2:W-:Y:S01]  /*6d6d0*/  LDGSTS.E [R3+0x1e400], [R28.64], P1 ;  /* 0x1e4000001c037fae */ /* 0x0005e20008921844 */
[----:B------:R2:W-:Y:S01]  /*6d6e0*/  LDGSTS.E [R3+0x1ec00], [R26.64], P1 ;  /* 0x1ec000001a037fae */ /* 0x0005e20008921844 */
[----:B------:R2:W-:Y:S02]  /*6d6f0*/  LDGSTS.E [R3+0x1f400], [R24.64], P1 ;  /* 0x1f40000018037fae */ /* 0x0005e40008921844 */
[----:B------:R2:W-:Y:S02]  /*6d700*/  LDGSTS.E [R3+0x1fc00], [R22.64], P1 ;  /* 0x1fc0000016037fae */ /* 0x0005e40008921844 */
[----:B------:R1:W-:Y:S02]  /*6d710*/  LDGSTS.E [R4+0x600], [R6.64], P1 ;  /* 0x0060000006047fae */ /* 0x0003e40008921844 */
[----:B-1----:R-:W4:Y:S01]  /*6d720*/  LDL.LU R18, [R1+0x2200] ;  /* 0x0022000001127983 */ /* 0x002f220000300800 */
[----:B------:R-:W4:Y:S02]  /*6d730*/  LDL.LU R13, [R1+0x2204] ;  /* 0x00220400010d7983 */ /* 0x000f240000300800 */
[----:B------:R-:W4:Y:S02]  /*6d740*/  LDL.LU R11, [R1+0x21fc] ;  /* 0x0021fc00010b7983 */ /* 0x000f240000300800 */
[----:B------:R-:W4:Y:S01]  /*6d750*/  LDL.LU R19, [R1+0x21f8] ;  /* 0x0021f80001137983 */ /* 0x000f220000300800 */
[----:B------:R-:W4:Y:S01]  /*6d760*/  LDL.LU R17, [R1+0x21f4] ;  /* 0x0021f40001117983 */ /* 0x000f220000300800 */
[----:B------:R-:W-:Y:S01]  /*6d770*/  IMAD.MOV.U32 R6, RZ, RZ, R12 ;  /* 0x000000ffff067224 */ /* 0x000fe200078e000c */
[-C--:B--2---:R-:W-:Y:S01]  /*6d780*/  IADD3 R8, P0, R8, R55.reuse, RZ ;  /* 0x0000003708087210 */ /* 0x084fe20007f1e0ff */
[----:B---3--:R-:W-:Y:S01]  /*6d790*/  IMAD.X R14, R14, 0x1, R2, P2 ;  /* 0x000000010e0e7824 */ /* 0x008fe200010e0602 */
[----:B----4-:R-:W-:-:S03]  /*6d7a0*/  IADD3 R20, P2, R20, R55, RZ ;  /* 0x0000003714147210 */ /* 0x010fc60007f5e0ff */
[----:B------:R-:W-:Y:S01]  /*6d7b0*/  STL [R1+0x2224], R8 ;  /* 0x0022240801007387 */ /* 0x000fe20000100800 */
[----:B------:R1:W-:Y:S02]  /*6d7c0*/  STL [R1+0x2220], R14 ;  /* 0x0022200e01007387 */ /* 0x0003e40000100800 */
[----:B------:R-:W2:Y:S02]  /*6d7d0*/  LDL.LU R9, [R1+0x21f0] ;  /* 0x0021f00001097983 */ /* 0x000ea40000300800 */
[----:B------:R-:W-:Y:S02]  /*6d7e0*/  IMAD.X R16, R16, 0x1, R2, P0 ;  /* 0x0000000110107824 */ /* 0x000fe400000e0602 */
[----:B------:R-:W-:Y:S01]  /*6d7f0*/  IMAD.MOV.U32 R7, RZ, RZ, R14 ;  /* 0x000000ffff077224 */ /* 0x000fe200078e000e */
[----:B------:R-:W-:Y:S02]  /*6d800*/  IADD3 R10, P0, R10, R55, RZ ;  /* 0x000000370a0a7210 */ /* 0x000fe40007f1e0ff */
[----:B------:R-:W-:-:S02]  /*6d810*/  IADD3.X R21, R21, R2, RZ, P2, !PT ;  /* 0x0000000215157210 */ /* 0x000fc400017fe4ff */
[----:B------:R3:W-:Y:S04]  /*6d820*/  LDGSTS.E [R4+0xe00], [R6.64], P1 ;  /* 0x00e0000006047fae */ /* 0x0007e80008921844 */
[----:B-1----:R-:W4:Y:S01]  /*6d830*/  LDL.LU R14, [R1+0x21e8] ;  /* 0x0021e800010e7983 */ /* 0x002f220000300800 */
[----:B------:R-:W-:Y:S02]  /*6d840*/  STL [R1+0x221c], R20 ;  /* 0x00221c1401007387 */ /* 0x000fe40000100800 */
[----:B------:R1:W-:Y:S02]  /*6d850*/  STL [R1+0x2218], R16 ;  /* 0x0022181001007387 */ /* 0x0003e40000100800 */
[----:B------:R-:W4:Y:S01]  /*6d860*/  LDL.LU R12, [R1+0x21ec] ;  /* 0x0021ec00010c7983 */ /* 0x000f220000300800 */
[----:B------:R-:W-:Y:S01]  /*6d870*/  IADD3 R5, P2, R5, R55, RZ ;  /* 0x0000003705057210 */ /* 0x000fe20007f5e0ff */
[----:B---3--:R-:W-:-:S02]  /*6d880*/  IMAD.MOV.U32 R6, RZ, RZ, R8 ;  /* 0x000000ffff067224 */ /* 0x008fc400078e0008 */
[----:B------:R-:W-:Y:S02]  /*6d890*/  IMAD.MOV.U32 R7, RZ, RZ, R16 ;  /* 0x000000ffff077224 */ /* 0x000fe400078e0010 */
[----:B-1----:R-:W2:Y:S01]  /*6d8a0*/  LDL.LU R16, [R1+0x21e4] ;  /* 0x0021e40001107983 */ /* 0x002ea20000300800 */
[----:B------:R-:W-:Y:S02]  /*6d8b0*/  STL [R1+0x2214], R10 ;  /* 0x0022140a01007387 */ /* 0x000fe40000100800 */
[----:B------:R-:W-:Y:S02]  /*6d8c0*/  STL [R1+0x2210], R21 ;  /* 0x0022101501007387 */ /* 0x000fe40000100800 */
[----:B------:R-:W2:Y:S01]  /*6d8d0*/  LDL.LU R8, [R1+0x21e0] ;  /* 0x0021e00001087983 */ /* 0x000ea20000300800 */
[----:B------:R1:W-:Y:S01]  /*6d8e0*/  LDGSTS.E [R4+0x1600], [R6.64], P1 ;  /* 0x0160000006047fae */ /* 0x0003e20008921844 */
[----:B------:R-:W-:-:S03]  /*6d8f0*/  IMAD.X R15, R15, 0x1, R2, P0 ;  /* 0x000000010f0f7824 */ /* 0x000fc600000e0602 */
[----:B------:R-:W2:Y:S01]  /*6d900*/  LDL.LU R3, [R1+0x21dc] ;  /* 0x0021dc0001037983 */ /* 0x000ea20000300800 */
[----:B------:R-:W-:Y:S03]  /*6d910*/  STL [R1+0x220c], R5 ;  /* 0x00220c0501007387 */ /* 0x000fe60000100800 */
[----:B------:R1:W-:Y:S02]  /*6d920*/  STL [R1+0x2208], R15 ;  /* 0x0022080f01007387 */ /* 0x0003e40000100800 */
[----:B-1----:R-:W-:Y:S02]  /*6d930*/  IMAD.MOV.U32 R6, RZ, RZ, R20 ;  /* 0x000000ffff067224 */ /* 0x002fe400078e0014 */
[----:B------:R-:W-:-:S05]  /*6d940*/  IMAD.MOV.U32 R7, RZ, RZ, R21 ;  /* 0x000000ffff077224 */ /* 0x000fca00078e0015 */
[----:B------:R1:W-:Y:S02]  /*6d950*/  LDGSTS.E [R4+0x1e00], [R6.64], P1 ;  /* 0x01e0000006047fae */ /* 0x0003e40008921844 */
[----:B-1----:R-:W-:Y:S02]  /*6d960*/  IMAD.MOV.U32 R7, RZ, RZ, R15 ;  /* 0x000000ffff077224 */ /* 0x002fe400078e000f */
[----:B------:R-:W2:Y:S01]  /*6d970*/  LDL.LU R15, [R1+0x21d8] ;  /* 0x0021d800010f7983 */ /* 0x000ea20000300800 */
[-C--:B------:R-:W-:Y:S01]  /*6d980*/  IADD3 R18, P0, R18, R55.reuse, RZ ;  /* 0x0000003712127210 */ /* 0x080fe20007f1e0ff */
[----:B------:R-:W-:Y:S02]  /*6d990*/  IMAD.X R13, R13, 0x1, R2, P2 ;  /* 0x000000010d0d7824 */ /* 0x000fe400010e0602 */
[----:B------:R-:W-:Y:S01]  /*6d9a0*/  IMAD.MOV.U32 R6, RZ, RZ, R10 ;  /* 0x000000ffff067224 */ /* 0x000fe200078e000a */
[----:B------:R-:W-:Y:S01]  /*6d9b0*/  IADD3 R11, P2, R11, R55, RZ ;  /* 0x000000370b0b7210 */ /* 0x000fe20007f5e0ff */
[----:B------:R-:W-:Y:S01]  /*6d9c0*/  STL [R1+0x2200], R18 ;  /* 0x0022001201007387 */ /* 0x000fe20000100800 */
[----:B------:R1:W-:Y:S03]  /*6d9d0*/  STL [R1+0x2204], R13 ;  /* 0x0022040d01007387 */ /* 0x0003e60000100800 */
[----:B------:R1:W-:Y:S01]  /*6d9e0*/  LDGSTS.E [R4+0x2600], [R6.64], P1 ;  /* 0x0260000006047fae */ /* 0x0003e20008921844 */
[----:B------:R-:W2:Y:S02]  /*6d9f0*/  LDL.LU R10, [R1+0x21d0] ;  /* 0x0021d000010a7983 */ /* 0x000ea40000300800 */
[----:B------:R-:W-:-:S02]  /*6da00*/  IMAD.X R19, R19, 0x1, R2, P0 ;  /* 0x0000000113137824 */ /* 0x000fc400000e0602 */
[----:B------:R-:W-:Y:S02]  /*6da10*/  IMAD.X R17, R17, 0x1, R2, P2 ;  /* 0x0000000111117824 */ /* 0x000fe400010e0602 */
[----:B-1----:R-:W-:Y:S02]  /*6da20*/  IMAD.MOV.U32 R6, RZ, RZ, R5 ;  /* 0x000000ffff067224 */ /* 0x002fe400078e0005 */
[----:B------:R-:W-:Y:S02]  /*6da30*/  IMAD.MOV.U32 R7, RZ, RZ, R13 ;  /* 0x000000ffff077224 */ /* 0x000fe400078e000d */
[----:B------:R-:W2:Y:S01]  /*6da40*/  LDL.LU R13, [R1+0x21d4] ;  /* 0x0021d400010d7983 */ /* 0x000ea20000300800 */
[----:B------:R-:W-:Y:S02]  /*6da50*/  STL [R1+0x21fc], R11 ;  /* 0x0021fc0b01007387 */ /* 0x000fe40000100800 */
[----:B------:R1:W-:Y:S01]  /*6da60*/  STL [R1+0x21f8], R19 ;  /* 0x0021f81301007387 */ /* 0x0003e20000100800 */
[----:B------:R1:W-:Y:S01]  /*6da70*/  LDGSTS.E [R4+0x2e00], [R6.64], P1 ;  /* 0x02e0000006047fae */ /* 0x0003e20008921844 */
[----:B------:R-:W2:Y:S02]  /*6da80*/  LDL.LU R5, [R1+0x21cc] ;  /* 0x0021cc0001057983 */ /* 0x000ea40000300800 */
[----:B------:R-:W2:Y:S02]  /*6da90*/  LDL.LU R21, [R1+0x21c8] ;  /* 0x0021c80001157983 */ /* 0x000ea40000300800 */
[----:B-1----:R-:W-:Y:S01]  /*6daa0*/  IMAD.MOV.U32 R6, RZ, RZ, R18 ;  /* 0x000000ffff067224 */ /* 0x002fe200078e0012 */
[----:B------:R-:W-:-:S05]  /*6dab0*/  MOV R7, R19 ;  /* 0x0000001300077202 */ /* 0x000fca0000000f00 */
[----:B------:R1:W-:Y:S02]  /*6dac0*/  LDGSTS.E [R4+0x3600], [R6.64], P1 ;  /* 0x0360000006047fae */ /* 0x0003e40008921844 */
[----:B-1----:R-:W-:Y:S02]  /*6dad0*/  IMAD.MOV.U32 R6, RZ, RZ, R11 ;  /* 0x000000ffff067224 */ /* 0x002fe400078e000b */
[----:B------:R-:W-:-:S05]  /*6dae0*/  IMAD.MOV.U32 R7, RZ, RZ, R17 ;  /* 0x000000ffff077224 */ /* 0x000fca00078e0011 */
[----:B------:R1:W-:Y:S01]  /*6daf0*/  LDGSTS.E [R4+0x3e00], [R6.64], P1 ;  /* 0x03e0000006047fae */ /* 0x0003e20008921844 */
[----:B--2---:R-:W-:-:S05]  /*6db00*/  IADD3 R9, P0, R9, R55, RZ ;  /* 0x0000003709097210 */ /* 0x004fca0007f1e0ff */
[----:B------:R-:W-:Y:S01]  /*6db10*/  STL [R1+0x21f0], R9 ;  /* 0x0021f00901007387 */ /* 0x000fe20000100800 */
[----:B------:R2:W-:Y:S02]  /*6db20*/  STL [R1+0x21f4], R17 ;  /* 0x0021f41101007387 */ /* 0x0005e40000100800 */
[----:B------:R-:W3:Y:S02]  /*6db30*/  LDL.LU R19, [R1+0x21c0] ;  /* 0x0021c00001137983 */ /* 0x000ee40000300800 */
[----:B----4-:R-:W-:Y:S01]  /*6db40*/  IMAD.X R14, R14, 0x1, R2, P0 ;  /* 0x000000010e0e7824 */ /* 0x010fe200000e0602 */
[----:B------:R-:W4:Y:S01]  /*6db50*/  LDL.LU R11, [R1+0x21c4] ;  /* 0x0021c400010b7983 */ /* 0x000f220000300800 */
[----:B------:R-:W-:Y:S01]  /*6db60*/  IADD3 R12, P2, R12, R55, RZ ;  /* 0x000000370c0c7210 */ /* 0x000fe20007f5e0ff */
[----:B-1----:R-:W-:-:S04]  /*6db70*/  IMAD.MOV.U32 R6, RZ, RZ, R9 ;  /* 0x000000ffff067224 */ /* 0x002fc800078e0009 */
[----:B------:R-:W-:Y:S01]  /*6db80*/  STL [R1+0x21ec], R12 ;  /* 0x0021ec0c01007387 */ /* 0x000fe20000100800 */
[----:B------:R1:W-:Y:S02]  /*6db90*/  STL [R1+0x21e8], R14 ;  /* 0x0021e80e01007387 */ /* 0x0003e40000100800 */
[----:B--2---:R-:W2:Y:S02]  /*6dba0*/  LDL.LU R17, [R1+0x21bc] ;  /* 0x0021bc0001117983 */ /* 0x004ea40000300800 */
[----:B------:R-:W2:Y:S02]  /*6dbb0*/  LDL.LU R20, [R1+0x21b8] ;  /* 0x0021b80001147983 */ /* 0x000ea40000300800 */
[----:B------:R-:W-:Y:S02]  /*6dbc0*/  IMAD.MOV.U32 R7, RZ, RZ, R14 ;  /* 0x000000ffff077224 */ /* 0x000fe400078e000e */
[----:B------:R-:W-:Y:S01]  /*6dbd0*/  IMAD.X R16, R16, 0x1, R2, P2 ;  /* 0x0000000110107824 */ /* 0x000fe200010e0602 */
[----:B------:R-:W-:-:S02]  /*6dbe0*/  IADD3 R8, P0, R8, R55, RZ ;  /* 0x0000003708087210 */ /* 0x000fc40007f1e0ff */
[----:B------:R1:W-:Y:S04]  /*6dbf0*/  LDGSTS.E [R4+0x4600], [R6.64], P1 ;  /* 0x0460000006047fae */ /* 0x0003e80008921844 */
[----:B------:R-:W-:Y:S01]  /*6dc00*/  STL [R1+0x21e0], R8 ;  /* 0x0021e00801007387 */ /* 0x000fe20000100800 */
[----:B------:R1:W-:Y:S02]  /*6dc10*/  STL [R1+0x21e4], R16 ;  /* 0x0021e41001007387 */ /* 0x0003e40000100800 */
[----:B------:R-:W2:Y:S02]  /*6dc20*/  LDL.LU R18, [R1+0x21b4] ;  /* 0x0021b40001127983 */ /* 0x000ea40000300800 */
[----:B------:R-:W2:Y:S01]  /*6dc30*/  LDL.LU R9, [R1+0x21b0] ;  /* 0x0021b00001097983 */ /* 0x000ea20000300800 */
[----:B------:R-:W-:Y:S01]  /*6dc40*/  IADD3 R3, P2, R3, R55, RZ ;  /* 0x0000003703037210 */ /* 0x000fe20007f5e0ff */
[----:B-1----:R-:W2:Y:S01]  /*6dc50*/  LDL.LU R14, [R1+0x21ac] ;  /* 0x0021ac00010e7983 */ /* 0x002ea20000300800 */
[----:B------:R-:W-:-:S02]  /*6dc60*/  IMAD.MOV.U32 R6, RZ, RZ, R12 ;  /* 0x000000ffff067224 */ /* 0x000fc400078e000c */
[----:B------:R-:W-:Y:S02]  /*6dc70*/  IMAD.MOV.U32 R7, RZ, RZ, R16 ;  /* 0x000000ffff077224 */ /* 0x000fe400078e0010 */
[----:B------:R-:W2:Y:S01]  /*6dc80*/  LDL.LU R16, [R1+0x21a8] ;  /* 0x0021a80001107983 */ /* 0x000ea20000300800 */
[----:B------:R-:W-:Y:S03]  /*6dc90*/  STL [R1+0x21dc], R3 ;  /* 0x0021dc0301007387 */ /* 0x000fe60000100800 */
[----:B------:R1:W-:Y:S01]  /*6dca0*/  LDGSTS.E [R4+0x4e00], [R6.64], P1 ;  /* 0x04e0000006047fae */ /* 0x0003e20008921844 */
[----:B------:R-:W-:-:S04]  /*6dcb0*/  IMAD.X R15, R15, 0x1, R2, P0 ;  /* 0x000000010f0f7824 */ /* 0x000fc800000e0602 */
[----:B-1----:R-:W-:Y:S01]  /*6dcc0*/  IMAD.MOV.U32 R7, RZ, RZ, R15 ;  /* 0x000000ffff077224 */ /* 0x002fe200078e000f */
[----:B------:R1:W-:Y:S01]  /*6dcd0*/  STL [R1+0x21d8], R15 ;  /* 0x0021d80f01007387 */ /* 0x0003e20000100800 */
[----:B------:R-:W2:Y:S03]  /*6dce0*/  LDL.LU R12, [R1+0x21a0] ;  /* 0x0021a000010c7983 */ /* 0x000ea60000300800 */
[----:B-1----:R-:W2:Y:S01]  /*6dcf0*/  LDL.LU R15, [R1+0x21a4] ;  /* 0x0021a400010f7983 */ /* 0x002ea20000300800 */
[----:B------:R-:W-:Y:S01]  /*6dd00*/  IMAD.MOV.U32 R6, RZ, RZ, R8 ;  /* 0x000000ffff067224 */ /* 0x000fe200078e0008 */
[----:B------:R-:W-:-:S04]  /*6dd10*/  IADD3 R10, P0, R10, R55, RZ ;  /* 0x000000370a0a7210 */ /* 0x000fc80007f1e0ff */
[----:B------:R1:W-:Y:S01]  /*6dd20*/  LDGSTS.E [R4+0x5600], [R6.64], P1 ;  /* 0x0560000006047fae */ /* 0x0003e20008921844 */
[--C-:B------:R-:W-:Y:S01]  /*6dd30*/  IMAD.X R13, R13, 0x1, R2.reuse, P2 ;  /* 0x000000010d0d7824 */ /* 0x100fe200010e0602 */
[----:B------:R-:W-:Y:S01]  /*6dd40*/  IADD3 R5, P2, R5, R55, RZ ;  /* 0x0000003705057210 */ /* 0x000fe20007f5e0ff */
[----:B------:R-:W-:Y:S01]  /*6dd50*/  IMAD.X R21, R21, 0x1, R2, P0 ;  /* 0x0000000115157824 */ /* 0x000fe200000e0602 */
[----:B-1----:R-:W-:Y:S01]  /*6dd60*/  MOV R6, R3 ;  /* 0x0000000300067202 */ /* 0x002fe20000000f00 */
[----:B------:R-:W-:Y:S01]  /*6dd70*/  IMAD.MOV.U32 R7, RZ, RZ, R13 ;  /* 0x000000ffff077224 */ /* 0x000fe200078e000d */
[----:B------:R-:W-:Y:S01]  /*6dd80*/  STL [R1+0x21d0], R10 ;  /* 0x0021d00a01007387 */ /* 0x000fe20000100800 */
[----:B------:R1:W-:Y:S02]  /*6dd90*/  STL [R1+0x21d4], R13 ;  /* 0x0021d40d01007387 */ /* 0x0003e40000100800 */
[----:B------:R-:W2:Y:S01]  /*6dda0*/  LDL.LU R8, [R1+0x219c] ;  /* 0x00219c0001087983 */ /* 0x000ea20000300800 */
[----:B------:R1:W-:Y:S04]  /*6ddb0*/  LDGSTS.E [R4+0x5e00], [R6.64], P1 ;  /* 0x05e0000006047fae */ /* 0x0003e80008921844 */
[----:B-1----:R-:W2:Y:S01]  /*6ddc0*/  LDL.LU R13, [R1+0x2198] ;  /* 0x00219800010d7983 */ /* 0x002ea20000300800 */
[----:B------:R-:W-:-:S02]  /*6ddd0*/  IMAD.MOV.U32 R6, RZ, RZ, R10 ;  /* 0x000000ffff067224 */ /* 0x000fc400078e000a */
[----:B------:R-:W-:Y:S01]  /*6dde0*/  IMAD.MOV.U32 R7, RZ, RZ, R21 ;  /* 0x000000ffff077224 */ /* 0x000fe200078e0015 */
[----:B------:R-:W-:Y:S01]  /*6ddf0*/  STL [R1+0x21cc], R5 ;  /* 0x0021cc0501007387 */ /* 0x000fe20000100800 */
[----:B------:R-:W-:Y:S02]  /*6de00*/  STL [R1+0x21c8], R21 ;  /* 0x0021c81501007387 */ /* 0x000fe40000100800 */
[----:B------:R-:W2:Y:S02]  /*6de10*/  LDL.LU R3, [R1+0x2190] ;  /* 0x0021900001037983 */ /* 0x000ea40000300800 */
[----:B------:R-:W2:Y:S01]  /*6de20*/  LDL.LU R10, [R1+0x2194] ;  /* 0x00219400010a7983 */ /* 0x000ea20000300800 */
[----:B------:R1:W-:Y:S02]  /*6de30*/  LDGSTS.E [R4+0x6600], [R6.64], P1 ;  /* 0x0660000006047fae */ /* 0x0003e40008921844 */
[----:B-1----:R-:W-:Y:S01]  /*6de40*/  IMAD.MOV.U32 R6, RZ, RZ, R5 ;  /* 0x000000ffff067224 */ /* 0x002fe200078e0005 */
[----:B---3--:R-:W-:Y:S01]  /*6de50*/  IADD3 R19, P0, R19, R55, RZ ;  /* 0x0000003713137210 */ /* 0x008fe20007f1e0ff */
[----:B----4-:R-:W-:-:S04]  /*6de60*/  IMAD.X R11, R11, 0x1, R2, P2 ;  /* 0x000000010b0b7824 */ /* 0x010fc800010e0602 */
[----:B------:R-:W-:Y:S01]  /*6de70*/  IMAD.MOV.U32 R7, RZ, RZ, R11 ;  /* 0x000000ffff077224 */ /* 0x000fe200078e000b */
[----:B------:R-:W-:Y:S01]  /*6de80*/  STL [R1+0x21c0], R19 ;  /* 0x0021c01301007387 */ /* 0x000fe20000100800 */
[----:B------:R1:W-:Y:S01]  /*6de90*/  STL [R1+0x21c4], R11 ;  /* 0x0021c40b01007387 */ /* 0x0003e20000100800 */
[----:B--2---:R-:W-:Y:S01]  /*6dea0*/  IADD3 R17, P2, R17, R55, RZ ;  /* 0x0000003711117210 */ /* 0x004fe20007f5e0ff */
[----:B------:R-:W-:Y:S01]  /*6deb0*/  IMAD.X R20, R20, 0x1, R2, P0 ;  /* 0x0000000114147824 */ /* 0x000fe200000e0602 */
[----:B------:R2:W-:Y:S04]  /*6dec0*/  LDGSTS.E [R4+0x6e00], [R6.64], P1 ;  /* 0x06e0000006047fae */ /* 0x0005e80008921844 */
[----:B-1----:R-:W3:Y:S01]  /*6ded0*/  LDL.LU R11, [R1+0x2188] ;  /* 0x00218800010b7983 */ /* 0x002ee20000300800 */
[----:B------:R-:W-:Y:S02]  /*6dee0*/  STL [R1+0x21bc], R17 ;  /* 0x0021bc1101007387 */ /* 0x000fe40000100800 */
[----:B------:R-:W-:Y:S02]  /*6def0*/  STL [R1+0x21b8], R20 ;  /* 0x0021b81401007387 */ /* 0x000fe40000100800 */
[----:B------:R-:W4:Y:S02]  /*6df00*/  LDL.LU R5, [R1+0x218c] ;  /* 0x00218c0001057983 */ /* 0x000f240000300800 */
[----:B--2---:R-:W-:-:S02]  /*6df10*/  IMAD.MOV.U32 R6, RZ, RZ, R19 ;  /* 0x000000ffff067224 */ /* 0x004fc400078e0013 */
[----:B------:R-:W-:Y:S01]  /*6df20*/  IMAD.MOV.U32 R7, RZ, RZ, R20 ;  /* 0x000000ffff077224 */ /* 0x000fe200078e0014 */
[-C--:B------:R-:W-:Y:S01]  /*6df30*/  IADD3 R9, P0, R9, R55.reuse, RZ ;  /* 0x0000003709097210 */ /* 0x080fe20007f1e0ff */
[--C-:B------:R-:W-:Y:S01]  /*6df40*/  IMAD.X R18, R18, 0x1, R2.reuse, P2 ;  /* 0x0000000112127824 */ /* 0x100fe200010e0602 */
[----:B------:R-:W-:Y:S02]  /*6df50*/  IADD3 R14, P2, R14, R55, RZ ;  /* 0x000000370e0e7210 */ /* 0x000fe40007f5e0ff */
[----:B------:R1:W-:Y:S04]  /*6df60*/  LDGSTS.E [R4+0x7600], [R6.64], P1 ;  /* 0x0760000006047fae */ /* 0x0003e80008921844 */
[----:B------:R2:W-:Y:S01]  /*6df70*/  STL [R1+0x21b0], R9 ;  /* 0x0021b00901007387 */ /* 0x0005e20000100800 */
[----:B------:R-:W-:-:S02]  /*6df80*/  IMAD.X R16, R16, 0x1, R2, P0 ;  /* 0x0000000110107824 */ /* 0x000fc400000e0602 */
[----:B------:R2:W-:Y:S01]  /*6df90*/  STL [R1+0x21b4], R18 ;  /* 0x0021b41201007387 */ /* 0x0005e20000100800 */
[----:B------:R-:W4:Y:S01]  /*6dfa0*/  LDL.LU R24, [R1+0x2180] ;  /* 0x0021800001187983 */ /* 0x000f220000300800 */
[----:B------:R-:W-:Y:S02]  /*6dfb0*/  STL [R1+0x21ac], R14 ;  /* 0x0021ac0e01007387 */ /* 0x000fe40000100800 */
[----:B-1----:R-:W-:Y:S02]  /*6dfc0*/  IMAD.MOV.U32 R6, RZ, RZ, R17 ;  /* 0x000000ffff067224 */ /* 0x002fe400078e0011 */
[----:B------:R-:W-:Y:S01]  /*6dfd0*/  IMAD.MOV.U32 R7, RZ, RZ, R18 ;  /* 0x000000ffff077224 */ /* 0x000fe200078e0012 */
[----:B------:R1:W-:Y:S04]  /*6dfe0*/  STL [R1+0x21a8], R16 ;  /* 0x0021a81001007387 */ /* 0x0003e80000100800 */
[----:B------:R1:W-:Y:S01]  /*6dff0*/  LDGSTS.E [R4+0x7e00], [R6.64], P1 ;  /* 0x07e0000006047fae */ /* 0x0003e20008921844 */
[----:B------:R-:W-:Y:S01]  /*6e000*/  IADD3 R12, P0, R12, R55, RZ ;  /* 0x000000370c0c7210 */ /* 0x000fe20007f1e0ff */
[----:B-1----:R-:W-:-:S02]  /*6e010*/  IMAD.MOV.U32 R6, RZ, RZ, R9 ;  /* 0x000000ffff067224 */ /* 0x002fc400078e0009 */
[----:B--2---:R-:W2:Y:S01]  /*6e020*/  LDL.LU R9, [R1+0x2184] ;  /* 0x0021840001097983 */ /* 0x004ea20000300800 */
[----:B------:R-:W-:-:S03]  /*6e030*/  IADD3.X R15, R15, R2, RZ, P2, !PT ;  /* 0x000000020f0f7210 */ /* 0x000fc600017fe4ff */
[----:B------:R-:W-:Y:S04]  /*6e040*/  STL [R1+0x21a0], R12 ;  /* 0x0021a00c01007387 */ /* 0x000fe80000100800 */
[----:B------:R1:W-:Y:S01]  /*6e050*/  STL [R1+0x21a4], R15 ;  /* 0x0021a40f01007387 */ /* 0x0003e20000100800 */
[----:B------:R-:W2:Y:S02]  /*6e060*/  LDL.LU R22, [R1+0x217c] ;  /* 0x00217c0001167983 */ /* 0x000ea40000300800 */
[----:B------:R-:W2:Y:S02]  /*6e070*/  LDL.LU R25, [R1+0x2178] ;  /* 0x0021780001197983 */ /* 0x000ea40000300800 */
[----:B------:R-:W-:-:S05]  /*6e080*/  IMAD.MOV.U32 R7, RZ, RZ, R16 ;  /* 0x000000ffff077224 */ /* 0x000fca00078e0010 */
[----:B------:R1:W-:Y:S01]  /*6e090*/  LDGSTS.E [R4+0x8600], [R6.64], P1 ;  /* 0x0860000006047fae */ /* 0x0003e20008921844 */
[----:B------:R-:W-:Y:S01]  /*6e0a0*/  IADD3 R8, P2, R8, R55, RZ ;  /* 0x0000003708087210 */ /* 0x000fe20007f5e0ff */
[----:B-1----:R-:W-:Y:S02]  /*6e0b0*/  IMAD.MOV.U32 R6, RZ, RZ, R14 ;  /* 0x000000ffff067224 */ /* 0x002fe400078e000e */
[----:B------:R-:W-:Y:S02]  /*6e0c0*/  IMAD.MOV.U32 R7, RZ, RZ, R15 ;  /* 0x000000ffff077224 */ /* 0x000fe400078e000f */
[----:B------:R-:W-:Y:S01]  /*6e0d0*/  STL [R1+0x219c], R8 ;  /* 0x00219c0801007387 */ /* 0x000fe20000100800 */
[----:B------:R-:W-:-:S03]  /*6e0e0*/  IMAD.X R13, R13, 0x1, R2, P0 ;  /* 0x000000010d0d7824 */ /* 0x000fc600000e0602 */
[----:B------:R1:W-:Y:S04]  /*6e0f0*/  LDGSTS.E [R4+0x8e00], [R6.64], P1 ;  /* 0x08e0000006047fae */ /* 0x0003e80008921844 */
[----:B------:R-:W-:Y:S01]  /*6e100*/  STL [R1+0x2198], R13 ;  /* 0x0021980d01007387 */ /* 0x000fe20000100800 */
[----:B------:R-:W2:Y:S02]  /*6e110*/  LDL.LU R20, [R1+0x2170] ;  /* 0x0021700001147983 */ /* 0x000ea40000300800 */
[----:B------:R-:W2:Y:S01]  /*6e120*/  LDL.LU R23, [R1+0x2174] ;  /* 0x0021740001177983 */ /* 0x000ea20000300800 */
[----:B------:R-:W-:Y:S01]  /*6e130*/  IADD3 R3, P0, R3, R55, RZ ;  /* 0x0000003703037210 */ /* 0x000fe20007f1e0ff */
[----:B------:R-:W-:-:S04]  /*6e140*/  IMAD.X R10, R10, 0x1, R2, P2 ;  /* 0x000000010a0a7824 */ /* 0x000fc800010e0602 */
[----:B------:R-:W-:Y:S01]  /*6e150*/  STL [R1+0x2190], R3 ;  /* 0x0021900301007387 */ /* 0x000fe20000100800 */
[----:B------:R3:W-:Y:S02]  /*6e160*/  STL [R1+0x2194], R10 ;  /* 0x0021940a01007387 */ /* 0x0007e40000100800 */
[----:B------:R-:W2:Y:S02]  /*6e170*/  LDL.LU R21, [R1+0x2168] ;  /* 0x0021680001157983 */ /* 0x000ea40000300800 */
[----:B-1----:R-:W-:Y:S02]  /*6e180*/  IMAD.MOV.U32 R6, RZ, RZ, R12 ;  /* 0x000000ffff067224 */ /* 0x002fe400078e000c */
[----:B------:R-:W-:Y:S01]  /*6e190*/  IMAD.MOV.U32 R7, RZ, RZ, R13 ;  /* 0x000000ffff077224 */ /* 0x000fe200078e000d */
[----:B------:R-:W2:Y:S01]  /*6e1a0*/  LDL.LU R18, [R1+0x216c] ;  /* 0x00216c0001127983 */ /* 0x000ea20000300800 */
[----:B------:R-:W2:Y:S02]  /*6e1b0*/  LDL.LU R16, [R1+0x2160] ;  /* 0x0021600001107983 */ /* 0x000ea40000300800 */
[----:B------:R-:W2:Y:S01]  /*6e1c0*/  LDL.LU R19, [R1+0x2164] ;  /* 0x0021640001137983 */ /* 0x000ea20000300800 */
[----:B------:R1:W-:Y:S02]  /*6e1d0*/  LDGSTS.E [R4+0x9600], [R6.64], P1 ;  /* 0x0960000006047fae */ /* 0x0003e40008921844 */
[----:B-1----:R-:W-:-:S02]  /*6e1e0*/  IMAD.MOV.U32 R6, RZ, RZ, R8 ;  /* 0x000000ffff067224 */ /* 0x002fc400078e0008 */
[----:B------:R-:W-:-:S05]  /*6e1f0*/  IMAD.MOV.U32 R7, RZ, RZ, R10 ;  /* 0x000000ffff077224 */ /* 0x000fca00078e000a */
[----:B------:R1:W-:Y:S02]  /*6e200*/  LDGSTS.E [R4+0x9e00], [R6.64], P1 ;  /* 0x09e0000006047fae */ /* 0x0003e40008921844 */
[----:B-1----:R-:W-:Y:S02]  /*6e210*/  IMAD.MOV.U32 R6, RZ, RZ, R3 ;  /* 0x000000ffff067224 */ /* 0x002fe400078e0003 */
[----:B---3--:R-:W-:Y:S01]  /*6e220*/  IMAD.X R11, R11, 0x1, R2, P0 ;  /* 0x000000010b0b7824 */ /* 0x008fe200000e0602 */
[----:B----4-:R-:W-:-:S05]  /*6e230*/  IADD3 R5, P2, R5, R55, RZ ;  /* 0x0000003705057210 */ /* 0x010fca0007f5e0ff */
[----:B------:R-:W-:Y:S01]  /*6e240*/  STL [R1+0x218c], R5 ;  /* 0x00218c0501007387 */ /* 0x000fe20000100800 */
[----:B------:R1:W-:Y:S02]  /*6e250*/  STL [R1+0x2188], R11 ;  /* 0x0021880b01007387 */ /* 0x0003e40000100800 */
[----:B------:R-:W3:Y:S02]  /*6e260*/  LDL.LU R17, [R1+0x2158] ;  /* 0x0021580001117983 */ /* 0x000ee40000300800 */
[----:B------:R-:W4:Y:S01]  /*6e270*/  LDL.LU R15, [R1+0x2154] ;  /* 0x00215400010f7983 */ /* 0x000f220000300800 */
[----:B------:R-:W4:Y:S01]  /*6e280*/  LDL.LU R14, [R1+0x215c] ;  /* 0x00215c00010e7983 */ /* 0x000f220000300800 */
[----:B------:R-:W4:Y:S02]  /*6e290*/  LDL.LU R12, [R1+0x2150] ;  /* 0x00215000010c7983 */ /* 0x000f240000300800 */
[----:B------:R-:W4:Y:S02]  /*6e2a0*/  LDL.LU R10, [R1+0x214c] ;  /* 0x00214c00010a7983 */ /* 0x000f240000300800 */
[----:B------:R-:W4:Y:S01]  /*6e2b0*/  LDL.LU R8, [R1+0x2140] ;  /* 0x0021400001087983 */ /* 0x000f220000300800 */
[----:B------:R-:W-:-:S02]  /*6e2c0*/  IADD3 R24, P0, R24, R55, RZ ;  /* 0x0000003718187210 */ /* 0x000fc40007f1e0ff */
[----:B------:R-:W-:Y:S01]  /*6e2d0*/  MOV R7, R11 ;  /* 0x0000000b00077202 */ /* 0x000fe20000000f00 */
[----:B------:R-:W4:Y:S02]  /*6e2e0*/  LDL.LU R13, [R1+0x2148] ;  /* 0x00214800010d7983 */ /* 0x000f240000300800 */
[----:B------:R-:W-:Y:S02]  /*6e2f0*/  STL [R1+0x2180], R24 ;  /* 0x0021801801007387 */ /* 0x000fe40000100800 */
[----:B------:R1:W-:Y:S01]  /*6e300*/  LDGSTS.E [R4+0xa600], [R6.64], P1 ;  /* 0x0a60000006047fae */ /* 0x0003e20008921844 */
[----:B--2---:R-:W-:-:S05]  /*6e310*/  IMAD.X R9, R9, 0x1, R2, P2 ;  /* 0x0000000109097824 */ /* 0x004fca00010e0602 */
[----:B------:R2:W-:Y:S01]  /*6e320*/  STL [R1+0x2184], R9 ;  /* 0x0021840901007387 */ /* 0x0005e20000100800 */
[----:B------:R-:W4:Y:S02]  /*6e330*/  LDL.LU R3, [R1+0x213c] ;  /* 0x00213c0001037983 */ /* 0x000f240000300800 */
[----:B-1----:R-:W4:Y:S01]  /*6e340*/  LDL.LU R11, [R1+0x2144] ;  /* 0x00214400010b7983 */ /* 0x002f220000300800 */
[----:B------:R-:W-:Y:S01]  /*6e350*/  IADD3 R22, P2, R22, R55, RZ ;  /* 0x0000003716167210 */ /* 0x000fe20007f5e0ff */
[----:B------:R-:W-:Y:S02]  /*6e360*/  IMAD.X R25, R25, 0x1, R2, P0 ;  /* 0x0000000119197824 */ /* 0x000fe400000e0602 */
[----:B------:R-:W-:Y:S02]  /*6e370*/  IMAD.MOV.U32 R7, RZ, RZ, R9 ;  /* 0x000000ffff077224 */ /* 0x000fe400078e0009 */
[----:B------:R-:W-:Y:S01]  /*6e380*/  IMAD.MOV.U32 R6, RZ, RZ, R5 ;  /* 0x000000ffff067224 */ /* 0x000fe200078e0005 */
[----:B------:R-:W-:Y:S01]  /*6e390*/  STL [R1+0x217c], R22 ;  /* 0x00217c1601007387 */ /* 0x000fe20000100800 */
[----:B------:R1:W-:Y:S02]  /*6e3a0*/  STL [R1+0x2178], R25 ;  /* 0x0021781901007387 */ /* 0x0003e40000100800 */
[----:B--2---:R-:W2:Y:S02]  /*6e3b0*/  LDL.LU R9, [R1+0x2138] ;  /* 0x0021380001097983 */ /* 0x004ea40000300800 */
[----:B------:R-:W2:Y:S02]  /*6e3c0*/  LDL.LU R5, [R1+0x2134] ;  /* 0x0021340001057983 */ /* 0x000ea40000300800 */
[----:B------:R-:W-:-:S02]  /*6e3d0*/  IMAD.MOV.U32 R235, RZ, RZ, R178 ;  /* 0x000000ffffeb7224 */ /* 0x000fc400078e00b2 */
[----:B------:R-:W-:Y:S02]  /*6e3e0*/  IMAD.MOV.U32 R234, RZ, RZ, R179 ;  /* 0x000000ffffea7224 */ /* 0x000fe400078e00b3 */
[----:B------:R-:W-:Y:S02]  /*6e3f0*/  IMAD.MOV.U32 R233, RZ, RZ, R180 ;  /* 0x000000ffffe97224 */ /* 0x000fe400078e00b4 */
[----:B------:R-:W-:Y:S02]  /*6e400*/  IMAD.MOV.U32 R232, RZ, RZ, R181 ;  /* 0x000000ffffe87224 */ /* 0x000fe400078e00b5 */
[----:B------:R-:W-:Y:S02]  /*6e410*/  IMAD.MOV.U32 R54, RZ, RZ, R183 ;  /* 0x000000ffff367224 */ /* 0x000fe400078e00b7 */
[----:B------:R-:W-:Y:S02]  /*6e420*/  IMAD.MOV.U32 R67, RZ, RZ, R184 ;  /* 0x000000ffff437224 */ /* 0x000fe400078e00b8 */
        /* <DEDUP_REMOVED lines=13> */
[----:B------:R1:W-:Y:S01]  /*6e500*/  LDGSTS.E [R4+0xae00], [R6.64], P1 ;  /* 0x0ae0000006047fae */ /* 0x0003e20008921844 */
[----:B------:R-:W-:Y:S01]  /*6e510*/  IADD3 R20, P0, R20, R55, RZ ;  /* 0x0000003714147210 */ /* 0x000fe20007f1e0ff */
[----:B------:R-:W-:-:S04]  /*6e520*/  IMAD.X R23, R23, 0x1, R2, P2 ;  /* 0x0000000117177824 */ /* 0x000fc800010e0602 */
[--C-:B------:R-:W-:Y:S01]  /*6e530*/  IMAD.X R21, R21, 0x1, R2.reuse, P0 ;  /* 0x0000000115157824 */ /* 0x100fe200000e0602 */
[-C--:B------:R-:W-:Y:S02]  /*6e540*/  IADD3 R18, P2, R18, R55.reuse, RZ ;  /* 0x0000003712127210 */ /* 0x080fe40007f5e0ff */
[----:B------:R-:W-:Y:S01]  /*6e550*/  IADD3 R16, P0, R16, R55, RZ ;  /* 0x0000003710107210 */ /* 0x000fe20007f1e0ff */
[----:B------:R-:W-:Y:S02]  /*6e560*/  STL [R1+0x2170], R20 ;  /* 0x0021701401007387 */ /* 0x000fe40000100800 */
[----:B------:R-:W-:Y:S02]  /*6e570*/  IMAD.X R19, R19, 0x1, R2, P2 ;  /* 0x0000000113137824 */ /* 0x000fe400010e0602 */
[----:B------:R1:W-:Y:S01]  /*6e580*/  STL [R1+0x2174], R23 ;  /* 0x0021741701007387 */ /* 0x0003e20000100800 */
[----:B------:R-:W-:Y:S02]  /*6e590*/  STL [R1+0x216c], R18 ;  /* 0x00216c1201007387 */ /* 0x000fe40000100800 */
[----:B------:R1:W-:Y:S02]  /*6e5a0*/  STL [R1+0x2168], R21 ;  /* 0x0021681501007387 */ /* 0x0003e40000100800 */
[----:B------:R-:W-:Y:S01]  /*6e5b0*/  STL [R1+0x2160], R16 ;  /* 0x0021601001007387 */ /* 0x000fe20000100800 */
[----:B------:R1:W-:Y:S02]  /*6e5c0*/  STL [R1+0x2164], R19 ;  /* 0x0021641301007387 */ /* 0x0003e40000100800 */
[----:B-1----:R-:W-:-:S02]  /*6e5d0*/  IMAD.MOV.U32 R6, RZ, RZ, R24 ;  /* 0x000000ffff067224 */ /* 0x002fc400078e0018 */
[----:B------:R-:W-:Y:S02]  /*6e5e0*/  IMAD.MOV.U32 R7, RZ, RZ, R25 ;  /* 0x000000ffff077224 */ /* 0x000fe400078e0019 */
[----:B------:R-:W-:Y:S02]  /*6e5f0*/  IMAD.MOV.U32 R49, RZ, RZ, R198 ;  /* 0x000000ffff317224 */ /* 0x000fe400078e00c6 */
[----:B------:R-:W-:Y:S01]  /*6e600*/  IMAD.MOV.U32 R48, RZ, RZ, R199 ;  /* 0x000000ffff307224 */ /* 0x000fe200078e00c7 */
[----:B------:R-:W-:Y:S01]  /*6e610*/  MOV R47, R200 ;  /* 0x000000c8002f7202 */ /* 0x000fe20000000f00 */
[----:B------:R-:W-:Y:S01]  /*6e620*/  IMAD.MOV.U32 R46, RZ, RZ, R201 ;  /* 0x000000ffff2e7224 */ /* 0x000fe200078e00c9 */
[----:B------:R1:W-:Y:S01]  /*6e630*/  LDGSTS.E [R4+0xb600], [R6.64], P1 ;  /* 0x0b60000006047fae */ /* 0x0003e20008921844 */
[----:B------:R-:W-:Y:S02]  /*6e640*/  IMAD.MOV.U32 R45, RZ, RZ, R202 ;  /* 0x000000ffff2d7224 */ /* 0x000fe400078e00ca */
[----:B------:R-:W-:-:S02]  /*6e650*/  IMAD.MOV.U32 R44, RZ, RZ, R203 ;  /* 0x000000ffff2c7224 */ /* 0x000fc400078e00cb */
[----:B------:R-:W-:Y:S02]  /*6e660*/  IMAD.MOV.U32 R43, RZ, RZ, R204 ;  /* 0x000000ffff2b7224 */ /* 0x000fe400078e00cc */
[----:B------:R-:W-:Y:S02]  /*6e670*/  IMAD.MOV.U32 R42, RZ, RZ, R205 ;  /* 0x000000ffff2a7224 */ /* 0x000fe400078e00cd */
[----:B------:R-:W-:Y:S02]  /*6e680*/  IMAD.MOV.U32 R41, RZ, RZ, R206 ;  /* 0x000000ffff297224 */ /* 0x000fe400078e00ce */
[----:B-1----:R-:W-:Y:S02]  /*6e690*/  IMAD.MOV.U32 R6, RZ, RZ, R22 ;  /* 0x000000ffff067224 */ /* 0x002fe400078e0016 */
[----:B------:R-:W-:Y:S02]  /*6e6a0*/  IMAD.MOV.U32 R7, RZ, RZ, R23 ;  /* 0x000000ffff077224 */ /* 0x000fe400078e0017 */
[----:B------:R-:W-:-:S03]  /*6e6b0*/  IMAD.MOV.U32 R40, RZ, RZ, R207 ;  /* 0x000000ffff287224 */ /* 0x000fc600078e00cf */
[----:B------:R1:W-:Y:S01]  /*6e6c0*/  LDGSTS.E [R4+0xbe00], [R6.64], P1 ;  /* 0x0be0000006047fae */ /* 0x0003e20008921844 */
        /* <DEDUP_REMOVED lines=8> */
[----:B------:R-:W-:Y:S01]  /*6e750*/  IMAD.MOV.U32 R34, RZ, RZ, R213 ;  /* 0x000000ffff227224 */ /* 0x000fe200078e00d5 */
[----:B------:R-:W-:Y:S01]  /*6e760*/  MOV R33, R214 ;  /* 0x000000d600217202 */ /* 0x000fe20000000f00 */
[----:B------:R-:W-:Y:S01]  /*6e770*/  IMAD.MOV.U32 R32, RZ, RZ, R215 ;  /* 0x000000ffff207224 */ /* 0x000fe200078e00d7 */
[----:B-1----:R-:W-:Y:S01]  /*6e780*/  MOV R6, R18 ;  /* 0x0000001200067202 */ /* 0x002fe20000000f00 */
[----:B------:R-:W-:Y:S02]  /*6e790*/  IMAD.MOV.U32 R7, RZ, RZ, R19 ;  /* 0x000000ffff077224 */ /* 0x000fe400078e0013 */
[----:B------:R-:W-:-:S03]  /*6e7a0*/  IMAD.MOV.U32 R31, RZ, RZ, R216 ;  /* 0x000000ffff1f7224 */ /* 0x000fc600078e00d8 */
[----:B------:R1:W-:Y:S01]  /*6e7b0*/  LDGSTS.E [R4+0xce00], [R6.64], P1 ;  /* 0x0ce0000006047fae */ /* 0x0003e20008921844 */
[----:B------:R-:W-:Y:S02]  /*6e7c0*/  IMAD.MOV.U32 R30, RZ, RZ, R217 ;  /* 0x000000ffff1e7224 */ /* 0x000fe400078e00d9 */
[----:B------:R-:W-:Y:S02]  /*6e7d0*/  IMAD.MOV.U32 R29, RZ, RZ, R218 ;  /* 0x000000ffff1d7224 */ /* 0x000fe400078e00da */
[----:B------:R-:W-:Y:S02]  /*6e7e0*/  IMAD.MOV.U32 R28, RZ, RZ, R219 ;  /* 0x000000ffff1c7224 */ /* 0x000fe400078e00db */
[----:B-1----:R-:W-:Y:S02]  /*6e7f0*/  IMAD.MOV.U32 R6, RZ, RZ, R16 ;  /* 0x000000ffff067224 */ /* 0x002fe400078e0010 */
[----:B------:R-:W-:Y:S02]  /*6e800*/  IMAD.MOV.U32 R27, RZ, RZ, R220 ;  /* 0x000000ffff1b7224 */ /* 0x000fe400078e00dc */
        /* <DEDUP_REMOVED lines=10> */
[--C-:B---3--:R-:W-:Y:S01]  /*6e8b0*/  IMAD.X R17, R17, 0x1, R2.reuse, P0 ;  /* 0x0000000111117824 */ /* 0x108fe200000e0602 */
[-C--:B----4-:R-:W-:Y:S02]  /*6e8c0*/  IADD3 R14, P2, R14, R55.reuse, RZ ;  /* 0x000000370e0e7210 */ /* 0x090fe40007f5e0ff */
[-C--:B------:R-:W-:Y:S02]  /*6e8d0*/  IADD3 R12, P0, R12, R55.reuse, RZ ;  /* 0x000000370c0c7210 */ /* 0x080fe40007f1e0ff */
[-C--:B------:R-:W-:Y:S01]  /*6e8e0*/  IADD3 R8, P3, R8, R55.reuse, RZ ;  /* 0x0000003708087210 */ /* 0x080fe20007f7e0ff */
[--C-:B------:R-:W-:Y:S01]  /*6e8f0*/  IMAD.X R15, R15, 0x1, R2.reuse, P2 ;  /* 0x000000010f0f7824 */ /* 0x100fe200010e0602 */
[----:B------:R-:W-:Y:S01]  /*6e900*/  IADD3 R10, P2, R10, R55, RZ ;  /* 0x000000370a0a7210 */ /* 0x000fe20007f5e0ff */
[----:B------:R-:W-:Y:S01]  /*6e910*/  STL [R1+0x215c], R14 ;  /* 0x00215c0e01007387 */ /* 0x000fe20000100800 */
[----:B------:R-:W-:-:S02]  /*6e920*/  IMAD.X R13, R13, 0x1, R2, P0 ;  /* 0x000000010d0d7824 */ /* 0x000fc400000e0602 */
[----:B------:R1:W-:Y:S02]  /*6e930*/  STL [R1+0x2158], R17 ;  /* 0x0021581101007387 */ /* 0x0003e40000100800 */
[----:B------:R-:W-:Y:S01]  /*6e940*/  STL [R1+0x2150], R12 ;  /* 0x0021500c01007387 */ /* 0x000fe20000100800 */
[----:B------:R3:W-:Y:S01]  /*6e950*/  STL [R1+0x2154], R15 ;  /* 0x0021540f01007387 */ /* 0x0007e20000100800 */
[----:B------:R-:W-:Y:S02]  /*6e960*/  STL [R1+0x214c], R10 ;  /* 0x00214c0a01007387 */ /* 0x000fe40000100800 */
[----:B------:R4:W-:Y:S02]  /*6e970*/  STL [R1+0x2148], R13 ;  /* 0x0021480d01007387 */ /* 0x0009e40000100800 */
[----:B------:R-:W-:Y:S01]  /*6e980*/  STL [R1+0x2140], R8 ;  /* 0x0021400801007387 */ /* 0x000fe20000100800 */
[----:B------:R-:W-:Y:S01]  /*6e990*/  IADD3 R3, P0, R3, R55, RZ ;  /* 0x0000003703037210 */ /* 0x000fe20007f1e0ff */
[----:B------:R-:W-:-:S04]  /*6e9a0*/  IMAD.X R11, R11, 0x1, R2, P2 ;  /* 0x000000010b0b7824 */ /* 0x000fc800010e0602 */
[----:B------:R-:W-:Y:S01]  /*6e9b0*/  STL [R1+0x213c], R3 ;  /* 0x00213c0301007387 */ /* 0x000fe20000100800 */
[----:B------:R1:W-:Y:S02]  /*6e9c0*/  STL [R1+0x2144], R11 ;  /* 0x0021440b01007387 */ /* 0x0003e40000100800 */
[--C-:B--2---:R-:W-:Y:S02]  /*6e9d0*/  IMAD.X R9, R9, 0x1, R2.reuse, P3 ;  /* 0x0000000109097824 */ /* 0x104fe400018e0602 */
[----:B------:R-:W-:-:S03]  /*6e9e0*/  IMAD.X R5, R5, 0x1, R2, P0 ;  /* 0x0000000105057824 */ /* 0x000fc600000e0602 */
[----:B------:R2:W-:Y:S02]  /*6e9f0*/  STL [R1+0x2138], R9 ;  /* 0x0021380901007387 */ /* 0x0005e40000100800 */
[----:B------:R1:W-:Y:S02]  /*6ea00*/  STL [R1+0x2134], R5 ;  /* 0x0021340501007387 */ /* 0x0003e40000100800 */
[----:B------:R1:W5:Y:S02]  /*6ea10*/  LDL.LU R178, [R1+0x2678] ;  /* 0x0026780001b27983 */ /* 0x0003640000300800 */
[----:B------:R1:W5:Y:S01]  /*6ea20*/  LDL.LU R179, [R1+0x2674] ;  /* 0x0026740001b37983 */ /* 0x0003620000300800 */
[----:B------:R1:W5:Y:S01]  /*6ea30*/  LDL.LU R180, [R1+0x2670] ;  /* 0x0026700001b47983 */ /* 0x0003620000300800 */
[----:B------:R1:W5:Y:S02]  /*6ea40*/  LDL.LU R181, [R1+0x266c] ;  /* 0x00266c0001b57983 */ /* 0x0003640000300800 */
[----:B------:R-:W-:-:S02]  /*6ea50*/  IMAD.MOV.U32 R55, RZ, RZ, R182 ;  /* 0x000000ffff377224 */ /* 0x000fc400078e00b6 */
[----:B------:R1:W5:Y:S01]  /*6ea60*/  LDL.LU R182, [R1+0x2668] ;  /* 0x0026680001b67983 */ /* 0x0003620000300800 */
[----:B------:R1:W5:Y:S02]  /*6ea70*/  LDL.LU R183, [R1+0x2664] ;  /* 0x0026640001b77983 */ /* 0x0003640000300800 */
        /* <DEDUP_REMOVED lines=11> */
[----:B------:R1:W-:Y:S02]  /*6eb30*/  STL.64 [R1+0x1960], R66 ;  /* 0x0019604201007387 */ /* 0x0003e40000100a00 */
        /* <DEDUP_REMOVED lines=32> */
[----:B------:R-:W-:-:S02]  /*6ed40*/  IMAD.MOV.U32 R7, RZ, RZ, R17 ;  /* 0x000000ffff077224 */ /* 0x000fc400078e0011 */
[----:B------:R1:W-:Y:S01]  /*6ed50*/  STL.64 [R1+0x19f0], R40 ;  /* 0x0019f02801007387 */ /* 0x0003e20000100a00 */
[----:B------:R1:W5:Y:S01]  /*6ed60*/  LDL.LU R214, [R1+0x25e8] ;  /* 0x0025e80001d67983 */ /* 0x0003620000300800 */
[----:B------:R1:W5:Y:S02]  /*6ed70*/  LDL.LU R215, [R1+0x25e4] ;  /* 0x0025e40001d77983 */ /* 0x0003640000300800 */
[----:B------:R1:W-:Y:S02]  /*6ed80*/  STL.64 [R1+0x19e8], R38 ;  /* 0x0019e82601007387 */ /* 0x0003e40000100a00 */
[----:B------:R1:W5:Y:S01]  /*6ed90*/  LDL.LU R216, [R1+0x25e0] ;  /* 0x0025e00001d87983 */ /* 0x0003620000300800 */
[----:B------:R1:W-:Y:S04]  /*6eda0*/  LDGSTS.E [R4+0xd600], [R6.64], P1 ;  /* 0x0d60000006047fae */ /* 0x0003e80008921844 */
[----:B------:R1:W5:Y:S01]  /*6edb0*/  LDL.LU R217, [R1+0x25dc] ;  /* 0x0025dc0001d97983 */ /* 0x0003620000300800 */
[----:B------:R2:W-:Y:S02]  /*6edc0*/  STL.64 [R1+0x19e0], R36 ;  /* 0x0019e02401007387 */ /* 0x0005e40000100a00 */
[----:B------:R1:W5:Y:S02]  /*6edd0*/  LDL.LU R218, [R1+0x25d8] ;  /* 0x0025d80001da7983 */ /* 0x0003640000300800 */
[----:B------:R1:W5:Y:S01]  /*6ede0*/  LDL.LU R219, [R1+0x25d4] ;  /* 0x0025d40001db7983 */ /* 0x0003620000300800 */
[----:B------:R2:W-:Y:S01]  /*6edf0*/  STL.64 [R1+0x19d8], R34 ;  /* 0x0019d82201007387 */ /* 0x0005e20000100a00 */
[----:B------:R2:W5:Y:S02]  /*6ee00*/  LDL.LU R220, [R1+0x25d0] ;  /* 0x0025d00001dc7983 */ /* 0x0005640000300800 */
[----:B------:R2:W5:Y:S02]  /*6ee10*/  LDL.LU R221, [R1+0x25cc] ;  /* 0x0025cc0001dd7983 */ /* 0x0005640000300800 */
[----:B-1----:R-:W-:-:S02]  /*6ee20*/  IMAD.MOV.U32 R6, RZ, RZ, R14 ;  /* 0x000000ffff067224 */ /* 0x002fc400078e000e */
[----:B------:R-:W-:Y:S01]  /*6ee30*/  IMAD.MOV.U32 R7, RZ, RZ, R15 ;  /* 0x000000ffff077224 */ /* 0x000fe200078e000f */
[----:B------:R1:W-:Y:S01]  /*6ee40*/  STL.64 [R1+0x19d0], R32 ;  /* 0x0019d02001007387 */ /* 0x0003e20000100a00 */
[----:B------:R1:W5:Y:S02]  /*6ee50*/  LDL.LU R222, [R1+0x25c8] ;  /* 0x0025c80001de7983 */ /* 0x0003640000300800 */
[----:B------:R1:W5:Y:S01]  /*6ee60*/  LDL.LU R223, [R1+0x25c4] ;  /* 0x0025c40001df7983 */ /* 0x0003620000300800 */
[----:B------:R1:W-:Y:S01]  /*6ee70*/  LDGSTS.E [R4+0xde00], [R6.64], P1 ;  /* 0x0de0000006047fae */ /* 0x0003e20008921844 */
        /* <DEDUP_REMOVED lines=13> */
[----:B------:R-:W-:Y:S02]  /*6ef50*/  IMAD.MOV.U32 R17, RZ, RZ, R230 ;  /* 0x000000ffff117224 */ /* 0x000fe400078e00e6 */
[----:B------:R1:W5:Y:S01]  /*6ef60*/  LDL.LU R230, [R1+0x25a8] ;  /* 0x0025a80001e67983 */ /* 0x0003620000300800 */
[----:B------:R2:W5:Y:S02]  /*6ef70*/  LDL.LU R231, [R1+0x25a4] ;  /* 0x0025a40001e77983 */ /* 0x0005640000300800 */
[----:B-1----:R-:W-:Y:S01]  /*6ef80*/  IMAD.MOV.U32 R6, RZ, RZ, R10 ;  /* 0x000000ffff067224 */ /* 0x002fe200078e000a */
[----:B------:R-:W-:Y:S01]  /*6ef90*/  MOV R7, R11 ;  /* 0x0000000b00077202 */ /* 0x000fe20000000f00 */
[----:B------:R1:W-:Y:S04]  /*6efa0*/  STL.64 [R1+0x1a18], R22 ;  /* 0x001a181601007387 */ /* 0x0003e80000100a00 */
[----:B------:R1:W-:Y:S01]  /*6efb0*/  LDGSTS.E [R4+0xee00], [R6.64], P1 ;  /* 0x0ee0000006047fae */ /* 0x0003e20008921844 */
[----:B---3--:R-:W-:-:S02]  /*6efc0*/  IMAD.MOV.U32 R15, RZ, RZ, R244 ;  /* 0x000000ffff0f7224 */ /* 0x008fc400078e00f4 */
[----:B------:R-:W-:Y:S02]  /*6efd0*/  IMAD.MOV.U32 R14, RZ, RZ, R245 ;  /* 0x000000ffff0e7224 */ /* 0x000fe400078e00f5 */
[----:B------:R3:W5:Y:S01]  /*6efe0*/  LDL.LU R244, [R1+0x25a0] ;  /* 0x0025a00001f47983 */ /* 0x0007620000300800 */
[----:B------:R3:W5:Y:S01]  /*6eff0*/  LDL.LU R245, [R1+0x259c] ;  /* 0x00259c0001f57983 */ /* 0x0007620000300800 */
[----:B------:R3:W-:Y:S02]  /*6f000*/  STL.64 [R1+0x1a20], R20 ;  /* 0x001a201401007387 */ /* 0x0007e40000100a00 */
[----:B----4-:R-:W-:Y:S02]  /*6f010*/  IMAD.MOV.U32 R13, RZ, RZ, R246 ;  /* 0x000000ffff0d7224 */ /* 0x010fe400078e00f6 */
[----:B------:R-:W-:Y:S01]  /*6f020*/  IMAD.MOV.U32 R12, RZ, RZ, R247 ;  /* 0x000000ffff0c7224 */ /* 0x000fe200078e00f7 */
[----:B------:R3:W5:Y:S01]  /*6f030*/  LDL.LU R246, [R1+0x2598] ;  /* 0x0025980001f67983 */ /* 0x0007620000300800 */
[----:B------:R3:W5:Y:S02]  /*6f040*/  LDL.LU R247, [R1+0x2594] ;  /* 0x0025940001f77983 */ /* 0x0007640000300800 */
[----:B-1----:R-:W-:-:S02]  /*6f050*/  IMAD.MOV.U32 R6, RZ, RZ, R8 ;  /* 0x000000ffff067224 */ /* 0x002fc400078e0008 */
[----:B------:R-:W-:Y:S01]  /*6f060*/  IMAD.MOV.U32 R7, RZ, RZ, R9 ;  /* 0x000000ffff077224 */ /* 0x000fe200078e0009 */
[----:B------:R3:W-:Y:S04]  /*6f070*/  STL.64 [R1+0x1a30], R18 ;  /* 0x001a301201007387 */ /* 0x0007e80000100a00 */
[----:B------:R1:W-:Y:S01]  /*6f080*/  LDGSTS.E [R4+0xf600], [R6.64], P1 ;  /* 0x0f60000006047fae */ /* 0x0003e20008921844 */
[----:B------:R-:W-:Y:S02]  /*6f090*/  IMAD.MOV.U32 R11, RZ, RZ, R248 ;  /* 0x000000ffff0b7224 */ /* 0x000fe400078e00f8 */
[----:B------:R-:W-:Y:S02]  /*6f0a0*/  IMAD.MOV.U32 R10, RZ, RZ, R249 ;  /* 0x000000ffff0a7224 */ /* 0x000fe400078e00f9 */
[----:B------:R3:W5:Y:S01]  /*6f0b0*/  LDL.LU R248, [R1+0x2590] ;  /* 0x0025900001f87983 */ /* 0x0007620000300800 */
[----:B------:R3:W5:Y:S01]  /*6f0c0*/  LDL.LU R249, [R1+0x258c] ;  /* 0x00258c0001f97983 */ /* 0x0007620000300800 */
[----:B------:R3:W-:Y:S02]  /*6f0d0*/  STL.64 [R1+0x1a48], R16 ;  /* 0x001a481001007387 */ /* 0x0007e40000100a00 */
[----:B--2---:R-:W-:-:S02]  /*6f0e0*/  IMAD.MOV.U32 R9, RZ, RZ, R250 ;  /* 0x000000ffff097224 */ /* 0x004fc400078e00fa */
[----:B------:R-:W-:Y:S01]  /*6f0f0*/  IMAD.MOV.U32 R8, RZ, RZ, R251 ;  /* 0x000000ffff087224 */ /* 0x000fe200078e00fb */
[----:B------:R3:W5:Y:S01]  /*6f100*/  LDL.LU R250, [R1+0x2588] ;  /* 0x0025880001fa7983 */ /* 0x0007620000300800 */
[----:B------:R3:W5:Y:S02]  /*6f110*/  LDL.LU R251, [R1+0x2584] ;  /* 0x0025840001fb7983 */ /* 0x0007640000300800 */
[----:B-1----:R-:W-:Y:S02]  /*6f120*/  IMAD.MOV.U32 R6, RZ, RZ, R3 ;  /* 0x000000ffff067224 */ /* 0x002fe400078e0003 */
[----:B------:R-:W-:Y:S01]  /*6f130*/  IMAD.MOV.U32 R7, RZ, RZ, R5 ;  /* 0x000000ffff077224 */ /* 0x000fe200078e0005 */
[----:B------:R3:W-:Y:S04]  /*6f140*/  STL.64 [R1+0x1a40], R14 ;  /* 0x001a400e01007387 */ /* 0x0007e80000100a00 */
[----:B------:R1:W-:Y:S01]  /*6f150*/  LDGSTS.E [R4+0xfe00], [R6.64], P1 ;  /* 0x0fe0000006047fae */ /* 0x0003e20008921844 */
[----:B------:R3:W-:Y:S02]  /*6f160*/  STL.64 [R1+0x1a38], R12 ;  /* 0x001a380c01007387 */ /* 0x0007e40000100a00 */
[----:B-1----:R-:W-:-:S02]  /*6f170*/  IMAD.MOV.U32 R6, RZ, RZ, R51 ;  /* 0x000000ffff067224 */ /* 0x002fc400078e0033 */
[----:B------:R-:W-:-:S05]  /*6f180*/  IMAD.MOV.U32 R7, RZ, RZ, R50 ;  /* 0x000000ffff077224 */ /* 0x000fca00078e0032 */
[----:B------:R3:W-:Y:S01]  /*6f190*/  STL.64 [R1+0x1a98], R6 ;  /* 0x001a980601007387 */ /* 0x0007e20000100a00 */
[----:B------:R3:W-:Y:S02]  /*6f1a0*/  STL.64 [R1+0x1a58], R10 ;  /* 0x001a580a01007387 */ /* 0x0007e40000100a00 */
[----:B------:R3:W-:Y:S02]  /*6f1b0*/  STL.64 [R1+0x1a60], R8 ;  /* 0x001a600801007387 */ /* 0x0007e40000100a00 */
[----:B------:R1:W-:Y:S04]  /*6f1c0*/  LDGSTS.E [R4+0x10600], [R234.64], P1 ;  /* 0x10600000ea047fae */ /* 0x0003e80008921844 */
[----:B------:R1:W-:Y:S04]  /*6f1d0*/  LDGSTS.E [R4+0x10e00], [R232.64], P1 ;  /* 0x10e00000e8047fae */ /* 0x0003e80008921844 */
[----:B------:R2:W-:Y:S04]  /*6f1e0*/  LDGSTS.E [R4+0x11600], [R54.64], P1 ;  /* 0x1160000036047fae */ /* 0x0005e80008921844 */
[----:B------:R1:W-:Y:S04]  /*6f1f0*/  LDGSTS.E [R4+0x11e00], [R66.64], P1 ;  /* 0x11e0000042047fae */ /* 0x0003e80008921844 */
[----:B------:R1:W-:Y:S04]  /*6f200*/  LDGSTS.E [R4+0x12600], [R64.64], P1 ;  /* 0x1260000040047fae */ /* 0x0003e80008921844 */
[----:B--2---:R-:W2:Y:S01]  /*6f210*/  LDL.LU R55, [R1+0x1940] ;  /* 0x0019400001377983 */ /* 0x004ea20000300800 */
[----:B------:R-:W-:-:S03]  /*6f220*/  IMAD.MOV.U32 R54, RZ, RZ, 0x3f ;  /* 0x0000003fff367424 */ /* 0x000fc600078e00ff */
[----:B------:R1:W-:Y:S02]  /*6f230*/  LDGSTS.E [R4+0x12e00], [R62.64], P1 ;  /* 0x12e000003e047fae */ /* 0x0003e40008921844 */
[----:B------:R-:W-:Y:S02]  /*6f240*/  IADD3 R54, R54, c[0x0][0x180], RZ ;  /* 0x0000600036367a10 */ /* 0x000fe40007ffe0ff */
[----:B------:R1:W-:Y:S02]  /*6f250*/  LDGSTS.E [R4+0x13600], [R60.64], P1 ;  /* 0x136000003c047fae */ /* 0x0003e40008921844 */
[----:B------:R-:W-:Y:S02]  /*6f260*/  SHF.R.S32.HI R3, RZ, 0x1f, R54 ;  /* 0x0000001fff037819 */ /* 0x000fe40000011436 */
[----:B------:R1:W-:Y:S02]  /*6f270*/  LDGSTS.E [R4+0x13e00], [R58.64], P1 ;  /* 0x13e000003a047fae */ /* 0x0003e40008921844 */
[----:B------:R-:W-:-:S02]  /*6f280*/  LEA.HI R3, R3, R54, RZ, 0x6 ;  /* 0x0000003603037211 */ /* 0x000fc400078f30ff */
[----:B------:R1:W-:Y:S02]  /*6f290*/  LDGSTS.E [R4+0x14600], [R56.64], P1 ;  /* 0x1460000038047fae */ /* 0x0003e40008921844 */
[----:B------:R-:W-:Y:S02]  /*6f2a0*/  SHF.R.S32.HI R3, RZ, 0x6, R3 ;  /* 0x00000006ff037819 */ /* 0x000fe40000011403 */
        /* <DEDUP_REMOVED lines=23> */
[----:B------:R-:W0:Y:S01]  /*6f420*/  LDGDEPBAR ;  /* 0x00000000000079af */ /* 0x000e220000000000 */
[----:B--2---:R-:W-:-:S04]  /*6f430*/  IADD3 R55, R55, 0x1, RZ ;  /* 0x0000000137377810 */ /* 0x004fc80007ffe0ff */
[----:B------:R-:W-:Y:S01]  /*6f440*/  ISETP.NE.U32.AND P0, PT, R55, R3, PT ;  /* 0x000000033700720c */ /* 0x000fe20003f05070 */
[----:B------:R1:W-:-:S12]  /*6f450*/  STL [R1+0x1940], R55 ;  /* 0x0019403701007387 */ /* 0x0003d80000100800 */
[----:B-1----:R-:W-:Y:S01]  /*6f460*/  @!P0 CALL.REL.NOINC `(.L_x_1) ;  /* 0x0000001000008944 */ /* 0x002fe20003c00000 */
[----:B------:R-:W-:Y:S05]  /*6f470*/  BRA `(.L_x_2) ;  /* 0xfffb704000007947 */ /* 0x000fea000383ffff */
.L_x_1:
[----:B---3--:R-:W2:Y:S01]  /*6f480*/  LDL R8, [R1+0x82c] ;  /* 0x00082c0001087983 */ /* 0x008ea20000100800 */
[----:B------:R-:W-:-:S04]  /*6f490*/  DEPBAR.LE SB0, 0x0 ;  /* 0x000080000000791a */ /* 0x000fc80000000000 */
[----:B------:R-:W3:Y:S04]  /*6f4a0*/  LDL.LU R6, [R1+0x256c] ;  /* 0x00256c0001067983 */ /* 0x000ee80000300800 */
[----:B------:R-:W1:Y:S02]  /*6f4b0*/  S2R R7, SR_TID.X ;  /* 0x0000000000077919 */ /* 0x000e640000002100 */
[C---:B-1----:R-:W-:Y:S01]  /*6f4c0*/  SHF.L.U32 R3, R7.reuse, 0x5, RZ ;  /* 0x0000000507037819 */ /* 0x042fe200000006ff */
[----:B------:R-:W-:-:S03]  /*6f4d0*/  IMAD.SHL.U32 R4, R7, 0x4, RZ ;  /* 0x0000000407047824 */ /* 0x000fc600078e00ff */
[----:B------:R-:W-:Y:S01]  /*6f4e0*/  LOP3.LUT R3, R3, 0x60, RZ, 0xc0, !PT ;  /* 0x0000006003037812 */ /* 0x000fe200078ec0ff */
[----:B------:R-:W-:-:S03]  /*6f4f0*/  IMAD.SHL.U32 R5, R7, 0x400, RZ ;  /* 0x0000040007057824 */ /* 0x000fc600078e00ff */
[----:B------:R-:W-:Y:S01]  /*6f500*/  LOP3.LUT R3, R3, 0x70, R4, 0x78, !PT ;  /* 0x0000007003037812 */ /* 0x000fe200078e7804 */
[C---:B------:R-:W-:Y:S01]  /*6f510*/  IMAD.SHL.U32 R4, R7.reuse, 0x1000, RZ ;  /* 0x0000100007047824 */ /* 0x040fe200078e00ff */
[----:B------:R-:W-:Y:S02]  /*6f520*/  LOP3.LUT R7, R7, 0x7f, RZ, 0xc0, !PT ;  /* 0x0000007f07077812 */ /* 0x000fe400078ec0ff */
[----:B------:R-:W-:Y:S02]  /*6f530*/  LOP3.LUT R5, R5, 0x6000, RZ, 0xc0, !PT ;  /* 0x0000600005057812 */ /* 0x000fe400078ec0ff */
[----:B------:R-:W-:Y:S01]  /*6f540*/  LOP3.LUT R4, R4, 0x6000, RZ, 0xc0, !PT ;  /* 0x0000600004047812 */ /* 0x000fe200078ec0ff */
[----:B------:R-:W-:Y:S01]  /*6f550*/  BAR.SYNC.DEFER_BLOCKING 0x0 ;  /* 0x0000000000007b1d */ /* 0x000fe20000010000 */
[C---:B--2---:R-:W-:Y:S02]  /*6f560*/  IADD3 R2, R8.reuse, 0x104, RZ ;  /* 0x0000010408027810 */ /* 0x044fe40007ffe0ff */
[----:B------:R-:W-:-:S02]  /*6f570*/  IADD3 R0, R8, 0x103, RZ ;  /* 0x0000010308007810 */ /* 0x000fc40007ffe0ff */
[----:B------:R-:W-:Y:S02]  /*6f580*/  ISETP.GE.AND P0, PT, R2, c[0x0][0x17c], PT ;  /* 0x00005f0002007a0c */ /* 0x000fe40003f06270 */
[----:B------:R-:W-:Y:S02]  /*6f590*/  ISETP.GE.AND P1, PT, R0, c[0x0][0x17c], PT ;  /* 0x00005f0000007a0c */ /* 0x000fe40003f26270 */
[C---:B------:R-:W-:Y:S02]  /*6f5a0*/  IADD3 R2, R8.reuse, 0x2, RZ ;  /* 0x0000000208027810 */ /* 0x040fe40007ffe0ff */
[----:B------:R-:W-:Y:S02]  /*6f5b0*/  IADD3 R0, R8, 0x1, RZ ;  /* 0x0000000108007810 */ /* 0x000fe40007ffe0ff */
[----:B------:R-:W-:Y:S01]  /*6f5c0*/  ISETP.GE.AND P4, PT, R2, c[0x0][0x17c], PT ;  /* 0x00005f0002007a0c */ /* 0x000fe20003f86270 */
[----:B------:R-:W-:Y:S01]  /*6f5d0*/  IMAD R2, R7, 0x10, R4 ;  /* 0x0000001007027824 */ /* 0x000fe200078e0204 */
[----:B------:R-:W-:Y:S01]  /*6f5e0*/  ISETP.GE.AND P3, PT, R0, c[0x0][0x17c], PT ;  /* 0x00005f0000007a0c */ /* 0x000fe20003f66270 */
[----:B------:R-:W2:Y:S01]  /*6f5f0*/  LDL.LU R4, [R1+0xde0] ;  /* 0x000de00001047983 */ /* 0x000ea20000300800 */
[----:B---3--:R-:W-:-:S03]  /*6f600*/  IADD3 R0, R3, R5, R6 ;  /* 0x0000000503007210 */ /* 0x008fc60007ffe006 */
        /* <DEDUP_REMOVED lines=19> */
[----:B--2---:R1:W-:Y:S04]  /*6f740*/  STS.128 [R0], R4 ;  /* 0x0000000400007388 */ /* 0x0043e80000000c00 */
[----:B-1----:R-:W2:Y:S04]  /*6f750*/  LDL.LU R4, [R1+0xf8] ;  /* 0x0000f80001047983 */ /* 0x002ea80000300800 */
[----:B------:R-:W2:Y:S04]  /*6f760*/  LDL.LU R5, [R1+0xfc] ;  /* 0x0000fc0001057983 */ /* 0x000ea80000300800 */
[----:B------:R-:W2:Y:S04]  /*6f770*/  LDL.LU R6, [R1+0xe8] ;  /* 0x0000e80001067983 */ /* 0x000ea80000300800 */
[----:B------:R-:W2:Y:S04]  /*6f780*/  LDL.LU R7, [R1+0xec] ;  /* 0x0000ec0001077983 */ /* 0x000ea80000300800 */
[----:B----4-:R1:W-:Y:S04]  /*6f790*/  STS.128 [R0+0x100], R16 ;  /* 0x0001001000007388 */ /* 0x0103e80000000c00 */
[----:B-1----:R-:W4:Y:S04]  /*6f7a0*/  LDL.LU R16, [R1+0x1f0] ;  /* 0x0001f00001107983 */ /* 0x002f280000300800 */
[----:B------:R-:W4:Y:S04]  /*6f7b0*/  LDL.LU R17, [R1+0x1f4] ;  /* 0x0001f40001117983 */ /* 0x000f280000300800 */
[----:B------:R-:W4:Y:S04]  /*6f7c0*/  LDL.LU R18, [R1+0x1e0] ;  /* 0x0001e00001127983 */ /* 0x000f280000300800 */
[----:B---3--:R1:W-:Y:S04]  /*6f7d0*/  STS.128 [R0+0x180], R12 ;  /* 0x0001800c00007388 */ /* 0x0083e80000000c00 */
[----:B------:R3:W-:Y:S04]  /*6f7e0*/  STS.128 [R0+0x200], R8 ;  /* 0x0002000800007388 */ /* 0x0007e80000000c00 */
[----:B------:R-:W4:Y:S04]  /*6f7f0*/  LDL.LU R19, [R1+0x1e4] ;  /* 0x0001e40001137983 */ /* 0x000f280000300800 */
[----:B-1----:R-:W4:Y:S01]  /*6f800*/  LDL.LU R12, [R1+0x1f8] ;  /* 0x0001f800010c7983 */ /* 0x002f220000300800 */
[----:B---3-5:R-:W-:-:S03]  /*6f810*/  IMAD.MOV.U32 R8, RZ, RZ, R224 ;  /* 0x000000ffff087224 */ /* 0x028fc600078e00e0 */
[----:B------:R-:W4:Y:S01]  /*6f820*/  LDL.LU R13, [R1+0x1fc] ;  /* 0x0001fc00010d7983 */ /* 0x000f220000300800 */
[----:B------:R-:W-:Y:S02]  /*6f830*/  IMAD.MOV.U32 R9, RZ, RZ, R225 ;  /* 0x000000ffff097224 */ /* 0x000fe400078e00e1 */
[----:B------:R-:W-:Y:S01]  /*6f840*/  IMAD.MOV.U32 R10, RZ, RZ, R220 ;  /* 0x000000ffff0a7224 */ /* 0x000fe200078e00dc */
[----:B------:R-:W4:Y:S01]  /*6f850*/  LDL.LU R14, [R1+0x1e8] ;  /* 0x0001e800010e7983 */ /* 0x000f220000300800 */
[----:B------:R-:W-:-:S03]  /*6f860*/  IMAD.MOV.U32 R11, RZ, RZ, R221 ;  /* 0x000000ffff0b7224 */ /* 0x000fc600078e00dd */
[----:B------:R-:W4:Y:S04]  /*6f870*/  LDL.LU R15, [R1+0x1ec] ;  /* 0x0001ec00010f7983 */ /* 0x000f280000300800 */
[----:B------:R1:W-:Y:S04]  /*6f880*/  STS.128 [R0+0x400], R8 ;  /* 0x0004000800007388 */ /* 0x0003e80000000c00 */
[----:B-1----:R-:W3:Y:S04]  /*6f890*/  LDL.LU R8, [R1+0x400] ;  /* 0x0004000001087983 */ /* 0x002ee80000300800 */
[----:B------:R-:W3:Y:S04]  /*6f8a0*/  LDL.LU R9, [R1+0x404] ;  /* 0x0004040001097983 */ /* 0x000ee80000300800 */
[----:B------:R-:W3:Y:S04]  /*6f8b0*/  LDL.LU R10, [R1+0x3f0] ;  /* 0x0003f000010a7983 */ /* 0x000ee80000300800 */
[----:B------:R-:W3:Y:S04]  /*6f8c0*/  LDL.LU R11, [R1+0x3f4] ;  /* 0x0003f400010b7983 */ /* 0x000ee80000300800 */
[----:B--2---:R1:W-:Y:S02]  /*6f8d0*/  STS.128 [R0+0x280], R4 ;  /* 0x0002800400007388 */ /* 0x0043e40000000c00 */
[----:B-1----:R-:W-:Y:S01]  /*6f8e0*/  IMAD.MOV.U32 R4, RZ, RZ, R160 ;  /* 0x000000ffff047224 */ /* 0x002fe200078e00a0 */
[----:B------:R-:W-:Y:S01]  /*6f8f0*/  MOV R7, R157 ;  /* 0x0000009d00077202 */ /* 0x000fe20000000f00 */
[----:B------:R-:W-:-:S02]  /*6f900*/  IMAD.MOV.U32 R5, RZ, RZ, R161 ;  /* 0x000000ffff057224 */ /* 0x000fc400078e00a1 */
[----:B------:R-:W-:-:S05]  /*6f910*/  IMAD.MOV.U32 R6, RZ, RZ, R156 ;  /* 0x000000ffff067224 */ /* 0x000fca00078e009c */
[----:B------:R1:W-:Y:S04]  /*6f920*/  STS.128 [R0+0x500], R4 ;  /* 0x0005000400007388 */ /* 0x0003e80000000c00 */
[----:B-1----:R-:W2:Y:S04]  /*6f930*/  LDL.LU R4, [R1+0x408] ;  /* 0x0004080001047983 */ /* 0x002ea80000300800 */
[----:B------:R-:W2:Y:S04]  /*6f940*/  LDL.LU R5, [R1+0x40c] ;  /* 0x00040c0001057983 */ /* 0x000ea80000300800 */
[----:B------:R-:W2:Y:S04]  /*6f950*/  LDL.LU R6, [R1+0x3f8] ;  /* 0x0003f80001067983 */ /* 0x000ea80000300800 */
[----:B------:R-:W2:Y:S01]  /*6f960*/  LDL.LU R7, [R1+0x3fc] ;  /* 0x0003fc0001077983 */ /* 0x000ea20000300800 */
[----:B------:R-:W-:-:S02]  /*6f970*/  IMAD.MOV.U32 R220, RZ, RZ, R226 ;  /* 0x000000ffffdc7224 */ /* 0x000fc400078e00e2 */
[----:B------:R-:W-:Y:S02]  /*6f980*/  IMAD.MOV.U32 R221, RZ, RZ, R227 ;  /* 0x000000ffffdd7224 */ /* 0x000fe400078e00e3 */
[----:B------:R-:W-:Y:S01]  /*6f990*/  IMAD.MOV.U32 R156, RZ, RZ, R162 ;  /* 0x000000ffff9c7224 */ /* 0x000fe200078e00a2 */
[----:B----4-:R1:W-:Y:S01]  /*6f9a0*/  STS.128 [R0+0x380], R12 ;  /* 0x0003800c00007388 */ /* 0x0103e20000000c00 */
[----:B------:R-:W-:-:S03]  /*6f9b0*/  IMAD.MOV.U32 R157, RZ, RZ, R163 ;  /* 0x000000ffff9d7224 */ /* 0x000fc600078e00a3 */
[----:B------:R-:W-:Y:S04]  /*6f9c0*/  STS.128 [R0+0x80], R20 ;  /* 0x0000801400007388 */ /* 0x000fe80000000c00 */
[----:B------:R-:W-:Y:S01]  /*6f9d0*/  STS.128 [R0+0x300], R16 ;  /* 0x0003001000007388 */ /* 0x000fe20000000c00 */
[----:B-1----:R-:W-:Y:S02]  /*6f9e0*/  IMAD.MOV.U32 R14, RZ, RZ, R92 ;  /* 0x000000ffff0e7224 */ /* 0x002fe400078e005c */
[----:B------:R-:W-:Y:S02]  /*6f9f0*/  IMAD.MOV.U32 R15, RZ, RZ, R93 ;  /* 0x000000ffff0f7224 */ /* 0x000fe400078e005d */
[----:B------:R-:W-:Y:S02]  /*6fa00*/  IMAD.MOV.U32 R12, RZ, RZ, R96 ;  /* 0x000000ffff0c7224 */ /* 0x000fe400078e0060 */
[----:B------:R-:W-:-:S02]  /*6fa10*/  IMAD.MOV.U32 R13, RZ, RZ, R97 ;  /* 0x000000ffff0d7224 */ /* 0x000fc400078e0061 */
[----:B------:R-:W-:Y:S02]  /*6fa20*/  IMAD.MOV.U32 R92, RZ, RZ, R98 ;  /* 0x000000ffff5c7224 */ /* 0x000fe400078e0062 */
[----:B------:R-:W-:Y:S01]  /*6fa30*/  IMAD.MOV.U32 R93, RZ, RZ, R99 ;  /* 0x000000ffff5d7224 */ /* 0x000fe200078e0063 */
[----:B------:R-:W-:Y:S04]  /*6fa40*/  STS.128 [R0+0x480], R220 ;  /* 0x000480dc00007388 */ /* 0x000fe80000000c00 */
[----:B------:R-:W-:Y:S04]  /*6fa50*/  STS.128 [R0+0x580], R156 ;  /* 0x0005809c00007388 */ /* 0x000fe80000000c00 */
[----:B------:R-:W-:Y:S04]  /*6fa60*/  STS.128 [R0+0x600], R12 ;  /* 0x0006000c00007388 */ /* 0x000fe80000000c00 */
[----:B------:R-:W-:Y:S04]  /*6fa70*/  STS.128 [R0+0x680], R92 ;  /* 0x0006805c00007388 */ /* 0x000fe80000000c00 */
[----:B---3--:R-:W-:Y:S01]  /*6fa80*/  STS.128 [R0+0x700], R8 ;  /* 0x0007000800007388 */ /* 0x008fe20000000c00 */
[----:B------:R-:W-:-:S02]  /*6fa90*/  LOP3.LUT R96, R2, 0x20, RZ, 0x3c, !PT ;  /* 0x0000002002607812 */ /* 0x000fc400078e3cff */
[C---:B------:R-:W-:Y:S02]  /*6faa0*/  LOP3.LUT R3, R2.reuse, 0x40, RZ, 0x3c, !PT ;  /* 0x0000004002037812 */ /* 0x040fe400078e3cff */
[----:B------:R-:W-:Y:S01]  /*6fab0*/  LOP3.LUT R252, R2, 0x60, RZ, 0x3c, !PT ;  /* 0x0000006002fc7812 */ /* 0x000fe200078e3cff */
[----:B--2---:R1:W-:Y:S04]  /*6fac0*/  STS.128 [R0+0x780], R4 ;  /* 0x0007800400007388 */ /* 0x0043e80000000c00 */
[----:B------:R-:W-:Y:S06]  /*6fad0*/  BAR.SYNC.DEFER_BLOCKING 0x0 ;  /* 0x0000000000007b1d */ /* 0x000fec0000010000 */
[----:B-1----:R-:W3:Y:S04]  /*6fae0*/  LDL.LU R4, [R1+0x2c0] ;  /* 0x0002c00001047983 */ /* 0x002ee80000300800 */
[----:B------:R-:W3:Y:S04]  /*6faf0*/  LDL.LU R5, [R1+0x2c4] ;  /* 0x0002c40001057983 */ /* 0x000ee80000300800 */
[----:B------:R-:W3:Y:S04]  /*6fb00*/  LDL.LU R6, [R1+0x310] ;  /* 0x0003100001067983 */ /* 0x000ee80000300800 */
[----:B------:R-:W3:Y:S04]  /*6fb10*/  LDL.LU R7, [R1+0x314] ;  /* 0x0003140001077983 */ /* 0x000ee80000300800 */
[----:B------:R-:W1:Y:S04]  /*6fb20*/  LDS.128 R8, [R2] ;  /* 0x0000000002087984 */ /* 0x000e680000000c00 */
[----:B------:R-:W3:Y:S04]  /*6fb30*/  LDS.128 R16, [R2+0x800] ;  /* 0x0008000002107984 */ /* 0x000ee80000000c00 */
[----:B------:R-:W4:Y:S04]  /*6fb40*/  LDS.128 R12, [R2+0x1000] ;  /* 0x00100000020c7984 */ /* 0x000f280000000c00 */
[----:B-1----:R-:W-:Y:S04]  /*6fb50*/  STL.64 [R1+0x3f0], R8 ;  /* 0x0003f00801007387 */ /* 0x002fe80000100a00 */
[----:B------:R-:W-:Y:S04]  /*6fb60*/  STL.64 [R1+0x3f8], R10 ;  /* 0x0003f80a01007387 */ /* 0x000fe80000100a00 */
[----:B------:R-:W1:Y:S04]  /*6fb70*/  LDS.128 R8, [R2+0x1800] ;  /* 0x0018000002087984 */ /* 0x000e680000000c00 */
[----:B---3--:R-:W-:Y:S04]  /*6fb80*/  STL.64 [R1+0xab0], R16 ;  /* 0x000ab01001007387 */ /* 0x008fe80000100a00 */
[----:B------:R-:W-:Y:S04]  /*6fb90*/  STL.64 [R1+0xab8], R18 ;  /* 0x000ab81201007387 */ /* 0x000fe80000100a00 */
[----:B------:R-:W3:Y:S04]  /*6fba0*/  LDS.128 R16, [R96] ;  /* 0x0000000060107984 */ /* 0x000ee80000000c00 */
[----:B----4-:R-:W-:Y:S04]  /*6fbb0*/  STL.64 [R1+0xb40], R12 ;  /* 0x000b400c01007387 */ /* 0x010fe80000100a00 */
[----:B------:R-:W-:Y:S04]  /*6fbc0*/  STL.64 [R1+0xb48], R14 ;  /* 0x000b480e01007387 */ /* 0x000fe80000100a00 */
[----:B------:R-:W4:Y:S04]  /*6fbd0*/  LDS.128 R12, [R96+0x800] ;  /* 0x00080000600c7984 */ /* 0x000f280000000c00 */
[----:B-1----:R-:W-:Y:S04]  /*6fbe0*/  STL.64 [R1+0xdd0], R8 ;  /* 0x000dd00801007387 */ /* 0x002fe80000100a00 */
[----:B------:R-:W-:Y:S04]  /*6fbf0*/  STL.64 [R1+0xdd8], R10 ;  /* 0x000dd80a01007387 */ /* 0x000fe80000100a00 */
[----:B------:R-:W1:Y:S04]  /*6fc00*/  LDS.128 R8, [R96+0x1000] ;  /* 0x0010000060087984 */ /* 0x000e680000000c00 */
[----:B---3--:R-:W-:Y:S04]  /*6fc10*/  STL.64 [R1+0x490], R16 ;  /* 0x0004901001007387 */ /* 0x008fe80000100a00 */
[----:B------:R-:W-:Y:S04]  /*6fc20*/  STL.64 [R1+0x498], R18 ;  /* 0x0004981201007387 */ /* 0x000fe80000100a00 */
[----:B------:R-:W3:Y:S04]  /*6fc30*/  LDS.128 R16, [R96+0x1800] ;  /* 0x0018000060107984 */ /* 0x000ee80000000c00 */
[----:B----4-:R-:W-:Y:S04]  /*6fc40*/  STL.64 [R1+0xae0], R12 ;  /* 0x000ae00c01007387 */ /* 0x010fe80000100a00 */
[----:B------:R-:W-:Y:S04]  /*6fc50*/  STL.64 [R1+0xae8], R14 ;  /* 0x000ae80e01007387 */ /* 0x000fe80000100a00 */
[----:B------:R-:W4:Y:S04]  /*6fc60*/  LDS.128 R12, [R3] ;  /* 0x00000000030c7984 */ /* 0x000f280000000c00 */
        /* <DEDUP_REMOVED lines=8> */
[----:B------:R-:W4:Y:S04]  /*6fcf0*/  LDS.128 R12, [R3+0x1800] ;  /* 0x00180000030c7984 */ /* 0x000f280000000c00 */
[----:B-1----:R-:W-:Y:S04]  /*6fd00*/  STL.64 [R1+0xaf0], R8 ;  /* 0x000af00801007387 */ /* 0x002fe80000100a00 */
[----:B------:R-:W-:Y:S04]  /*6fd10*/  STL.64 [R1+0xaf8], R10 ;  /* 0x000af80a01007387 */ /* 0x000fe80000100a00 */
[----:B------:R-:W1:Y:S04]  /*6fd20*/  LDS.128 R8, [R252] ;  /* 0x00000000fc087984 */ /* 0x000e680000000c00 */
        /* <DEDUP_REMOVED lines=8> */
[----:B------:R-:W1:Y:S04]  /*6fdb0*/  LDS.128 R8, [R252+0x1800] ;  /* 0x00180000fc087984 */ /* 0x000e680000000c00 */
[----:B------:R-:W-:Y:S06]  /*6fdc0*/  BAR.SYNC.DEFER_BLOCKING 0x0 ;  /* 0x0000000000007b1d */ /* 0x000fec0000010000 */
[----:B---3--:R3:W-:Y:S04]  /*6fdd0*/  STL.64 [R1+0xb20], R16 ;  /* 0x000b201001007387 */ /* 0x0087e80000100a00 */
[----:B------:R1:W-:Y:S04]  /*6fde0*/  STL.64 [R1+0xb28], R18 ;  /* 0x000b281201007387 */ /* 0x0003e80000100a00 */
[----:B----4-:R4:W-:Y:S04]  /*6fdf0*/  STL.64 [R1+0xb80], R12 ;  /* 0x000b800c01007387 */ /* 0x0109e80000100a00 */
[----:B------:R1:W-:Y:S04]  /*6fe00*/  STL.64 [R1+0xb88], R14 ;  /* 0x000b880e01007387 */ /* 0x0003e80000100a00 */
[----:B-1----:R1:W-:Y:S04]  /*6fe10*/  STL.64 [R1+0xe00], R8 ;  /* 0x000e000801007387 */ /* 0x0023e80000100a00 */
[----:B------:R1:W-:Y:S04]  /*6fe20*/  STL.64 [R1+0xe08], R10 ;  /* 0x000e080a01007387 */ /* 0x0003e80000100a00 */
[----:B------:R-:W2:Y:S04]  /*6fe30*/  LDL.LU R20, [R1+0x2c8] ;  /* 0x0002c80001147983 */ /* 0x000ea80000300800 */
[----:B------:R-:W2:Y:S04]  /*6fe40*/  LDL.LU R21, [R1+0x2cc] ;  /* 0x0002cc0001157983 */ /* 0x000ea80000300800 */
[----:B------:R-:W2:Y:S04]  /*6fe50*/  LDL.LU R22, [R1+0x318] ;  /* 0x0003180001167983 */ /* 0x000ea80000300800 */
[----:B------:R-:W2:Y:S04]  /*6fe60*/  LDL.LU R23, [R1+0x31c] ;  /* 0x00031c0001177983 */ /* 0x000ea80000300800 */
[----:B---3--:R-:W3:Y:S04]  /*6fe70*/  LDL.LU R16, [R1+0x660] ;  /* 0x0006600001107983 */ /* 0x008ee80000300800 */
[----:B------:R-:W3:Y:S04]  /*6fe80*/  LDL.LU R17, [R1+0x664] ;  /* 0x0006640001117983 */ /* 0x000ee80000300800 */
[----:B------:R-:W3:Y:S04]  /*6fe90*/  LDL.LU R18, [R1+0x650] ;  /* 0x0006500001127983 */ /* 0x000ee80000300800 */
[----:B------:R-:W3:Y:S04]  /*6fea0*/  LDL.LU R19, [R1+0x654] ;  /* 0x0006540001137983 */ /* 0x000ee80000300800 */
[----:B----4-:R-:W4:Y:S04]  /*6feb0*/  LDL.LU R12, [R1+0x668] ;  /* 0x00066800010c7983 */ /* 0x010f280000300800 */
[----:B------:R-:W4:Y:S04]  /*6fec0*/  LDL.LU R13, [R1+0x66c] ;  /* 0x00066c00010d7983 */ /* 0x000f280000300800 */
[----:B------:R-:W4:Y:S04]  /*6fed0*/  LDL.LU R14, [R1+0x658] ;  /* 0x00065800010e7983 */ /* 0x000f280000300800 */
[----:B------:R-:W4:Y:S04]  /*6fee0*/  LDL.LU R15, [R1+0x65c] ;  /* 0x00065c00010f7983 */ /* 0x000f280000300800 */
[----:B-1----:R-:W4:Y:S04]  /*6fef0*/  LDL.LU R8, [R1+0x570] ;  /* 0x0005700001087983 */ /* 0x002f280000300800 */
[----:B------:R-:W4:Y:S04]  /*6ff00*/  LDL.LU R9, [R1+0x574] ;  /* 0x0005740001097983 */ /* 0x000f280000300800 */
[----:B------:R-:W4:Y:S04]  /*6ff10*/  LDL.LU R10, [R1+0x670] ;  /* 0x00067000010a7983 */ /* 0x000f280000300800 */
[----:B------:R1:W-:Y:S04]  /*6ff20*/  STS.128 [R0], R4 ;  /* 0x0000000400007388 */ /* 0x0003e80000000c00 */
[----:B------:R-:W4:Y:S04]  /*6ff30*/  LDL.LU R11, [R1+0x674] ;  /* 0x00067400010b7983 */ /* 0x000f280000300800 */
[----:B-1----:R-:W4:Y:S04]  /*6ff40*/  LDL.LU R4, [R1+0x578] ;  /* 0x0005780001047983 */ /* 0x002f280000300800 */
[----:B------:R-:W4:Y:S04]  /*6ff50*/  LDL.LU R5, [R1+0x57c] ;  /* 0x00057c0001057983 */ /* 0x000f280000300800 */
[----:B------:R-:W4:Y:S04]  /*6ff60*/  LDL.LU R6, [R1+0x678] ;  /* 0x0006780001067983 */ /* 0x000f280000300800 */
[----:B------:R-:W4:Y:S04]  /*6ff70*/  LDL.LU R7, [R1+0x67c] ;  /* 0x00067c0001077983 */ /* 0x000f280000300800 */
[----:B--2---:R1:W-:Y:S04]  /*6ff80*/  STS.128 [R0+0x80], R20 ;  /* 0x0000801400007388 */ /* 0x0043e80000000c00 */
[----:B-1----:R-:W2:Y:S04]  /*6ff90*/  LDL.LU R20, [R1+0xa30] ;  /* 0x000a300001147983 */ /* 0x002ea80000300800 */
[----:B------:R-:W2:Y:S04]  /*6ffa0*/  LDL.LU R21, [R1+0xa34] ;  /* 0x000a340001157983 */ /* 0x000ea80000300800 */
[----:B------:R-:W2:Y:S04]  /*6ffb0*/  LDL.LU R22, [R1+0xa40] ;  /* 0x000a400001167983 */ /* 0x000ea80000300800 */
[----:B---3--:R1:W-:Y:S04]  /*6ffc0*/  STS.128 [R0+0x100], R16 ;  /* 0x0001001000007388 */ /* 0x0083e80000000c00 */
[----:B------:R-:W2:Y:S04]  /*6ffd0*/  LDL.LU R23, [R1+0xa44] ;  /* 0x000a440001177983 */ /* 0x000ea80000300800 */
[----:B----4-:R3:W-:Y:S04]  /*6ffe0*/  STS.128 [R0+0x180], R12 ;  /* 0x0001800c00007388 */ /* 0x0107e80000000c00 */
[----:B-1----:R-:W4:Y:S04]  /*6fff0*/  LDL.LU R16, [R1+0xa38] ;  /* 0x000a380001107983 */ /* 0x002f280000300800 */
[----:B------:R-:W4:Y:S04]  /*70000*/  LDL.LU R17, [R1+0xa3c] ;  /* 0x000a3c0001117983 */ /* 0x000f280000300800 */
[----:B------:R-:W4:Y:S04]  /*70010*/  LDL.LU R18, [R1+0xa48] ;  /* 0x000a480001127983 */ /* 0x000f280000300800 */
[----:B------:R-:W4:Y:S04]  /*70020*/  LDL.LU R19, [R1+0xa4c] ;  /* 0x000a4c0001137983 */ /* 0x000f280000300800 */
[----:B---3--:R-:W3:Y:S04]  /*70030*/  LDL.LU R12, [R1+0x7b0] ;  /* 0x0007b000010c7983 */ /* 0x008ee80000300800 */
[----:B------:R-:W3:Y:S04]  /*70040*/  LDL.LU R13, [R1+0x7b4] ;  /* 0x0007b400010d7983 */ /* 0x000ee80000300800 */
[----:B------:R-:W3:Y:S04]  /*70050*/  LDL.LU R14, [R1+0x7d0] ;  /* 0x0007d000010e7983 */ /* 0x000ee80000300800 */
[----:B------:R1:W-:Y:S04]  /*70060*/  STS.128 [R0+0x200], R8 ;  /* 0x0002000800007388 */ /* 0x0003e80000000c00 */
[----:B------:R-:W3:Y:S04]  /*70070*/  LDL.LU R15, [R1+0x7d4] ;  /* 0x0007d400010f7983 */ /* 0x000ee80000300800 */
[----:B------:R1:W-:Y:S04]  /*70080*/  STS.128 [R0+0x280], R4 ;  /* 0x0002800400007388 */ /* 0x0003e80000000c00 */
        /* <DEDUP_REMOVED lines=8> */
[----:B--2---:R1:W-:Y:S04]  /*70110*/  STS.128 [R0+0x300], R20 ;  /* 0x0003001400007388 */ /* 0x0043e80000000c00 */
[----:B-1----:R-:W2:Y:S04]  /*70120*/  LDL.LU R20, [R1+0xa88] ;  /* 0x000a880001147983 */ /* 0x002ea80000300800 */
[----:B------:R-:W2:Y:S04]  /*70130*/  LDL.LU R21, [R1+0xa8c] ;  /* 0x000a8c0001157983 */ /* 0x000ea80000300800 */
[----:B------:R-:W2:Y:S04]  /*70140*/  LDL.LU R22, [R1+0xa98] ;  /* 0x000a980001167983 */ /* 0x000ea80000300800 */
[----:B----4-:R1:W-:Y:S04]  /*70150*/  STS.128 [R0+0x380], R16 ;  /* 0x0003801000007388 */ /* 0x0103e80000000c00 */
[----:B------:R-:W2:Y:S04]  /*70160*/  LDL.LU R23, [R1+0xa9c] ;  /* 0x000a9c0001177983 */ /* 0x000ea80000300800 */
[----:B-1----:R-:W4:Y:S04]  /*70170*/  LDL.LU R18, [R1+0x940] ;  /* 0x0009400001127983 */ /* 0x002f280000300800 */
[----:B---3--:R1:W-:Y:S04]  /*70180*/  STS.128 [R0+0x400], R12 ;  /* 0x0004000c00007388 */ /* 0x0083e80000000c00 */
[----:B------:R-:W4:Y:S04]  /*70190*/  LDL.LU R19, [R1+0x944] ;  /* 0x0009440001137983 */ /* 0x000f280000300800 */
[----:B-1----:R-:W3:Y:S04]  /*701a0*/  LDL.LU R14, [R1+0x948] ;  /* 0x00094800010e7983 */ /* 0x002ee80000300800 */
[----:B------:R1:W-:Y:S04]  /*701b0*/  STS.128 [R0+0x480], R8 ;  /* 0x0004800800007388 */ /* 0x0003e80000000c00 */
[----:B------:R-:W3:Y:S04]  /*701c0*/  LDL.LU R15, [R1+0x94c] ;  /* 0x00094c00010f7983 */ /* 0x000ee80000300800 */
[----:B-1----:R-:W3:Y:S04]  /*701d0*/  LDL.LU R8, [R1+0xd60] ;  /* 0x000d600001087983 */ /* 0x002ee80000300800 */
[----:B------:R-:W3:Y:S04]  /*701e0*/  LDL.LU R9, [R1+0xd64] ;  /* 0x000d640001097983 */ /* 0x000ee80000300800 */
[----:B------:R-:W3:Y:S04]  /*701f0*/  LDL.LU R10, [R1+0xd50] ;  /* 0x000d5000010a7983 */ /* 0x000ee80000300800 */
[----:B------:R1:W-:Y:S04]  /*70200*/  STS.128 [R0+0x500], R4 ;  /* 0x0005000400007388 */ /* 0x0003e80000000c00 */
[----:B------:R-:W3:Y:S04]  /*70210*/  LDL.LU R11, [R1+0xd54] ;  /* 0x000d5400010b7983 */ /* 0x000ee80000300800 */
[----:B-1----:R-:W3:Y:S04]  /*70220*/  LDL.LU R4, [R1+0xd68] ;  /* 0x000d680001047983 */ /* 0x002ee80000300800 */
[----:B------:R-:W3:Y:S04]  /*70230*/  LDL.LU R5, [R1+0xd6c] ;  /* 0x000d6c0001057983 */ /* 0x000ee80000300800 */
[----:B------:R-:W3:Y:S04]  /*70240*/  LDL.LU R6, [R1+0xd58] ;  /* 0x000d580001067983 */ /* 0x000ee80000300800 */
[----:B------:R-:W3:Y:S01]  /*70250*/  LDL.LU R7, [R1+0xd5c] ;  /* 0x000d5c0001077983 */ /* 0x000ee20000300800 */
[----:B------:R-:W-:-:S02]  /*70260*/  IMAD.MOV.U32 R16, RZ, RZ, R240 ;  /* 0x000000ffff107224 */ /* 0x000fc400078e00f0 */
[----:B------:R-:W-:Y:S02]  /*70270*/  IMAD.MOV.U32 R17, RZ, RZ, R241 ;  /* 0x000000ffff117224 */ /* 0x000fe400078e00f1 */
[----:B------:R-:W-:Y:S02]  /*70280*/  IMAD.MOV.U32 R12, RZ, RZ, R242 ;  /* 0x000000ffff0c7224 */ /* 0x000fe400078e00f2 */
[----:B------:R-:W-:Y:S01]  /*70290*/  IMAD.MOV.U32 R13, RZ, RZ, R243 ;  /* 0x000000ffff0d7224 */ /* 0x000fe200078e00f3 */
[----:B--2---:R-:W-:Y:S04]  /*702a0*/  STS.128 [R0+0x580], R20 ;  /* 0x0005801400007388 */ /* 0x004fe80000000c00 */
[----:B----4-:R-:W-:Y:S04]  /*702b0*/  STS.128 [R0+0x600], R16 ;  /* 0x0006001000007388 */ /* 0x010fe80000000c00 */
[----:B---3--:R-:W-:Y:S04]  /*702c0*/  STS.128 [R0+0x680], R12 ;  /* 0x0006800c00007388 */ /* 0x008fe80000000c00 */
[----:B------:R-:W-:Y:S04]  /*702d0*/  STS.128 [R0+0x700], R8 ;  /* 0x0007000800007388 */ /* 0x000fe80000000c00 */
[----:B------:R1:W-:Y:S04]  /*702e0*/  STS.128 [R0+0x780], R4 ;  /* 0x0007800400007388 */ /* 0x0003e80000000c00 */
        /* <DEDUP_REMOVED lines=66> */
[----:B-1----:R-:W2:Y:S04]  /*70710*/  LDL.LU R8, [R1+0xd0] ;  /* 0x0000d00001087983 */ /* 0x002ea80000300800 */
[----:B------:R-:W2:Y:S04]  /*70720*/  LDL.LU R9, [R1+0xd4] ;  /* 0x0000d40001097983 */ /* 0x000ea80000300800 */
[----:B------:R-:W2:Y:S04]  /*70730*/  LDL.LU R10, [R1+0xc0] ;  /* 0x0000c000010a7983 */ /* 0x000ea80000300800 */
[----:B------:R1:W-:Y:S04]  /*70740*/  STS.128 [R0], R4 ;  /* 0x0000000400007388 */ /* 0x0003e80000000c00 */
[----:B------:R-:W2:Y:S04]  /*70750*/  LDL.LU R11, [R1+0xc4] ;  /* 0x0000c400010b7983 */ /* 0x000ea80000300800 */
[----:B-1----:R-:W2:Y:S04]  /*70760*/  LDL.LU R4, [R1+0xd8] ;  /* 0x0000d80001047983 */ /* 0x002ea80000300800 */
[----:B------:R-:W2:Y:S04]  /*70770*/  LDL.LU R5, [R1+0xdc] ;  /* 0x0000dc0001057983 */ /* 0x000ea80000300800 */
[----:B------:R-:W2:Y:S04]  /*70780*/  LDL.LU R6, [R1+0xc8] ;  /* 0x0000c80001067983 */ /* 0x000ea80000300800 */
[----:B------:R-:W2:Y:S04]  /*70790*/  LDL.LU R7, [R1+0xcc] ;  /* 0x0000cc0001077983 */ /* 0x000ea80000300800 */
[----:B---3--:R1:W-:Y:S04]  /*707a0*/  STS.128 [R0+0x100], R16 ;  /* 0x0001001000007388 */ /* 0x0083e80000000c00 */
[----:B-1----:R-:W3:Y:S04]  /*707b0*/  LDL.LU R16, [R1+0x1d0] ;  /* 0x0001d00001107983 */ /* 0x002ee80000300800 */
[----:B------:R-:W3:Y:S04]  /*707c0*/  LDL.LU R17, [R1+0x1d4] ;  /* 0x0001d40001117983 */ /* 0x000ee80000300800 */
[----:B------:R-:W3:Y:S04]  /*707d0*/  LDL.LU R18, [R1+0x1c0] ;  /* 0x0001c00001127983 */ /* 0x000ee80000300800 */
[----:B----4-:R1:W-:Y:S04]  /*707e0*/  STS.128 [R0+0x180], R12 ;  /* 0x0001800c00007388 */ /* 0x0103e80000000c00 */
[----:B------:R-:W3:Y:S04]  /*707f0*/  LDL.LU R19, [R1+0x1c4] ;  /* 0x0001c40001137983 */ /* 0x000ee80000300800 */
[----:B--2---:R2:W-:Y:S04]  /*70800*/  STS.128 [R0+0x200], R8 ;  /* 0x0002000800007388 */ /* 0x0045e80000000c00 */
[----:B-1----:R-:W4:Y:S04]  /*70810*/  LDL.LU R12, [R1+0x1d8] ;  /* 0x0001d800010c7983 */ /* 0x002f280000300800 */
[----:B------:R-:W4:Y:S01]  /*70820*/  LDL.LU R13, [R1+0x1dc] ;  /* 0x0001dc00010d7983 */ /* 0x000f220000300800 */
[----:B--2---:R-:W-:Y:S01]  /*70830*/  IMAD.MOV.U32 R8, RZ, RZ, R216 ;  /* 0x000000ffff087224 */ /* 0x004fe200078e00d8 */
[----:B------:R-:W-:Y:S01]  /*70840*/  MOV R9, R217 ;  /* 0x000000d900097202 */ /* 0x000fe20000000f00 */
[----:B------:R-:W-:Y:S01]  /*70850*/  IMAD.MOV.U32 R10, RZ, RZ, R212 ;  /* 0x000000ffff0a7224 */ /* 0x000fe200078e00d4 */
[----:B------:R-:W4:Y:S01]  /*70860*/  LDL.LU R14, [R1+0x1c8] ;  /* 0x0001c800010e7983 */ /* 0x000f220000300800 */
[----:B------:R-:W-:-:S03]  /*70870*/  IMAD.MOV.U32 R11, RZ, RZ, R213 ;  /* 0x000000ffff0b7224 */ /* 0x000fc600078e00d5 */
[----:B------:R-:W4:Y:S04]  /*70880*/  LDL.LU R15, [R1+0x1cc] ;  /* 0x0001cc00010f7983 */ /* 0x000f280000300800 */
[----:B------:R1:W-:Y:S04]  /*70890*/  STS.128 [R0+0x280], R4 ;  /* 0x0002800400007388 */ /* 0x0003e80000000c00 */
[----:B------:R2:W-:Y:S01]  /*708a0*/  STS.128 [R0+0x400], R8 ;  /* 0x0004000800007388 */ /* 0x0005e20000000c00 */
[----:B-1----:R-:W-:Y:S02]  /*708b0*/  IMAD.MOV.U32 R4, RZ, RZ, R152 ;  /* 0x000000ffff047224 */ /* 0x002fe400078e0098 */
[----:B------:R-:W-:-:S02]  /*708c0*/  IMAD.MOV.U32 R5, RZ, RZ, R153 ;  /* 0x000000ffff057224 */ /* 0x000fc400078e0099 */
[----:B------:R-:W-:Y:S01]  /*708d0*/  IMAD.MOV.U32 R6, RZ, RZ, R148 ;  /* 0x000000ffff067224 */ /* 0x000fe200078e0094 */
[----:B--2---:R-:W2:Y:S01]  /*708e0*/  LDL.LU R8, [R1+0x3e0] ;  /* 0x0003e00001087983 */ /* 0x004ea20000300800 */
[----:B------:R-:W-:-:S03]  /*708f0*/  IMAD.MOV.U32 R7, RZ, RZ, R149 ;  /* 0x000000ffff077224 */ /* 0x000fc600078e0095 */
[----:B------:R-:W2:Y:S04]  /*70900*/  LDL.LU R9, [R1+0x3e4] ;  /* 0x0003e40001097983 */ /* 0x000ea80000300800 */
[----:B------:R-:W2:Y:S04]  /*70910*/  LDL.LU R10, [R1+0x3d0] ;  /* 0x0003d000010a7983 */ /* 0x000ea80000300800 */
[----:B------:R1:W-:Y:S04]  /*70920*/  STS.128 [R0+0x500], R4 ;  /* 0x0005000400007388 */ /* 0x0003e80000000c00 */
[----:B------:R-:W2:Y:S04]  /*70930*/  LDL.LU R11, [R1+0x3d4] ;  /* 0x0003d400010b7983 */ /* 0x000ea80000300800 */
[----:B-1----:R-:W2:Y:S04]  /*70940*/  LDL.LU R4, [R1+0x3e8] ;  /* 0x0003e80001047983 */ /* 0x002ea80000300800 */
[----:B------:R-:W2:Y:S04]  /*70950*/  LDL.LU R5, [R1+0x3ec] ;  /* 0x0003ec0001057983 */ /* 0x000ea80000300800 */
[----:B------:R-:W2:Y:S04]  /*70960*/  LDL.LU R6, [R1+0x3d8] ;  /* 0x0003d80001067983 */ /* 0x000ea80000300800 */
[----:B------:R-:W2:Y:S01]  /*70970*/  LDL.LU R7, [R1+0x3dc] ;  /* 0x0003dc0001077983 */ /* 0x000ea20000300800 */
[----:B------:R-:W-:-:S02]  /*70980*/  IMAD.MOV.U32 R212, RZ, RZ, R218 ;  /* 0x000000ffffd47224 */ /* 0x000fc400078e00da */
[----:B------:R-:W-:Y:S02]  /*70990*/  IMAD.MOV.U32 R213, RZ, RZ, R219 ;  /* 0x000000ffffd57224 */ /* 0x000fe400078e00db */
[----:B------:R-:W-:Y:S02]  /*709a0*/  IMAD.MOV.U32 R148, RZ, RZ, R154 ;  /* 0x000000ffff947224 */ /* 0x000fe400078e009a */
[----:B------:R-:W-:Y:S01]  /*709b0*/  IMAD.MOV.U32 R149, RZ, RZ, R155 ;  /* 0x000000ffff957224 */ /* 0x000fe200078e009b */
[----:B------:R-:W-:Y:S04]  /*709c0*/  STS.128 [R0+0x80], R20 ;  /* 0x0000801400007388 */ /* 0x000fe80000000c00 */
[----:B------:R-:W-:Y:S04]  /*709d0*/  STS.128 [R0+0x480], R212 ;  /* 0x000480d400007388 */ /* 0x000fe80000000c00 */
[----:B------:R-:W-:Y:S04]  /*709e0*/  STS.128 [R0+0x580], R148 ;  /* 0x0005809400007388 */ /* 0x000fe80000000c00 */
[----:B---3--:R-:W-:Y:S04]  /*709f0*/  STS.128 [R0+0x300], R16 ;  /* 0x0003001000007388 */ /* 0x008fe80000000c00 */
[----:B----4-:R1:W-:Y:S02]  /*70a00*/  STS.128 [R0+0x380], R12 ;  /* 0x0003800c00007388 */ /* 0x0103e40000000c00 */
[----:B-1----:R-:W-:Y:S01]  /*70a10*/  IMAD.MOV.U32 R14, RZ, RZ, R84 ;  /* 0x000000ffff0e7224 */ /* 0x002fe200078e0054 */
[----:B------:R-:W-:Y:S01]  /*70a20*/  MOV R15, R85 ;  /* 0x00000055000f7202 */ /* 0x000fe20000000f00 */
[----:B------:R-:W-:-:S02]  /*70a30*/  IMAD.MOV.U32 R12, RZ, RZ, R88 ;  /* 0x000000ffff0c7224 */ /* 0x000fc400078e0058 */
[----:B------:R-:W-:Y:S02]  /*70a40*/  IMAD.MOV.U32 R13, RZ, RZ, R89 ;  /* 0x000000ffff0d7224 */ /* 0x000fe400078e0059 */
[----:B------:R-:W-:Y:S02]  /*70a50*/  IMAD.MOV.U32 R84, RZ, RZ, R90 ;  /* 0x000000ffff547224 */ /* 0x000fe400078e005a */
[----:B------:R-:W-:Y:S01]  /*70a60*/  IMAD.MOV.U32 R85, RZ, RZ, R91 ;  /* 0x000000ffff557224 */ /* 0x000fe200078e005b */
[----:B------:R-:W-:Y:S04]  /*70a70*/  STS.128 [R0+0x600], R12 ;  /* 0x0006000c00007388 */ /* 0x000fe80000000c00 */
[----:B------:R-:W-:Y:S04]  /*70a80*/  STS.128 [R0+0x680], R84 ;  /* 0x0006805400007388 */ /* 0x000fe80000000c00 */
[----:B--2---:R-:W-:Y:S04]  /*70a90*/  STS.128 [R0+0x700], R8 ;  /* 0x0007000800007388 */ /* 0x004fe80000000c00 */
        /* <DEDUP_REMOVED lines=108> */
[----:B------:R-:W4:Y:S04]  /*71160*/  LDL.LU R17, [R1+0x954] ;  /* 0x0009540001117983 */ /* 0x000f280000300800 */
[----:B------:R-:W4:Y:S04]  /*71170*/  LDL.LU R18, [R1+0x960] ;  /* 0x0009600001127983 */ /* 0x000f280000300800 */
[----:B---3--:R1:W-:Y:S04]  /*71180*/  STS.128 [R0+0x400], R12 ;  /* 0x0004000c00007388 */ /* 0x0083e80000000c00 */
[----:B------:R-:W4:Y:S04]  /*71190*/  LDL.LU R19, [R1+0x964] ;  /* 0x0009640001137983 */ /* 0x000f280000300800 */
[----:B------:R3:W-:Y:S04]  /*711a0*/  STS.128 [R0+0x480], R8 ;  /* 0x0004800800007388 */ /* 0x0007e80000000c00 */
        /* <DEDUP_REMOVED lines=9> */
[----:B-1----:R-:W3:Y:S04]  /*71240*/  LDL.LU R4, [R1+0xda8] ;  /* 0x000da80001047983 */ /* 0x002ee80000300800 */
[----:B------:R-:W3:Y:S04]  /*71250*/  LDL.LU R5, [R1+0xdac] ;  /* 0x000dac0001057983 */ /* 0x000ee80000300800 */
[----:B------:R-:W3:Y:S04]  /*71260*/  LDL.LU R6, [R1+0xd98] ;  /* 0x000d980001067983 */ /* 0x000ee80000300800 */
[----:B------:R-:W3:Y:S04]  /*71270*/  LDL.LU R7, [R1+0xd9c] ;  /* 0x000d9c0001077983 */ /* 0x000ee80000300800 */
[----:B--2---:R-:W-:Y:S04]  /*71280*/  STS.128 [R0+0x580], R20 ;  /* 0x0005801400007388 */ /* 0x004fe80000000c00 */
[----:B----4-:R-:W-:Y:S04]  /*71290*/  STS.128 [R0+0x600], R16 ;  /* 0x0006001000007388 */ /* 0x010fe80000000c00 */
[----:B------:R-:W-:Y:S04]  /*712a0*/  STS.128 [R0+0x680], R12 ;  /* 0x0006800c00007388 */ /* 0x000fe80000000c00 */
[----:B---3--:R-:W-:Y:S04]  /*712b0*/  STS.128 [R0+0x700], R8 ;  /* 0x0007000800007388 */ /* 0x008fe80000000c00 */
        /* <DEDUP_REMOVED lines=85> */
[----:B--2---:R-:W-:-:S03]  /*71810*/  IMAD.MOV.U32 R8, RZ, RZ, R208 ;  /* 0x000000ffff087224 */ /* 0x004fc600078e00d0 */
[----:B------:R-:W4:Y:S01]  /*71820*/  LDL.LU R14, [R1+0x1a8] ;  /* 0x0001a800010e7983 */ /* 0x000f220000300800 */
[----:B------:R-:W-:Y:S02]  /*71830*/  IMAD.MOV.U32 R9, RZ, RZ, R209 ;  /* 0x000000ffff097224 */ /* 0x000fe400078e00d1 */
[----:B------:R-:W-:Y:S01]  /*71840*/  IMAD.MOV.U32 R10, RZ, RZ, R204 ;  /* 0x000000ffff0a7224 */ /* 0x000fe200078e00cc */
[----:B------:R-:W4:Y:S01]  /*71850*/  LDL.LU R15, [R1+0x1ac] ;  /* 0x0001ac00010f7983 */ /* 0x000f220000300800 */
[----:B------:R-:W-:-:S03]  /*71860*/  IMAD.MOV.U32 R11, RZ, RZ, R205 ;  /* 0x000000ffff0b7224 */ /* 0x000fc600078e00cd */
[----:B------:R1:W-:Y:S04]  /*71870*/  STS.128 [R0+0x280], R4 ;  /* 0x0002800400007388 */ /* 0x0003e80000000c00 */
[----:B------:R2:W-:Y:S01]  /*71880*/  STS.128 [R0+0x400], R8 ;  /* 0x0004000800007388 */ /* 0x0005e20000000c00 */
[----:B-1----:R-:W-:Y:S02]  /*71890*/  IMAD.MOV.U32 R4, RZ, RZ, R144 ;  /* 0x000000ffff047224 */ /* 0x002fe400078e0090 */
[----:B------:R-:W-:Y:S02]  /*718a0*/  IMAD.MOV.U32 R5, RZ, RZ, R145 ;  /* 0x000000ffff057224 */ /* 0x000fe400078e0091 */
        /* <DEDUP_REMOVED lines=11> */
[----:B------:R-:W-:Y:S01]  /*71960*/  IMAD.MOV.U32 R204, RZ, RZ, R210 ;  /* 0x000000ffffcc7224 */ /* 0x000fe200078e00d2 */
[----:B------:R-:W-:Y:S01]  /*71970*/  MOV R141, R147 ;  /* 0x00000093008d7202 */ /* 0x000fe20000000f00 */
[----:B------:R-:W-:-:S02]  /*71980*/  IMAD.MOV.U32 R205, RZ, RZ, R211 ;  /* 0x000000ffffcd7224 */ /* 0x000fc400078e00d3 */
[----:B------:R-:W-:Y:S01]  /*71990*/  IMAD.MOV.U32 R140, RZ, RZ, R146 ;  /* 0x000000ffff8c7224 */ /* 0x000fe200078e0092 */
[----:B------:R-:W-:Y:S04]  /*719a0*/  STS.128 [R0+0x80], R20 ;  /* 0x0000801400007388 */ /* 0x000fe80000000c00 */
[----:B------:R-:W-:Y:S04]  /*719b0*/  STS.128 [R0+0x480], R204 ;  /* 0x000480cc00007388 */ /* 0x000fe80000000c00 */
[----:B------:R-:W-:Y:S04]  /*719c0*/  STS.128 [R0+0x580], R140 ;  /* 0x0005808c00007388 */ /* 0x000fe80000000c00 */
[----:B---3--:R-:W-:Y:S04]  /*719d0*/  STS.128 [R0+0x300], R16 ;  /* 0x0003001000007388 */ /* 0x008fe80000000c00 */
[----:B----4-:R1:W-:Y:S02]  /*719e0*/  STS.128 [R0+0x380], R12 ;  /* 0x0003800c00007388 */ /* 0x0103e40000000c00 */
[----:B-1----:R-:W-:-:S02]  /*719f0*/  IMAD.MOV.U32 R14, RZ, RZ, R76 ;  /* 0x000000ffff0e7224 */ /* 0x002fc400078e004c */
[----:B------:R-:W-:Y:S02]  /*71a00*/  IMAD.MOV.U32 R15, RZ, RZ, R77 ;  /* 0x000000ffff0f7224 */ /* 0x000fe400078e004d */
[----:B------:R-:W-:Y:S02]  /*71a10*/  IMAD.MOV.U32 R12, RZ, RZ, R80 ;  /* 0x000000ffff0c7224 */ /* 0x000fe400078e0050 */
        /* <DEDUP_REMOVED lines=229> */
[----:B-1----:R-:W-:Y:S01]  /*72870*/  IMAD.MOV.U32 R4, RZ, RZ, R136 ;  /* 0x000000ffff047224 */ /* 0x002fe200078e0088 */
[----:B------:R-:W-:Y:S01]  /*72880*/  MOV R5, R137 ;  /* 0x0000008900057202 */ /* 0x000fe20000000f00 */
[----:B------:R-:W-:Y:S02]  /*72890*/  IMAD.MOV.U32 R6, RZ, RZ, R132 ;  /* 0x000000ffff067224 */ /* 0x000fe400078e0084 */
[----:B------:R-:W-:Y:S01]  /*728a0*/  IMAD.MOV.U32 R7, RZ, RZ, R133 ;  /* 0x000000ffff077224 */ /* 0x000fe200078e0085 */
[----:B--2---:R-:W2:Y:S04]  /*728b0*/  LDL.LU R8, [R1+0x3a0] ;  /* 0x0003a00001087983 */ /* 0x004ea80000300800 */
        /* <DEDUP_REMOVED lines=158> */
[----:B-1----:R-:W4:Y:S04]  /*732a0*/  LDL.LU R4, [R1+0x7e0] ;  /* 0x0007e00001047983 */ /* 0x002f280000300800 */
[----:B------:R-:W4:Y:S04]  /*732b0*/  LDL.LU R5, [R1+0x7e4] ;  /* 0x0007e40001057983 */ /* 0x000f280000300800 */
[----:B------:R-:W4:Y:S04]  /*732c0*/  LDL.LU R6, [R1+0x7c0] ;  /* 0x0007c00001067983 */ /* 0x000f280000300800 */
[----:B------:R-:W1:Y:S04]  /*732d0*/  LDS.128 R8, [R2] ;  /* 0x0000000002087984 */ /* 0x000e680000000c00 */
[----:B------:R-:W3:Y:S04]  /*732e0*/  LDS.128 R16, [R2+0x800] ;  /* 0x0008000002107984 */ /* 0x000ee80000000c00 */
[----:B------:R-:W4:Y:S04]  /*732f0*/  LDL.LU R7, [R1+0x7c4] ;  /* 0x0007c40001077983 */ /* 0x000f280000300800 */
        /* <DEDUP_REMOVED lines=40> */
[----:B---3--:R3:W-:Y:S04]  /*73580*/  STL.64 [R1+0x4a0], R16 ;  /* 0x0004a01001007387 */ /* 0x0087e80000100a00 */
[----:B------:R1:W-:Y:S04]  /*73590*/  STL.64 [R1+0x4a8], R18 ;  /* 0x0004a81201007387 */ /* 0x0003e80000100a00 */
[----:B------:R-:W-:Y:S06]  /*735a0*/  BAR.SYNC.DEFER_BLOCKING 0x0 ;  /* 0x0000000000007b1d */ /* 0x000fec0000010000 */
        /* <DEDUP_REMOVED lines=31> */
[----:B-1----:R-:W4:Y:S04]  /*737a0*/  LDL.LU R12, [R1+0x168] ;  /* 0x00016800010c7983 */ /* 0x002f280000300800 */
[----:B------:R-:W4:Y:S04]  /*737b0*/  LDL.LU R13, [R1+0x16c] ;  /* 0x00016c00010d7983 */ /* 0x000f280000300800 */
[----:B------:R-:W4:Y:S04]  /*737c0*/  LDL.LU R14, [R1+0x158] ;  /* 0x00015800010e7983 */ /* 0x000f280000300800 */
[----:B------:R-:W4:Y:S04]  /*737d0*/  LDL.LU R15, [R1+0x15c] ;  /* 0x00015c00010f7983 */ /* 0x000f280000300800 */
[----:B--2---:R1:W-:Y:S04]  /*737e0*/  STS.128 [R0+0x200], R8 ;  /* 0x0002000800007388 */ /* 0x0043e80000000c00 */
[----:B------:R2:W-:Y:S01]  /*737f0*/  STS.128 [R0+0x280], R4 ;  /* 0x0002800400007388 */ /* 0x0005e20000000c00 */
[----:B-1----:R-:W-:Y:S01]  /*73800*/  IMAD.MOV.U32 R8, RZ, RZ, R192 ;  /* 0x000000ffff087224 */ /* 0x002fe200078e00c0 */
[----:B------:R-:W-:Y:S01]  /*73810*/  MOV R11, R189 ;  /* 0x000000bd000b7202 */ /* 0x000fe20000000f00 */
[----:B------:R-:W-:-:S02]  /*73820*/  IMAD.MOV.U32 R9, RZ, RZ, R193 ;  /* 0x000000ffff097224 */ /* 0x000fc400078e00c1 */
[----:B------:R-:W-:Y:S02]  /*73830*/  IMAD.MOV.U32 R10, RZ, RZ, R188 ;  /* 0x000000ffff0a7224 */ /* 0x000fe400078e00bc */
[----:B--2---:R-:W-:Y:S02]  /*73840*/  IMAD.MOV.U32 R4, RZ, RZ, R128 ;  /* 0x000000ffff047224 */ /* 0x004fe400078e0080 */
[----:B------:R-:W-:Y:S01]  /*73850*/  IMAD.MOV.U32 R5, RZ, RZ, R129 ;  /* 0x000000ffff057224 */ /* 0x000fe200078e0081 */
[----:B------:R-:W-:Y:S01]  /*73860*/  STS.128 [R0+0x400], R8 ;  /* 0x0004000800007388 */ /* 0x000fe20000000c00 */
[----:B------:R-:W-:Y:S02]  /*73870*/  IMAD.MOV.U32 R6, RZ, RZ, R124 ;  /* 0x000000ffff067224 */ /* 0x000fe400078e007c */
[----:B------:R-:W-:-:S05]  /*73880*/  IMAD.MOV.U32 R7, RZ, RZ, R125 ;  /* 0x000000ffff077224 */ /* 0x000fca00078e007d */
[----:B------:R-:W-:Y:S04]  /*73890*/  STS.128 [R0+0x500], R4 ;  /* 0x0005000400007388 */ /* 0x000fe80000000c00 */
[----:B---3--:R1:W-:Y:S04]  /*738a0*/  STS.128 [R0+0x300], R16 ;  /* 0x0003001000007388 */ /* 0x0083e80000000c00 */
[----:B-1----:R-:W2:Y:S04]  /*738b0*/  LDL.LU R16, [R1+0x190] ;  /* 0x0001900001107983 */ /* 0x002ea80000300800 */
[----:B------:R-:W2:Y:S04]  /*738c0*/  LDL.LU R17, [R1+0x194] ;  /* 0x0001940001117983 */ /* 0x000ea80000300800 */
[----:B------:R-:W2:Y:S04]  /*738d0*/  LDL.LU R18, [R1+0x210] ;  /* 0x0002100001127983 */ /* 0x000ea80000300800 */
[----:B----4-:R1:W-:Y:S04]  /*738e0*/  STS.128 [R0+0x380], R12 ;  /* 0x0003800c00007388 */ /* 0x0103e80000000c00 */
        /* <DEDUP_REMOVED lines=17> */
[----:B------:R-:W-:Y:S04]  /*73a00*/  STS.128 [R0+0x80], R20 ;  /* 0x0000801400007388 */ /* 0x000fe80000000c00 */
[----:B------:R-:W-:Y:S04]  /*73a10*/  STS.128 [R0+0x480], R188 ;  /* 0x000480bc00007388 */ /* 0x000fe80000000c00 */
[----:B------:R-:W-:Y:S04]  /*73a20*/  STS.128 [R0+0x580], R124 ;  /* 0x0005807c00007388 */ /* 0x000fe80000000c00 */
[----:B--2---:R-:W-:Y:S04]  /*73a30*/  STS.128 [R0+0x600], R16 ;  /* 0x0006001000007388 */ /* 0x004fe80000000c00 */
[----:B---3--:R-:W-:Y:S04]  /*73a40*/  STS.128 [R0+0x680], R12 ;  /* 0x0006800c00007388 */ /* 0x008fe80000000c00 */
[----:B----4-:R-:W-:Y:S04]  /*73a50*/  STS.128 [R0+0x700], R8 ;  /* 0x0007000800007388 */ /* 0x010fe80000000c00 */
        /* <DEDUP_REMOVED lines=218> */
[----:B-1----:R-:W-:-:S02]  /*74800*/  IMAD.MOV.U32 R8, RZ, RZ, R184 ;  /* 0x000000ffff087224 */ /* 0x002fc400078e00b8 */
[----:B------:R-:W-:Y:S02]  /*74810*/  IMAD.MOV.U32 R9, RZ, RZ, R185 ;  /* 0x000000ffff097224 */ /* 0x000fe400078e00b9 */
[----:B------:R-:W-:Y:S02]  /*74820*/  IMAD.MOV.U32 R10, RZ, RZ, R180 ;  /* 0x000000ffff0a7224 */ /* 0x000fe400078e00b4 */
[----:B------:R-:W-:Y:S02]  /*74830*/  IMAD.MOV.U32 R11, RZ, RZ, R181 ;  /* 0x000000ffff0b7224 */ /* 0x000fe400078e00b5 */
[----:B--2---:R-:W-:Y:S02]  /*74840*/  IMAD.MOV.U32 R4, RZ, RZ, R120 ;  /* 0x000000ffff047224 */ /* 0x004fe400078e0078 */
[----:B------:R-:W-:Y:S01]  /*74850*/  IMAD.MOV.U32 R5, RZ, RZ, R121 ;  /* 0x000000ffff057224 */ /* 0x000fe200078e0079 */
[----:B------:R-:W-:Y:S01]  /*74860*/  STS.128 [R0+0x400], R8 ;  /* 0x0004000800007388 */ /* 0x000fe20000000c00 */
[----:B------:R-:W-:-:S02]  /*74870*/  IMAD.MOV.U32 R6, RZ, RZ, R116 ;  /* 0x000000ffff067224 */ /* 0x000fc400078e0074 */
        /* <DEDUP_REMOVED lines=20> */
[----:B------:R-:W-:Y:S01]  /*749c0*/  IMAD.MOV.U32 R180, RZ, RZ, R186 ;  /* 0x000000ffffb47224 */ /* 0x000fe200078e00ba */
[----:B------:R-:W-:Y:S01]  /*749d0*/  MOV R181, R187 ;  /* 0x000000bb00b57202 */ /* 0x000fe20000000f00 */
[----:B------:R-:W-:-:S02]  /*749e0*/  IMAD.MOV.U32 R116, RZ, RZ, R122 ;  /* 0x000000ffff747224 */ /* 0x000fc400078e007a */
        /* <DEDUP_REMOVED lines=120> */
[----:B-1----:R-:W2:Y:S04]  /*75170*/  LDL.LU R12, [R1+0x9d8] ;  /* 0x0009d800010c7983 */ /* 0x002ea80000300800 */
[----:B------:R-:W2:Y:S04]  /*75180*/  LDL.LU R13, [R1+0x9dc] ;  /* 0x0009dc00010d7983 */ /* 0x000ea80000300800 */
[----:B------:R-:W2:Y:S04]  /*75190*/  LDL.LU R14, [R1+0x9e8] ;  /* 0x0009e800010e7983 */ /* 0x000ea80000300800 */
[----:B------:R-:W2:Y:S04]  /*751a0*/  LDL.LU R15, [R1+0x9ec] ;  /* 0x0009ec00010f7983 */ /* 0x000ea80000300800 */
[----:B---3--:R-:W3:Y:S04]  /*751b0*/  LDL.LU R8, [R1+0xc20] ;  /* 0x000c200001087983 */ /* 0x008ee80000300800 */
[----:B------:R-:W3:Y:S04]  /*751c0*/  LDL.LU R9, [R1+0xc24] ;  /* 0x000c240001097983 */ /* 0x000ee80000300800 */
[----:B------:R-:W3:Y:S04]  /*751d0*/  LDL.LU R10, [R1+0xc10] ;  /* 0x000c1000010a7983 */ /* 0x000ee80000300800 */
[----:B------:R1:W-:Y:S04]  /*751e0*/  STS.128 [R0+0x500], R4 ;  /* 0x0005000400007388 */ /* 0x0003e80000000c00 */
[----:B------:R-:W3:Y:S04]  /*751f0*/  LDL.LU R11, [R1+0xc14] ;  /* 0x000c1400010b7983 */ /* 0x000ee80000300800 */
[----:B-1----:R-:W2:Y:S04]  /*75200*/  LDL.LU R4, [R1+0xc28] ;  /* 0x000c280001047983 */ /* 0x002ea80000300800 */
[----:B------:R-:W2:Y:S04]  /*75210*/  LDL.LU R5, [R1+0xc2c] ;  /* 0x000c2c0001057983 */ /* 0x000ea80000300800 */
[----:B------:R-:W2:Y:S04]  /*75220*/  LDL.LU R6, [R1+0xc18] ;  /* 0x000c180001067983 */ /* 0x000ea80000300800 */
[----:B------:R-:W2:Y:S04]  /*75230*/  LDL.LU R7, [R1+0xc1c] ;  /* 0x000c1c0001077983 */ /* 0x000ea80000300800 */
[----:B--2---:R1:W-:Y:S04]  /*75240*/  STS.128 [R0+0x780], R4 ;  /* 0x0007800400007388 */ /* 0x0043e80000000c00 */
[----:B-1----:R-:W4:Y:S04]  /*75250*/  LDL.LU R4, [R1+0x740] ;  /* 0x0007400001047983 */ /* 0x002f280000300800 */
[----:B------:R-:W4:Y:S04]  /*75260*/  LDL.LU R5, [R1+0x744] ;  /* 0x0007440001057983 */ /* 0x000f280000300800 */
[----:B------:R-:W4:Y:S04]  /*75270*/  LDL.LU R6, [R1+0x700] ;  /* 0x0007000001067983 */ /* 0x000f280000300800 */
[----:B------:R-:W4:Y:S04]  /*75280*/  LDL.LU R7, [R1+0x704] ;  /* 0x0007040001077983 */ /* 0x000f280000300800 */
[----:B------:R-:W-:Y:S04]  /*75290*/  STS.128 [R0+0x580], R20 ;  /* 0x0005801400007388 */ /* 0x000fe80000000c00 */
[----:B----4-:R-:W-:Y:S04]  /*752a0*/  STS.128 [R0+0x600], R16 ;  /* 0x0006001000007388 */ /* 0x010fe80000000c00 */
[----:B------:R-:W-:Y:S04]  /*752b0*/  STS.128 [R0+0x680], R12 ;  /* 0x0006800c00007388 */ /* 0x000fe80000000c00 */
[----:B---3--:R-:W-:Y:S04]  /*752c0*/  STS.128 [R0+0x700], R8 ;  /* 0x0007000800007388 */ /* 0x008fe80000000c00 */
[----:B------:R-:W-:Y:S06]  /*752d0*/  BAR.SYNC.DEFER_BLOCKING 0x0 ;  /* 0x0000000000007b1d */ /* 0x000fec0000010000 */
[----:B------:R-:W1:Y:S04]  /*752e0*/  LDS.128 R8, [R2] ;  /* 0x0000000002087984 */ /* 0x000e680000000c00 */
[----:B------:R-:W3:Y:S04]  /*752f0*/  LDS.128 R16, [R2+0x800] ;  /* 0x0008000002107984 */ /* 0x000ee80000000c00 */
[----:B------:R-:W4:Y:S04]  /*75300*/  LDS.128 R12, [R2+0x1000] ;  /* 0x00100000020c7984 */ /* 0x000f280000000c00 */
[----:B------:R-:W-:Y:S04]  /*75310*/  LDS.128 R240, [R3+0x1000] ;  /* 0x0010000003f07984 */ /* 0x000fe80000000c00 */
[----:B------:R-:W-:Y:S04]  /*75320*/  LDS.128 R236, [R3+0x1800] ;  /* 0x0018000003ec7984 */ /* 0x000fe80000000c00 */
[----:B------:R-:W-:Y:S04]  /*75330*/  LDS.128 R232, [R252] ;  /* 0x00000000fce87984 */ /* 0x000fe80000000c00 */
[----:B------:R-:W-:Y:S04]  /*75340*/  LDS.128 R224, [R252+0x800] ;  /* 0x00080000fce07984 */ /* 0x000fe80000000c00 */
[----:B------:R-:W-:Y:S04]  /*75350*/  LDS.128 R220, [R252+0x1000] ;  /* 0x00100000fcdc7984 */ /* 0x000fe80000000c00 */
[----:B------:R-:W-:Y:S04]  /*75360*/  LDS.128 R216, [R252+0x1800] ;  /* 0x00180000fcd87984 */ /* 0x000fe80000000c00 */
        /* <DEDUP_REMOVED lines=26> */
[----:B-1----:R-:W-:Y:S04]  /*75510*/  STL.64 [R1+0x40], R8 ;  /* 0x0000400801007387 */ /* 0x002fe80000100a00 */
[----:B------:R-:W-:Y:S04]  /*75520*/  STL.64 [R1+0x48], R10 ;  /* 0x0000480a01007387 */ /* 0x000fe80000100a00 */
        /* <DEDUP_REMOVED lines=12> */
[----:B------:R1:W-:Y:S04]  /*755f0*/  STS.128 [R0], R4 ;  /* 0x0000000400007388 */ /* 0x0003e80000000c00 */
        /* <DEDUP_REMOVED lines=8> */
[----:B----4-:R-:W-:Y:S04]  /*75680*/  STS.128 [R0+0x180], R12 ;  /* 0x0001800c00007388 */ /* 0x010fe80000000c00 */
[----:B--2---:R1:W-:Y:S04]  /*75690*/  STS.128 [R0+0x200], R4 ;  /* 0x0002000400007388 */ /* 0x0043e80000000c00 */
[----:B-1----:R-:W2:Y:S04]  /*756a0*/  LDL.LU R4, [R1+0x120] ;  /* 0x0001200001047983 */ /* 0x002ea80000300800 */
[----:B------:R-:W2:Y:S04]  /*756b0*/  LDL.LU R5, [R1+0x124] ;  /* 0x0001240001057983 */ /* 0x000ea80000300800 */
[----:B------:R-:W2:Y:S04]  /*756c0*/  LDL.LU R6, [R1+0x110] ;  /* 0x0001100001067983 */ /* 0x000ea80000300800 */
[----:B------:R-:W2:Y:S04]  /*756d0*/  LDL.LU R7, [R1+0x114] ;  /* 0x0001140001077983 */ /* 0x000ea80000300800 */
[----:B------:R-:W4:Y:S04]  /*756e0*/  LDL.LU R12, [R1+0x128] ;  /* 0x00012800010c7983 */ /* 0x000f280000300800 */
[----:B------:R-:W4:Y:S04]  /*756f0*/  LDL.LU R13, [R1+0x12c] ;  /* 0x00012c00010d7983 */ /* 0x000f280000300800 */
[----:B------:R-:W4:Y:S04]  /*75700*/  LDL.LU R14, [R1+0x118] ;  /* 0x00011800010e7983 */ /* 0x000f280000300800 */
[----:B------:R-:W4:Y:S04]  /*75710*/  LDL.LU R15, [R1+0x11c] ;  /* 0x00011c00010f7983 */ /* 0x000f280000300800 */
[----:B---3--:R1:W-:Y:S04]  /*75720*/  STS.128 [R0+0x280], R8 ;  /* 0x0002800800007388 */ /* 0x0083e80000000c00 */
[----:B------:R3:W-:Y:S01]  /*75730*/  STS.128 [R0+0x100], R16 ;  /* 0x0001001000007388 */ /* 0x0007e20000000c00 */
[----:B-1----:R-:W-:-:S02]  /*75740*/  IMAD.MOV.U32 R8, RZ, RZ, R176 ;  /* 0x000000ffff087224 */ /* 0x002fc400078e00b0 */
[----:B------:R-:W-:Y:S02]  /*75750*/  IMAD.MOV.U32 R9, RZ, RZ, R177 ;  /* 0x000000ffff097224 */ /* 0x000fe400078e00b1 */
[----:B------:R-:W-:Y:S02]  /*75760*/  IMAD.MOV.U32 R10, RZ, RZ, R172 ;  /* 0x000000ffff0a7224 */ /* 0x000fe400078e00ac */
[----:B------:R-:W-:Y:S01]  /*75770*/  IMAD.MOV.U32 R11, RZ, RZ, R173 ;  /* 0x000000ffff0b7224 */ /* 0x000fe200078e00ad */
[----:B---3--:R-:W-:Y:S01]  /*75780*/  MOV R17, R113 ;  /* 0x0000007100117202 */ /* 0x008fe20000000f00 */
[----:B------:R-:W-:-:S03]  /*75790*/  IMAD.MOV.U32 R16, RZ, RZ, R112 ;  /* 0x000000ffff107224 */ /* 0x000fc600078e0070 */
[----:B------:R-:W-:Y:S01]  /*757a0*/  STS.128 [R0+0x400], R8 ;  /* 0x0004000800007388 */ /* 0x000fe20000000c00 */
[----:B------:R-:W-:Y:S02]  /*757b0*/  IMAD.MOV.U32 R18, RZ, RZ, R108 ;  /* 0x000000ffff127224 */ /* 0x000fe400078e006c */
[----:B------:R-:W-:-:S05]  /*757c0*/  IMAD.MOV.U32 R19, RZ, RZ, R109 ;  /* 0x000000ffff137224 */ /* 0x000fca00078e006d */
[----:B------:R-:W-:Y:S04]  /*757d0*/  STS.128 [R0+0x500], R16 ;  /* 0x0005001000007388 */ /* 0x000fe80000000c00 */
[----:B--2---:R1:W-:Y:S04]  /*757e0*/  STS.128 [R0+0x300], R4 ;  /* 0x0003000400007388 */ /* 0x0043e80000000c00 */
[----:B-1----:R-:W2:Y:S04]  /*757f0*/  LDL.LU R4, [R1+0x280] ;  /* 0x0002800001047983 */ /* 0x002ea80000300800 */
[----:B------:R-:W2:Y:S04]  /*75800*/  LDL.LU R5, [R1+0x284] ;  /* 0x0002840001057983 */ /* 0x000ea80000300800 */
[----:B------:R-:W2:Y:S04]  /*75810*/  LDL.LU R6, [R1+0x2a0] ;  /* 0x0002a00001067983 */ /* 0x000ea80000300800 */
[----:B------:R-:W3:Y:S04]  /*75820*/  LDL.LU R8, [R1+0x288] ;  /* 0x0002880001087983 */ /* 0x000ee80000300800 */
        /* <DEDUP_REMOVED lines=13> */
[----:B------:R1:W5:Y:S04]  /*75900*/  LDL.LU R36, [R1+0x520] ;  /* 0x0005200001247983 */ /* 0x0003680000300800 */
[----:B------:R1:W5:Y:S04]  /*75910*/  LDL.LU R37, [R1+0x524] ;  /* 0x0005240001257983 */ /* 0x0003680000300800 */
[----:B------:R1:W5:Y:S04]  /*75920*/  LDL.LU R38, [R1+0x530] ;  /* 0x0005300001267983 */ /* 0x0003680000300800 */
[----:B------:R1:W5:Y:S01]  /*75930*/  LDL.LU R39, [R1+0x534] ;  /* 0x0005340001277983 */ /* 0x0003620000300800 */
[----:B------:R-:W-:-:S02]  /*75940*/  IMAD.MOV.U32 R172, RZ, RZ, R178 ;  /* 0x000000ffffac7224 */ /* 0x000fc400078e00b2 */
[----:B------:R-:W-:Y:S02]  /*75950*/  IMAD.MOV.U32 R173, RZ, RZ, R179 ;  /* 0x000000ffffad7224 */ /* 0x000fe400078e00b3 */
[----:B------:R-:W-:Y:S02]  /*75960*/  IMAD.MOV.U32 R108, RZ, RZ, R114 ;  /* 0x000000ffff6c7224 */ /* 0x000fe400078e0072 */
[----:B------:R-:W-:Y:S01]  /*75970*/  IMAD.MOV.U32 R109, RZ, RZ, R115 ;  /* 0x000000ffff6d7224 */ /* 0x000fe200078e0073 */
[----:B------:R1:W-:Y:S04]  /*75980*/  STS.128 [R0+0x80], R20 ;  /* 0x0000801400007388 */ /* 0x0003e80000000c00 */
[----:B------:R1:W-:Y:S04]  /*75990*/  STS.128 [R0+0x480], R172 ;  /* 0x000480ac00007388 */ /* 0x0003e80000000c00 */
[----:B------:R1:W-:Y:S04]  /*759a0*/  STS.128 [R0+0x580], R108 ;  /* 0x0005806c00007388 */ /* 0x0003e80000000c00 */
[----:B---3--:R1:W-:Y:S04]  /*759b0*/  STS.128 [R0+0x680], R8 ;  /* 0x0006800800007388 */ /* 0x0083e80000000c00 */
[----:B----4-:R1:W-:Y:S04]  /*759c0*/  STS.128 [R0+0x700], R12 ;  /* 0x0007000c00007388 */ /* 0x0103e80000000c00 */
[----:B--2---:R1:W-:Y:S04]  /*759d0*/  STS.128 [R0+0x780], R16 ;  /* 0x0007801000007388 */ /* 0x0043e80000000c00 */
[----:B------:R1:W-:Y:S02]  /*759e0*/  STS.128 [R0+0x600], R4 ;  /* 0x0006000400007388 */ /* 0x0003e40000000c00 */
[----:B------:R-:W-:Y:S06]  /*759f0*/  BAR.SYNC.DEFER_BLOCKING 0x0 ;  /* 0x0000000000007b1d */ /* 0x000fec0000010000 */
[----:B------:R-:W2:Y:S04]  /*75a00*/  LDL.LU R40, [R1+0x528] ;  /* 0x0005280001287983 */ /* 0x000ea80000300800 */
[----:B------:R-:W2:Y:S04]  /*75a10*/  LDL.LU R41, [R1+0x52c] ;  /* 0x00052c0001297983 */ /* 0x000ea80000300800 */
[----:B------:R-:W2:Y:S04]  /*75a20*/  LDL.LU R42, [R1+0x538] ;  /* 0x00053800012a7983 */ /* 0x000ea80000300800 */
[----:B------:R-:W2:Y:S04]  /*75a30*/  LDL.LU R43, [R1+0x53c] ;  /* 0x00053c00012b7983 */ /* 0x000ea80000300800 */
[----:B------:R-:W3:Y:S04]  /*75a40*/  LDS.128 R212, [R2] ;  /* 0x0000000002d47984 */ /* 0x000ee80000000c00 */
[----:B------:R-:W-:Y:S04]  /*75a50*/  LDS.128 R208, [R2+0x800] ;  /* 0x0008000002d07984 */ /* 0x000fe80000000c00 */
[----:B------:R-:W-:Y:S04]  /*75a60*/  LDS.128 R204, [R2+0x1000] ;  /* 0x0010000002cc7984 */ /* 0x000fe80000000c00 */
[----:B------:R-:W-:Y:S04]  /*75a70*/  LDS.128 R200, [R2+0x1800] ;  /* 0x0018000002c87984 */ /* 0x000fe80000000c00 */
[----:B------:R-:W-:Y:S04]  /*75a80*/  LDS.128 R196, [R96] ;  /* 0x0000000060c47984 */ /* 0x000fe80000000c00 */
[----:B------:R-:W-:Y:S04]  /*75a90*/  LDS.128 R192, [R96+0x800] ;  /* 0x0008000060c07984 */ /* 0x000fe80000000c00 */
[----:B------:R-:W-:Y:S04]  /*75aa0*/  LDS.128 R176, [R96+0x1000] ;  /* 0x0010000060b07984 */ /* 0x000fe80000000c00 */
[----:B------:R-:W-:Y:S04]  /*75ab0*/  LDS.128 R112, [R96+0x1800] ;  /* 0x0018000060707984 */ /* 0x000fe80000000c00 */
[----:B------:R-:W-:Y:S04]  /*75ac0*/  LDS.128 R32, [R3] ;  /* 0x0000000003207984 */ /* 0x000fe80000000c00 */
[----:B------:R-:W-:Y:S04]  /*75ad0*/  LDS.128 R24, [R3+0x800] ;  /* 0x0008000003187984 */ /* 0x000fe80000000c00 */
[----:B-1----:R-:W-:Y:S04]  /*75ae0*/  LDS.128 R16, [R3+0x1000] ;  /* 0x0010000003107984 */ /* 0x002fe80000000c00 */
[----:B------:R-:W-:Y:S04]  /*75af0*/  LDS.128 R8, [R3+0x1800] ;  /* 0x0018000003087984 */ /* 0x000fe80000000c00 */
[----:B------:R-:W-:Y:S04]  /*75b00*/  LDS.128 R28, [R252] ;  /* 0x00000000fc1c7984 */ /* 0x000fe80000000c00 */
[----:B------:R-:W-:Y:S04]  /*75b10*/  LDS.128 R20, [R252+0x800] ;  /* 0x00080000fc147984 */ /* 0x000fe80000000c00 */
[----:B------:R-:W-:Y:S04]  /*75b20*/  LDS.128 R12, [R252+0x1000] ;  /* 0x00100000fc0c7984 */ /* 0x000fe80000000c00 */
[----:B------:R-:W-:Y:S04]  /*75b30*/  LDS.128 R4, [R252+0x1800] ;  /* 0x00180000fc047984 */ /* 0x000fe80000000c00 */
[----:B------:R-:W-:Y:S06]  /*75b40*/  BAR.SYNC.DEFER_BLOCKING 0x0 ;  /* 0x0000000000007b1d */ /* 0x000fec0000010000 */
[----:B-----5:R1:W-:Y:S04]  /*75b50*/  STS.128 [R0], R36 ;  /* 0x0000002400007388 */ /* 0x0203e80000000c00 */
        /* <DEDUP_REMOVED lines=16> */
[----:B----4-:R1:W-:Y:S04]  /*75c60*/  STS.128 [R0+0x100], R36 ;  /* 0x0001002400007388 */ /* 0x0103e80000000c00 */
[----:B-1----:R-:W4:Y:S04]  /*75c70*/  LDL.LU R36, [R1+0xc70] ;  /* 0x000c700001247983 */ /* 0x002f280000300800 */
[----:B------:R-:W4:Y:S04]  /*75c80*/  LDL.LU R37, [R1+0xc74] ;  /* 0x000c740001257983 */ /* 0x000f280000300800 */
[----:B------:R-:W4:Y:S04]  /*75c90*/  LDL.LU R38, [R1+0xc60] ;  /* 0x000c600001267983 */ /* 0x000f280000300800 */
[----:B------:R-:W4:Y:S04]  /*75ca0*/  LDL.LU R39, [R1+0xc64] ;  /* 0x000c640001277983 */ /* 0x000f280000300800 */
[----:B--2---:R1:W-:Y:S04]  /*75cb0*/  STS.128 [R0+0x180], R44 ;  /* 0x0001802c00007388 */ /* 0x0043e80000000c00 */
[----:B------:R2:W-:Y:S04]  /*75cc0*/  STS.128 [R0+0x80], R40 ;  /* 0x0000802800007388 */ /* 0x0005e80000000c00 */
[----:B-1----:R-:W4:Y:S04]  /*75cd0*/  LDL.LU R44, [R1+0xc78] ;  /* 0x000c7800012c7983 */ /* 0x002f280000300800 */
[----:B------:R-:W4:Y:S04]  /*75ce0*/  LDL.LU R45, [R1+0xc7c] ;  /* 0x000c7c00012d7983 */ /* 0x000f280000300800 */
[----:B------:R-:W4:Y:S04]  /*75cf0*/  LDL.LU R46, [R1+0xc68] ;  /* 0x000c6800012e7983 */ /* 0x000f280000300800 */
[----:B------:R-:W4:Y:S04]  /*75d00*/  LDL.LU R47, [R1+0xc6c] ;  /* 0x000c6c00012f7983 */ /* 0x000f280000300800 */
[----:B--2---:R-:W2:Y:S04]  /*75d10*/  LDL.LU R40, [R1+0x900] ;  /* 0x0009000001287983 */ /* 0x004ea80000300800 */
[----:B------:R-:W2:Y:S04]  /*75d20*/  LDL.LU R41, [R1+0x904] ;  /* 0x0009040001297983 */ /* 0x000ea80000300800 */
[----:B------:R-:W2:Y:S04]  /*75d30*/  LDL.LU R42, [R1+0x910] ;  /* 0x00091000012a7983 */ /* 0x000ea80000300800 */
[----:B------:R-:W2:Y:S04]  /*75d40*/  LDL.LU R43, [R1+0x914] ;  /* 0x00091400012b7983 */ /* 0x000ea80000300800 */
[----:B------:R1:W-:Y:S04]  /*75d50*/  STS.128 [R0+0x200], R48 ;  /* 0x0002003000007388 */ /* 0x0003e80000000c00 */
[----:B---3--:R3:W-:Y:S04]  /*75d60*/  STS.128 [R0+0x280], R52 ;  /* 0x0002803400007388 */ /* 0x0087e80000000c00 */
[----:B-1----:R-:W2:Y:S04]  /*75d70*/  LDL.LU R48, [R1+0x908] ;  /* 0x0009080001307983 */ /* 0x002ea80000300800 */
[----:B------:R-:W2:Y:S04]  /*75d80*/  LDL.LU R49, [R1+0x90c] ;  /* 0x00090c0001317983 */ /* 0x000ea80000300800 */
[----:B------:R-:W2:Y:S04]  /*75d90*/  LDL.LU R50, [R1+0x918] ;  /* 0x0009180001327983 */ /* 0x000ea80000300800 */
[----:B------:R-:W2:Y:S04]  /*75da0*/  LDL.LU R51, [R1+0x91c] ;  /* 0x00091c0001337983 */ /* 0x000ea80000300800 */
[----:B---3--:R-:W3:Y:S04]  /*75db0*/  LDL.LU R52, [R1+0xd20] ;  /* 0x000d200001347983 */ /* 0x008ee80000300800 */
        /* <DEDUP_REMOVED lines=16> */
[----:B------:R-:W-:Y:S04]  /*75ec0*/  STS.128 [R0+0x380], R44 ;  /* 0x0003802c00007388 */ /* 0x000fe80000000c00 */
[----:B--2---:R1:W-:Y:S04]  /*75ed0*/  STS.128 [R0+0x400], R40 ;  /* 0x0004002800007388 */ /* 0x0043e80000000c00 */
        /* <DEDUP_REMOVED lines=8> */
[----:B----4-:R1:W-:Y:S04]  /*75f60*/  STS.128 [R0+0x680], R36 ;  /* 0x0006802400007388 */ /* 0x0103e80000000c00 */
[----:B-1----:R-:W4:Y:S04]  /*75f70*/  LDL.LU R36, [R1+0x6b0] ;  /* 0x0006b00001247983 */ /* 0x002f280000300800 */
[----:B------:R-:W4:Y:S04]  /*75f80*/  LDL.LU R37, [R1+0x6b4] ;  /* 0x0006b40001257983 */ /* 0x000f280000300800 */
[----:B------:R-:W4:Y:S04]  /*75f90*/  LDL.LU R38, [R1+0x4c0] ;  /* 0x0004c00001267983 */ /* 0x000f280000300800 */
[----:B------:R-:W4:Y:S04]  /*75fa0*/  LDL.LU R39, [R1+0x4c4] ;  /* 0x0004c40001277983 */ /* 0x000f280000300800 */
[----:B------:R-:W-:Y:S04]  /*75fb0*/  STS.128 [R0+0x480], R48 ;  /* 0x0004803000007388 */ /* 0x000fe80000000c00 */
[----:B---3--:R-:W-:Y:S04]  /*75fc0*/  STS.128 [R0+0x500], R52 ;  /* 0x0005003400007388 */ /* 0x008fe80000000c00 */
[----:B------:R-:W-:Y:S04]  /*75fd0*/  STS.128 [R0+0x580], R60 ;  /* 0x0005803c00007388 */ /* 0x000fe80000000c00 */
[----:B------:R-:W-:Y:S04]  /*75fe0*/  STS.128 [R0+0x600], R56 ;  /* 0x0006003800007388 */ /* 0x000fe80000000c00 */
[----:B--2---:R-:W-:Y:S04]  /*75ff0*/  STS.128 [R0+0x700], R40 ;  /* 0x0007002800007388 */ /* 0x004fe80000000c00 */
[----:B------:R-:W2:Y:S04]  /*76000*/  LDL.LU R116, [R1+0x6b8] ;  /* 0x0006b80001747983 */ /* 0x000ea80000300800 */
[----:B------:R-:W2:Y:S04]  /*76010*/  LDL.LU R117, [R1+0x6bc] ;  /* 0x0006bc0001757983 */ /* 0x000ea80000300800 */
[----:B------:R-:W2:Y:S04]  /*76020*/  LDL.LU R118, [R1+0x4c8] ;  /* 0x0004c80001767983 */ /* 0x000ea80000300800 */
[----:B------:R-:W-:Y:S04]  /*76030*/  STS.128 [R0+0x780], R44 ;  /* 0x0007802c00007388 */ /* 0x000fe80000000c00 */
[----:B------:R-:W-:Y:S06]  /*76040*/  BAR.SYNC.DEFER_BLOCKING 0x0 ;  /* 0x0000000000007b1d */ /* 0x000fec0000010000 */
[----:B------:R-:W2:Y:S04]  /*76050*/  LDL.LU R119, [R1+0x4cc] ;  /* 0x0004cc0001777983 */ /* 0x000ea80000300800 */
[----:B------:R-:W-:Y:S04]  /*76060*/  LDS.128 R56, [R96] ;  /* 0x0000000060387984 */ /* 0x000fe80000000c00 */
[----:B------:R-:W-:Y:S04]  /*76070*/  LDS.128 R60, [R96+0x800] ;  /* 0x00080000603c7984 */ /* 0x000fe80000000c00 */
[----:B------:R-:W-:Y:S04]  /*76080*/  LDS.128 R64, [R96+0x1000] ;  /* 0x0010000060407984 */ /* 0x000fe80000000c00 */
[----:B------:R-:W-:Y:S04]  /*76090*/  LDS.128 R68, [R96+0x1800] ;  /* 0x0018000060447984 */ /* 0x000fe80000000c00 */
[----:B------:R-:W1:Y:S04]  /*760a0*/  LDS.128 R40, [R2] ;  /* 0x0000000002287984 */ /* 0x000e680000000c00 */
[----:B------:R-:W-:Y:S04]  /*760b0*/  LDS.128 R44, [R2+0x800] ;  /* 0x00080000022c7984 */ /* 0x000fe80000000c00 */
[----:B------:R-:W-:Y:S04]  /*760c0*/  LDS.128 R48, [R2+0x1000] ;  /* 0x0010000002307984 */ /* 0x000fe80000000c00 */
[----:B------:R-:W-:Y:S04]  /*760d0*/  LDS.128 R52, [R2+0x1800] ;  /* 0x0018000002347984 */ /* 0x000fe80000000c00 */
[----:B------:R-:W3:Y:S04]  /*760e0*/  LDS.128 R72, [R3] ;  /* 0x0000000003487984 */ /* 0x000ee80000000c00 */
[----:B------:R-:W-:Y:S04]  /*760f0*/  LDS.128 R76, [R3+0x800] ;  /* 0x00080000034c7984 */ /* 0x000fe80000000c00 */
[----:B------:R-:W-:Y:S04]  /*76100*/  LDS.128 R80, [R3+0x1000] ;  /* 0x0010000003507984 */ /* 0x000fe80000000c00 */
[----:B------:R-:W-:Y:S04]  /*76110*/  LDS.128 R84, [R3+0x1800] ;  /* 0x0018000003547984 */ /* 0x000fe80000000c00 */
[----:B------:R-:W1:Y:S04]  /*76120*/  LDS.128 R88, [R252] ;  /* 0x00000000fc587984 */ /* 0x000e680000000c00 */
[----:B------:R-:W1:Y:S04]  /*76130*/  LDS.128 R92, [R252+0x800] ;  /* 0x00080000fc5c7984 */ /* 0x000e680000000c00 */
[----:B------:R-:W1:Y:S04]  /*76140*/  LDS.128 R96, [R252+0x1000] ;  /* 0x00100000fc607984 */ /* 0x000e680000000c00 */
[----:B------:R-:W1:Y:S04]  /*76150*/  LDS.128 R108, [R252+0x1800] ;  /* 0x00180000fc6c7984 */ /* 0x000e680000000c00 */
[----:B------:R-:W-:Y:S06]  /*76160*/  BAR.SYNC.DEFER_BLOCKING 0x0 ;  /* 0x0000000000007b1d */ /* 0x000fec0000010000 */
[----:B----4-:R4:W-:Y:S04]  /*76170*/  STS.128 [R0], R36 ;  /* 0x0000002400007388 */ /* 0x0109e80000000c00 */
[----:B----4-:R-:W4:Y:S04]  /*76180*/  LDL.LU R36, [R1+0x100] ;  /* 0x0001000001247983 */ /* 0x010f280000300800 */
[----:B------:R-:W4:Y:S01]  /*76190*/  LDL.LU R37, [R1+0x104] ;  /* 0x0001040001257983 */ /* 0x000f220000300800 */
[----:B------:R-:W-:-:S02]  /*761a0*/  IMAD.MOV.U32 R38, RZ, RZ, R248 ;  /* 0x000000ffff267224 */ /* 0x000fc400078e00f8 */
[----:B------:R-:W-:Y:S01]  /*761b0*/  IMAD.MOV.U32 R39, RZ, RZ, R249 ;  /* 0x000000ffff277224 */ /* 0x000fe200078e00f9 */
[----:B------:R-:W3:Y:S04]  /*761c0*/  LDL.LU R248, [R1+0x108] ;  /* 0x0001080001f87983 */ /* 0x000ee80000300800 */
[----:B------:R-:W3:Y:S04]  /*761d0*/  LDL.LU R249, [R1+0x10c] ;  /* 0x00010c0001f97983 */ /* 0x000ee80000300800 */
[----:B------:R-:W3:Y:S04]  /*761e0*/  LDL.LU R120, [R1+0x10] ;  /* 0x0000100001787983 */ /* 0x000ee80000300800 */
[----:B------:R-:W3:Y:S04]  /*761f0*/  LDL.LU R121, [R1+0x14] ;  /* 0x0000140001797983 */ /* 0x000ee80000300800 */
[----:B------:R-:W3:Y:S04]  /*76200*/  LDL.LU R122, [R1] ;  /* 0x00000000017a7983 */ /* 0x000ee80000300800 */
[----:B------:R-:W3:Y:S04]  /*76210*/  LDL.LU R123, [R1+0x4] ;  /* 0x00000400017b7983 */ /* 0x000ee80000300800 */
[----:B------:R-:W3:Y:S04]  /*76220*/  LDL.LU R124, [R1+0x18] ;  /* 0x00001800017c7983 */ /* 0x000ee80000300800 */
[----:B------:R-:W3:Y:S04]  /*76230*/  LDL.LU R125, [R1+0x1c] ;  /* 0x00001c00017d7983 */ /* 0x000ee80000300800 */
[----:B------:R-:W3:Y:S04]  /*76240*/  LDL.LU R126, [R1+0x8] ;  /* 0x00000800017e7983 */ /* 0x000ee80000300800 */
[----:B------:R-:W3:Y:S04]  /*76250*/  LDL.LU R127, [R1+0xc] ;  /* 0x00000c00017f7983 */ /* 0x000ee80000300800 */
[----:B--2---:R-:W-:Y:S04]  /*76260*/  STS.128 [R0+0x80], R116 ;  /* 0x0000807400007388 */ /* 0x004fe80000000c00 */
[----:B----4-:R2:W-:Y:S02]  /*76270*/  STS.128 [R0+0x100], R36 ;  /* 0x0001002400007388 */ /* 0x0105e40000000c00 */
[----:B--2---:R-:W-:-:S02]  /*76280*/  IMAD.MOV.U32 R36, RZ, RZ, R244 ;  /* 0x000000ffff247224 */ /* 0x004fc400078e00f4 */
[----:B------:R-:W-:Y:S02]  /*76290*/  IMAD.MOV.U32 R37, RZ, RZ, R245 ;  /* 0x000000ffff257224 */ /* 0x000fe400078e00f5 */
[----:B------:R-:W-:Y:S02]  /*762a0*/  IMAD.MOV.U32 R38, RZ, RZ, R228 ;  /* 0x000000ffff267224 */ /* 0x000fe400078e00e4 */
[----:B------:R-:W-:-:S05]  /*762b0*/  IMAD.MOV.U32 R39, RZ, RZ, R229 ;  /* 0x000000ffff277224 */ /* 0x000fca00078e00e5 */
[----:B------:R2:W-:Y:S04]  /*762c0*/  STS.128 [R0+0x300], R36 ;  /* 0x0003002400007388 */ /* 0x0005e80000000c00 */
[----:B--2---:R-:W2:Y:S04]  /*762d0*/  LDL.LU R36, [R1+0x300] ;  /* 0x0003000001247983 */ /* 0x004ea80000300800 */
[----:B------:R-:W2:Y:S04]  /*762e0*/  LDL.LU R37, [R1+0x304] ;  /* 0x0003040001257983 */ /* 0x000ea80000300800 */
[----:B------:R-:W2:Y:S04]  /*762f0*/  LDL.LU R38, [R1+0x2e0] ;  /* 0x0002e00001267983 */ /* 0x000ea80000300800 */
[----:B------:R-:W2:Y:S01]  /*76300*/  LDL.LU R39, [R1+0x2e4] ;  /* 0x0002e40001277983 */ /* 0x000ea20000300800 */
[----:B------:R-:W-:Y:S01]  /*76310*/  IMAD.MOV.U32 R116, RZ, RZ, R168 ;  /* 0x000000ffff747224 */ /* 0x000fe200078e00a8 */
[----:B------:R-:W-:Y:S01]  /*76320*/  MOV R117, R169 ;  /* 0x000000a900757202 */ /* 0x000fe20000000f00 */
[----:B------:R-:W-:Y:S01]  /*76330*/  IMAD.MOV.U32 R118, RZ, RZ, R164 ;  /* 0x000000ffff767224 */ /* 0x000fe200078e00a4 */
[----:B---3--:R3:W-:Y:S01]  /*76340*/  STS.128 [R0+0x200], R120 ;  /* 0x0002007800007388 */ /* 0x0087e20000000c00 */
[----:B------:R-:W-:-:S05]  /*76350*/  IMAD.MOV.U32 R119, RZ, RZ, R165 ;  /* 0x000000ffff777224 */ /* 0x000fca00078e00a5 */
[----:B------:R4:W-:Y:S01]  /*76360*/  STS.128 [R0+0x400], R116 ;  /* 0x0004007400007388 */ /* 0x0009e20000000c00 */
[----:B---3--:R-:W-:Y:S02]  /*76370*/  IMAD.MOV.U32 R120, RZ, RZ, R104 ;  /* 0x000000ffff787224 */ /* 0x008fe400078e0068 */
        /* <DEDUP_REMOVED lines=8> */
[----:B------:R-:W3:Y:S04]  /*76400*/  LDL.LU R107, [R1+0x2ec] ;  /* 0x0002ec00016b7983 */ /* 0x000ee80000300800 */
[----:B----4-:R-:W4:Y:S04]  /*76410*/  LDL.LU R116, [R1+0x320] ;  /* 0x0003200001747983 */ /* 0x010f280000300800 */
[----:B------:R-:W4:Y:S04]  /*76420*/  LDL.LU R117, [R1+0x324] ;  /* 0x0003240001757983 */ /* 0x000f280000300800 */
[----:B------:R-:W4:Y:S04]  /*76430*/  LDL.LU R118, [R1+0x2d0] ;  /* 0x0002d00001767983 */ /* 0x000f280000300800 */
[----:B------:R1:W-:Y:S04]  /*76440*/  STS.128 [R0+0x500], R120 ;  /* 0x0005007800007388 */ /* 0x0003e80000000c00 */
[----:B------:R-:W4:Y:S04]  /*76450*/  LDL.LU R119, [R1+0x2d4] ;  /* 0x0002d40001777983 */ /* 0x000f280000300800 */
[----:B-1----:R-:W3:Y:S04]  /*76460*/  LDL.LU R120, [R1+0x328] ;  /* 0x0003280001787983 */ /* 0x002ee80000300800 */
        /* <DEDUP_REMOVED lines=14> */
[----:B------:R-:W-:Y:S02]  /*76550*/  IMAD.MOV.U32 R229, RZ, RZ, R247 ;  /* 0x000000ffffe57224 */ /* 0x000fe400078e00f7 */
[----:B------:R-:W-:Y:S02]  /*76560*/  IMAD.MOV.U32 R164, RZ, RZ, R170 ;  /* 0x000000ffffa47224 */ /* 0x000fe400078e00aa */
[----:B------:R-:W-:Y:S01]  /*76570*/  IMAD.MOV.U32 R165, RZ, RZ, R171 ;  /* 0x000000ffffa57224 */ /* 0x000fe200078e00ab */
[----:B------:R1:W-:Y:S04]  /*76580*/  STS.128 [R0+0x180], R248 ;  /* 0x000180f800007388 */ /* 0x0003e80000000c00 */
[----:B------:R-:W-:Y:S04]  /*76590*/  STS.128 [R0+0x280], R124 ;  /* 0x0002807c00007388 */ /* 0x000fe80000000c00 */
[----:B------:R-:W-:Y:S04]  /*765a0*/  STS.128 [R0+0x380], R228 ;  /* 0x000380e400007388 */ /* 0x000fe80000000c00 */
[----:B------:R-:W-:Y:S04]  /*765b0*/  STS.128 [R0+0x480], R164 ;  /* 0x000480a400007388 */ /* 0x000fe80000000c00 */
[----:B---3--:R-:W-:Y:S04]  /*765c0*/  STS.128 [R0+0x680], R104 ;  /* 0x0006806800007388 */ /* 0x008fe80000000c00 */
[----:B----4-:R-:W-:Y:S04]  /*765d0*/  STS.128 [R0+0x700], R116 ;  /* 0x0007007400007388 */ /* 0x010fe80000000c00 */
[----:B------:R-:W-:Y:S04]  /*765e0*/  STS.128 [R0+0x780], R120 ;  /* 0x0007807800007388 */ /* 0x000fe80000000c00 */
[----:B------:R-:W-:Y:S01]  /*765f0*/  BAR.SYNC.DEFER_BLOCKING 0x0 ;  /* 0x0000000000007b1d */ /* 0x000fe20000010000 */
[----:B-1----:R-:W-:-:S02]  /*76600*/  LOP3.LUT R249, R2, 0x20, RZ, 0x3c, !PT ;  /* 0x0000002002f97812 */ /* 0x002fc400078e3cff */
[----:B------:R-:W-:-:S03]  /*76610*/  LOP3.LUT R250, R2, 0x40, RZ, 0x3c, !PT ;  /* 0x0000004002fa7812 */ /* 0x000fc600078e3cff */
[----:B------:R-:W1:Y:S04]  /*76620*/  LDS.128 R104, [R2] ;  /* 0x0000000002687984 */ /* 0x000e680000000c00 */
        /* <DEDUP_REMOVED lines=15> */
[----:B------:R-:W-:Y:S06]  /*76720*/  BAR.SYNC.DEFER_BLOCKING 0x0 ;  /* 0x0000000000007b1d */ /* 0x000fec0000010000 */
[----:B--2---:R2:W-:Y:S04]  /*76730*/  STS.128 [R0], R36 ;  /* 0x0000002400007388 */ /* 0x0045e80000000c00 */
[----:B--2---:R-:W2:Y:S04]  /*76740*/  LDL.LU R36, [R1+0x580] ;  /* 0x0005800001247983 */ /* 0x004ea80000300800 */
[----:B------:R-:W2:Y:S04]  /*76750*/  LDL.LU R37, [R1+0x584] ;  /* 0x0005840001257983 */ /* 0x000ea80000300800 */
[----:B------:R-:W2:Y:S04]  /*76760*/  LDL.LU R38, [R1+0x560] ;  /* 0x0005600001267983 */ /* 0x000ea80000300800 */
[----:B------:R-:W2:Y:S04]  /*76770*/  LDL.LU R39, [R1+0x564] ;  /* 0x0005640001277983 */ /* 0x000ea80000300800 */
[----:B------:R-:W3:Y:S04]  /*76780*/  LDL.LU R180, [R1+0x588] ;  /* 0x0005880001b47983 */ /* 0x000ee80000300800 */
[----:B------:R-:W3:Y:S04]  /*76790*/  LDL.LU R181, [R1+0x58c] ;  /* 0x00058c0001b57983 */ /* 0x000ee80000300800 */
[----:B------:R-:W3:Y:S04]  /*767a0*/  LDL.LU R182, [R1+0x568] ;  /* 0x0005680001b67983 */ /* 0x000ee80000300800 */
[----:B------:R4:W-:Y:S04]  /*767b0*/  STS.128 [R0+0x80], R100 ;  /* 0x0000806400007388 */ /* 0x0009e80000000c00 */
[----:B------:R-:W3:Y:S04]  /*767c0*/  LDL.LU R183, [R1+0x56c] ;  /* 0x00056c0001b77983 */ /* 0x000ee80000300800 */
[----:B----4-:R-:W4:Y:S04]  /*767d0*/  LDL.LU R100, [R1+0x7a0] ;  /* 0x0007a00001647983 */ /* 0x010f280000300800 */
        /* <DEDUP_REMOVED lines=11> */
[----:B--2---:R-:W-:Y:S04]  /*76890*/  STS.128 [R0+0x100], R36 ;  /* 0x0001002400007388 */ /* 0x004fe80000000c00 */
[----:B----4-:R2:W-:Y:S04]  /*768a0*/  STS.128 [R0+0x200], R100 ;  /* 0x0002006400007388 */ /* 0x0105e80000000c00 */
[----:B--2---:R-:W2:Y:S04]  /*768b0*/  LDL.LU R100, [R1+0xc58] ;  /* 0x000c580001647983 */ /* 0x004ea80000300800 */
        /* <DEDUP_REMOVED lines=8> */
[----:B------:R1:W-:Y:S04]  /*76940*/  STS.128 [R0+0x280], R184 ;  /* 0x000280b800007388 */ /* 0x0003e80000000c00 */
[----:B------:R1:W-:Y:S04]  /*76950*/  STS.128 [R0+0x300], R188 ;  /* 0x000300bc00007388 */ /* 0x0003e80000000c00 */
[----:B---3--:R-:W3:Y:S04]  /*76960*/  LDL.LU R180, [R1+0x938] ;  /* 0x0009380001b47983 */ /* 0x008ee80000300800 */
        /* <DEDUP_REMOVED lines=25> */
[----:B---3--:R1:W-:Y:S04]  /*76b00*/  STS.128 [R0+0x500], R184 ;  /* 0x000500b800007388 */ /* 0x0083e80000000c00 */
[----:B------:R-:W3:Y:S04]  /*76b10*/  LDL.LU R245, [R1+0x3f4] ;  /* 0x0003f40001f57983 */ /* 0x000ee80000300800 */
[----:B------:R1:W-:Y:S01]  /*76b20*/  STS.128 [R0+0x480], R180 ;  /* 0x000480b400007388 */ /* 0x0003e20000000c00 */
[----:B------:R-:W-:-:S03]  /*76b30*/  IMAD R3, R228, c[0x0][0x194], RZ ;  /* 0x00006500e4037a24 */ /* 0x000fc600078e02ff */
[----:B-1----:R-:W3:Y:S04]  /*76b40*/  LDL.LU R184, [R1+0x1924] ;  /* 0x0019240001b87983 */ /* 0x002ee80000300800 */
[----:B------:R-:W3:Y:S04]  /*76b50*/  LDL.LU R180, [R1+0xbc0] ;  /* 0x000bc00001b47983 */ /* 0x000ee80000300800 */
[----:B------:R-:W3:Y:S04]  /*76b60*/  LDL.LU R181, [R1+0xbc4] ;  /* 0x000bc40001b57983 */ /* 0x000ee80000300800 */
[----:B------:R-:W3:Y:S04]  /*76b70*/  LDL.LU R182, [R1+0xba0] ;  /* 0x000ba00001b67983 */ /* 0x000ee80000300800 */
[----:B------:R-:W3:Y:S04]  /*76b80*/  LDL.LU R183, [R1+0xba4] ;  /* 0x000ba40001b77983 */ /* 0x000ee80000300800 */
[----:B--2---:R1:W-:Y:S02]  /*76b90*/  STS.128 [R0+0x600], R36 ;  /* 0x0006002400007388 */ /* 0x0043e40000000c00 */
[----:B-1----:R-:W-:-:S02]  /*76ba0*/  IMAD.MOV.U32 R38, RZ, RZ, c[0x0][0x194] ;  /* 0x00006500ff267624 */ /* 0x002fc400078e00ff */
[----:B----4-:R1:W-:Y:S02]  /*76bb0*/  STS.128 [R0+0x680], R100 ;  /* 0x0006806400007388 */ /* 0x0103e40000000c00 */
[----:B------:R-:W-:Y:S02]  /*76bc0*/  IMAD R38, R38, 0x80, R3 ;  /* 0x0000008026267824 */ /* 0x000fe400078e0203 */
[----:B------:R-:W2:Y:S04]  /*76bd0*/  LDL.LU R36, [R1+0xbc8] ;  /* 0x000bc80001247983 */ /* 0x000ea80000300800 */
[----:B------:R-:W2:Y:S04]  /*76be0*/  LDL.LU R37, [R1+0xbcc] ;  /* 0x000bcc0001257983 */ /* 0x000ea80000300800 */
[----:B------:R-:W4:Y:S01]  /*76bf0*/  LDL.LU R244, [R1+0xe4] ;  /* 0x0000e40001f47983 */ /* 0x000f220000300800 */
[----:B-1----:R-:W-:-:S04]  /*76c00*/  LEA R100, P2, R3, c[0x0][0x170], 0x2 ;  /* 0x00005c0003647a11 */ /* 0x002fc800078410ff */
[----:B------:R-:W-:Y:S02]  /*76c10*/  LEA.HI.X.SX32 R101, R3, c[0x0][0x174], 0x2, P2 ;  /* 0x00005d0003657a11 */ /* 0x000fe400010f16ff */
[----:B------:R-:W-:-:S04]  /*76c20*/  LEA R102, P2, R38, c[0x0][0x170], 0x2 ;  /* 0x00005c0026667a11 */ /* 0x000fc800078410ff */
[----:B------:R-:W-:Y:S02]  /*76c30*/  LEA.HI.X.SX32 R103, R38, c[0x0][0x174], 0x2, P2 ;  /* 0x00005d0026677a11 */ /* 0x000fe400010f16ff */
[----:B------:R-:W2:Y:S04]  /*76c40*/  LDL.LU R38, [R1+0xba8] ;  /* 0x000ba80001267983 */ /* 0x000ea80000300800 */
[----:B------:R-:W2:Y:S04]  /*76c50*/  LDL.LU R39, [R1+0xbac] ;  /* 0x000bac0001277983 */ /* 0x000ea80000300800 */
[----:B------:R-:W4:Y:S04]  /*76c60*/  LDL.LU R230, [R1+0x490] ;  /* 0x0004900001e67983 */ /* 0x000f280000300800 */
[----:B------:R-:W4:Y:S04]  /*76c70*/  LDL.LU R231, [R1+0xf0] ;  /* 0x0000f00001e77983 */ /* 0x000f280000300800 */
[----:B------:R-:W4:Y:S04]  /*76c80*/  LDL.LU R247, [R1+0x494] ;  /* 0x0004940001f77983 */ /* 0x000f280000300800 */
[----:B------:R-:W4:Y:S04]  /*76c90*/  LDL.LU R248, [R1+0xf4] ;  /* 0x0000f40001f87983 */ /* 0x000f280000300800 */
[----:B------:R-:W-:Y:S04]  /*76ca0*/  STS.128 [R0+0x580], R188 ;  /* 0x000580bc00007388 */ /* 0x000fe80000000c00 */
[----:B---3--:R1:W-:Y:S01]  /*76cb0*/  STS.128 [R0+0x700], R180 ;  /* 0x000700b400007388 */ /* 0x0083e20000000c00 */
[----:B------:R-:W-:-:S02]  /*76cc0*/  ISETP.GE.AND P5, PT, R228, c[0x0][0x178], PT ;  /* 0x00005e00e4007a0c */ /* 0x000fc40003fa6270 */
[C---:B------:R-:W-:Y:S02]  /*76cd0*/  ISETP.GE.AND P6, PT, R251.reuse, c[0x0][0x17c], PT ;  /* 0x00005f00fb007a0c */ /* 0x040fe40003fc6270 */
[C---:B------:R-:W-:Y:S02]  /*76ce0*/  ISETP.LT.AND P5, PT, R251.reuse, c[0x0][0x17c], !P5 ;  /* 0x00005f00fb007a0c */ /* 0x040fe40006fa1270 */
[----:B------:R-:W-:Y:S01]  /*76cf0*/  ISETP.LT.AND P6, PT, R184, c[0x0][0x178], !P6 ;  /* 0x00005e00b8007a0c */ /* 0x000fe200077c1270 */
[----:B------:R-:W-:Y:S01]  /*76d00*/  IMAD R3, R251, c[0x0][0x198], RZ ;  /* 0x00006600fb037a24 */ /* 0x000fe200078e02ff */
[----:B------:R-:W-:-:S03]  /*76d10*/  ISETP.LT.AND P2, PT, R228, c[0x0][0x178], !P3 ;  /* 0x00005e00e4007a0c */ /* 0x000fc60005f41270 */
[----:B-1----:R-:W-:-:S04]  /*76d20*/  IMAD.WIDE R182, R3, 0x4, R100 ;  /* 0x0000000403b67825 */ /* 0x002fc800078e0264 */
[C---:B------:R-:W-:Y:S01]  /*76d30*/  IMAD.WIDE R180, R3.reuse, 0x4, R102 ;  /* 0x0000000403b47825 */ /* 0x040fe200078e0266 */
[----:B------:R-:W-:Y:S02]  /*76d40*/  ISETP.LT.AND P3, PT, R184, c[0x0][0x178], !P3 ;  /* 0x00005e00b8007a0c */ /* 0x000fe40005f61270 */
[----:B------:R-:W-:Y:S01]  /*76d50*/  IADD3 R3, R3, c[0x0][0x198], RZ ;  /* 0x0000660003037a10 */ /* 0x000fe20007ffe0ff */
[----:B--2---:R1:W-:Y:S04]  /*76d60*/  STS.128 [R0+0x780], R36 ;  /* 0x0007802400007388 */ /* 0x0043e80000000c00 */
[----:B------:R-:W-:Y:S01]  /*76d70*/  BAR.SYNC.DEFER_BLOCKING 0x0 ;  /* 0x0000000000007b1d */ /* 0x000fe20000010000 */
[----:B-1----:R-:W-:Y:S01]  /*76d80*/  IADD3 R36, R251, 0x3, RZ ;  /* 0x00000003fb247810 */ /* 0x002fe20007ffe0ff */
[C---:B------:R-:W-:Y:S01]  /*76d90*/  IMAD.WIDE R38, R3.reuse, 0x4, R100 ;  /* 0x0000000403267825 */ /* 0x040fe200078e0264 */
[----:B------:R-:W-:-:S03]  /*76da0*/  IADD3 R0, R3, c[0x0][0x198], RZ ;  /* 0x0000660003007a10 */ /* 0x000fc60007ffe0ff */
[----:B------:R1:W-:Y:S04]  /*76db0*/  @P5 STG.E [R182.64], R229 ;  /* 0x000000e5b6005986 */ /* 0x0003e8000c101904 */
[----:B------:R2:W-:Y:S01]  /*76dc0*/  @P6 STG.E [R180.64], R246 ;  /* 0x000000f6b4006986 */ /* 0x0005e2000c101904 */
[----:B------:R-:W-:-:S03]  /*76dd0*/  ISETP.LT.AND P6, PT, R228, c[0x0][0x178], !P4 ;  /* 0x00005e00e4007a0c */ /* 0x000fc600067c1270 */
[----:B-1----:R-:W3:Y:S04]  /*76de0*/  LDL.LU R229, [R1+0xa70] ;  /* 0x000a700001e57983 */ /* 0x002ee80000300800 */
[----:B--2---:R-:W2:Y:S01]  /*76df0*/  LDL.LU R246, [R1+0x1e0] ;  /* 0x0001e00001f67983 */ /* 0x004ea20000300800 */
[----:B------:R-:W-:Y:S02]  /*76e00*/  ISETP.LT.AND P4, PT, R184, c[0x0][0x178], !P4 ;  /* 0x00005e00b8007a0c */ /* 0x000fe40006781270 */
[----:B------:R-:W-:Y:S01]  /*76e10*/  ISETP.GE.AND P5, PT, R36, c[0x0][0x17c], PT ;  /* 0x00005f0024007a0c */ /* 0x000fe20003fa6270 */
[--C-:B------:R-:W-:Y:S01]  /*76e20*/  IMAD.WIDE R36, R3, 0x4, R102.reuse ;  /* 0x0000000403247825 */ /* 0x100fe200078e0266 */
[----:B------:R1:W-:Y:S03]  /*76e30*/  @P2 STG.E [R38.64], R245 ;  /* 0x000000f526002986 */ /* 0x0003e6000c101904 */
[----:B------:R-:W-:Y:S01]  /*76e40*/  IMAD.WIDE R180, R0, 0x4, R102 ;  /* 0x0000000400b47825 */ /* 0x000fe200078e0266 */
[----:B----4-:R4:W-:Y:S01]  /*76e50*/  @P3 STG.E [R36.64], R244 ;  /* 0x000000f424003986 */ /* 0x0109e2000c101904 */
[----:B------:R-:W-:-:S02]  /*76e60*/  ISETP.LT.AND P3, PT, R228, c[0x0][0x178], !P5 ;  /* 0x00005e00e4007a0c */ /* 0x000fc40006f61270 */
[C---:B-1----:R-:W-:Y:S01]  /*76e70*/  IMAD.WIDE R38, R0.reuse, 0x4, R100 ;  /* 0x0000000400267825 */ /* 0x042fe200078e0264 */
[----:B------:R-:W2:Y:S04]  /*76e80*/  LDL.LU R245, [R1+0xa74] ;  /* 0x000a740001f57983 */ /* 0x000ea80000300800 */
[----:B----4-:R-:W4:Y:S04]  /*76e90*/  LDL.LU R244, [R1+0x1e4] ;  /* 0x0001e40001f47983 */ /* 0x010f280000300800 */
[----:B------:R1:W-:Y:S01]  /*76ea0*/  @P6 STG.E [R38.64], R230 ;  /* 0x000000e626006986 */ /* 0x0003e2000c101904 */
[----:B------:R-:W-:-:S03]  /*76eb0*/  IADD3 R3, R0, c[0x0][0x198], RZ ;  /* 0x0000660000037a10 */ /* 0x000fc60007ffe0ff */
[----:B------:R1:W-:Y:S01]  /*76ec0*/  @P4 STG.E [R180.64], R231 ;  /* 0x000000e7b4004986 */ /* 0x0003e2000c101904 */
[----:B------:R-:W-:Y:S02]  /*76ed0*/  ISETP.LT.AND P4, PT, R184, c[0x0][0x178], !P5 ;  /* 0x00005e00b8007a0c */ /* 0x000fe40006f81270 */
[----:B------:R-:W-:Y:S01]  /*76ee0*/  IADD3 R36, R251, 0x5, RZ ;  /* 0x00000005fb247810 */ /* 0x000fe20007ffe0ff */
[----:B-1----:R-:W4:Y:S04]  /*76ef0*/  LDL.LU R230, [R1+0xaa0] ;  /* 0x000aa00001e67983 */ /* 0x002f280000300800 */
[----:B------:R-:W4:Y:S01]  /*76f00*/  LDL.LU R231, [R1+0x1f0] ;  /* 0x0001f00001e77983 */ /* 0x000f220000300800 */
[----:B------:R-:W-:Y:S01]  /*76f10*/  IMAD.WIDE R38, R3, 0x4, R100 ;  /* 0x0000000403267825 */ /* 0x000fe200078e0264 */
[----:B------:R-:W-:-:S03]  /*76f20*/  ISETP.GE.AND P5, PT, R36, c[0x0][0x17c], PT ;  /* 0x00005f0024007a0c */ /* 0x000fc60003fa6270 */
[----:B------:R-:W-:Y:S01]  /*76f30*/  IMAD.WIDE R36, R3, 0x4, R102 ;  /* 0x0000000403247825 */ /* 0x000fe200078e0266 */
[----:B------:R1:W-:Y:S04]  /*76f40*/  @P3 STG.E [R38.64], R247 ;  /* 0x000000f726003986 */ /* 0x0003e8000c101904 */
[----:B------:R1:W-:Y:S04]  /*76f50*/  @P4 STG.E [R36.64], R248 ;  /* 0x000000f824004986 */ /* 0x0003e8000c101904 */
[----:B-1----:R-:W4:Y:S04]  /*76f60*/  LDL.LU R247, [R1+0xaa4] ;  /* 0x000aa40001f77983 */ /* 0x002f280000300800 */
[----:B------:R-:W4:Y:S01]  /*76f70*/  LDL.LU R248, [R1+0x1f4] ;  /* 0x0001f40001f87983 */ /* 0x000f220000300800 */
[----:B------:R-:W-:-:S04]  /*76f80*/  IADD3 R182, R251, 0x4, RZ ;  /* 0x00000004fbb67810 */ /* 0x000fc80007ffe0ff */
[----:B------:R-:W-:-:S04]  /*76f90*/  ISETP.GE.AND P2, PT, R182, c[0x0][0x17c], PT ;  /* 0x00005f00b6007a0c */ /* 0x000fc80003f46270 */
[----:B------:R-:W-:Y:S02]  /*76fa0*/  ISETP.LT.AND P6, PT, R228, c[0x0][0x178], !P2 ;  /* 0x00005e00e4007a0c */ /* 0x000fe400057c1270 */
[----:B------:R-:W-:Y:S02]  /*76fb0*/  ISETP.LT.AND P2, PT, R184, c[0x0][0x178], !P2 ;  /* 0x00005e00b8007a0c */ /* 0x000fe40005741270 */
[----:B------:R-:W-:-:S05]  /*76fc0*/  IADD3 R0, R3, c[0x0][0x198], RZ ;  /* 0x0000660003007a10 */ /* 0x000fca0007ffe0ff */
[----:B------:R-:W-:Y:S01]  /*76fd0*/  IMAD.WIDE R38, R0, 0x4, R100 ;  /* 0x0000000400267825 */ /* 0x000fe200078e0264 */
[----:B------:R-:W-:-:S03]  /*76fe0*/  IADD3 R182, R251, 0x6, RZ ;  /* 0x00000006fbb67810 */ /* 0x000fc60007ffe0ff */
[----:B------:R-:W-:Y:S01]  /*76ff0*/  IMAD.WIDE R180, R0, 0x4, R102 ;  /* 0x0000000400b47825 */ /* 0x000fe200078e0266 */
[----:B------:R-:W-:Y:S02]  /*77000*/  ISETP.LT.AND P4, PT, R228, c[0x0][0x178], !P5 ;  /* 0x00005e00e4007a0c */ /* 0x000fe40006f81270 */
[----:B------:R-:W-:Y:S02]  /*77010*/  ISETP.GE.AND P3, PT, R182, c[0x0][0x17c], PT ;  /* 0x00005f00b6007a0c */ /* 0x000fe40003f66270 */
[----:B------:R-:W-:Y:S02]  /*77020*/  IADD3 R3, R0, c[0x0][0x198], RZ ;  /* 0x0000660000037a10 */ /* 0x000fe40007ffe0ff */
[----:B------:R-:W-:Y:S02]  /*77030*/  IADD3 R36, R251, 0x7, RZ ;  /* 0x00000007fb247810 */ /* 0x000fe40007ffe0ff */
[----:B------:R-:W-:Y:S01]  /*77040*/  IADD3 R0, R3, c[0x0][0x198], RZ ;  /* 0x0000660003007a10 */ /* 0x000fe20007ffe0ff */
[----:B---3--:R1:W-:Y:S04]  /*77050*/  @P6 STG.E [R38.64], R229 ;  /* 0x000000e526006986 */ /* 0x0083e8000c101904 */
[----:B--2---:R2:W-:Y:S01]  /*77060*/  @P2 STG.E [R180.64], R246 ;  /* 0x000000f6b4002986 */ /* 0x0045e2000c101904 */
[----:B------:R-:W-:-:S03]  /*77070*/  ISETP.LT.AND P2, PT, R184, c[0x0][0x178], !P5 ;  /* 0x00005e00b8007a0c */ /* 0x000fc60006f41270 */
[----:B-1----:R-:W3:Y:S04]  /*77080*/  LDL.LU R229, [R1+0xab0] ;  /* 0x000ab00001e57983 */ /* 0x002ee80000300800 */
[----:B--2---:R-:W2:Y:S01]  /*77090*/  LDL.LU R246, [R1+0x2c0] ;  /* 0x0002c00001f67983 */ /* 0x004ea20000300800 */
[----:B------:R-:W-:Y:S01]  /*770a0*/  ISETP.LT.AND P6, PT, R228, c[0x0][0x178], !P3 ;  /* 0x00005e00e4007a0c */ /* 0x000fe20005fc1270 */
[C---:B------:R-:W-:Y:S01]  /*770b0*/  IMAD.WIDE R38, R3.reuse, 0x4, R100 ;  /* 0x0000000403267825 */ /* 0x040fe200078e0264 */
        /* <DEDUP_REMOVED lines=222> */
[----:B------:R-:W-:-:S04]  /*77ea0*/  IMAD.WIDE R36, R3, 0x4, R102 ;  /* 0x0000000403247825 */ /* 0x000fc800078e0266 */
[----:B------:R-:W-:Y:S01]  /*77eb0*/  IMAD.WIDE R180, R0, 0x4, R102 ;  /* 0x0000000400b47825 */ /* 0x000fe200078e0266 */
[----:B------:R1:W-:Y:S04]  /*77ec0*/  @P2 STG.E [R38.64], R245 ;  /* 0x000000f526002986 */ /* 0x0003e8000c101904 */
[----:B----4-:R4:W-:Y:S01]  /*77ed0*/  @P3 STG.E [R36.64], R244 ;  /* 0x000000f424003986 */ /* 0x0109e2000c101904 */
[----:B------:R-:W-:Y:S01]  /*77ee0*/  ISETP.LT.AND P3, PT, R228, c[0x0][0x178], !P5 ;  /* 0x00005e00e4007a0c */ /* 0x000fe20006f61270 */
[C---:B-1----:R-:W-:Y:S02]  /*77ef0*/  IMAD.WIDE R38, R0.reuse, 0x4, R100 ;  /* 0x0000000400267825 */ /* 0x042fe400078e0264 */
        /* <DEDUP_REMOVED lines=70> */
[----:B------:R-:W-:-:S04]  /*78360*/  IADD3 R36, R0, c[0x0][0x198], RZ ;  /* 0x0000660000247a10 */ /* 0x000fc80007ffe0ff */
[----:B------:R-:W-:Y:S02]  /*78370*/  IADD3 R0, R36, c[0x0][0x198], RZ ;  /* 0x0000660024007a10 */ /* 0x000fe40007ffe0ff */
[----:B------:R-:W-:Y:S01]  /*78380*/  IADD3 R3, R251, 0x23, RZ ;  /* 0x00000023fb037810 */ /* 0x000fe20007ffe0ff */
[----:B---3--:R1:W-:Y:S04]  /*78390*/  @P6 STG.E [R38.64], R229 ;  /* 0x000000e526006986 */ /* 0x0083e8000c101904 */
[----:B--2---:R2:W-:Y:S01]  /*783a0*/  @P4 STG.E [R180.64], R246 ;  /* 0x000000f6b4004986 */ /* 0x0045e2000c101904 */
[----:B------:R-:W-:-:S03]  /*783b0*/  ISETP.LT.AND P4, PT, R184, c[0x0][0x178], !P5 ;  /* 0x00005e00b8007a0c */ /* 0x000fc60006f81270 */
[----:B-1----:R-:W3:Y:S04]  /*783c0*/  LDL.LU R229, [R1+0xa78] ;  /* 0x000a780001e57983 */ /* 0x002ee80000300800 */
[----:B--2---:R-:W2:Y:S01]  /*783d0*/  LDL.LU R246, [R1+0x1e8] ;  /* 0x0001e80001f67983 */ /* 0x004ea20000300800 */
[----:B------:R-:W-:Y:S01]  /*783e0*/  ISETP.LT.AND P6, PT, R228, c[0x0][0x178], !P2 ;  /* 0x00005e00e4007a0c */ /* 0x000fe200057c1270 */
[----:B------:R-:W-:Y:S01]  /*783f0*/  IMAD.WIDE R38, R36, 0x4, R100 ;  /* 0x0000000424267825 */ /* 0x000fe200078e0264 */
[----:B------:R-:W-:-:S03]  /*78400*/  ISETP.LT.AND P2, PT, R184, c[0x0][0x178], !P2 ;  /* 0x00005e00b8007a0c */ /* 0x000fc60005741270 */
[----:B------:R-:W-:Y:S01]  /*78410*/  IMAD.WIDE R36, R36, 0x4, R102 ;  /* 0x0000000424247825 */ /* 0x000fe200078e0266 */
[----:B------:R-:W-:-:S03]  /*78420*/  ISETP.GE.AND P5, PT, R3, c[0x0][0x17c], PT ;  /* 0x00005f0003007a0c */ /* 0x000fc60003fa6270 */
        /* <DEDUP_REMOVED lines=10> */
[----:B------:R-:W-:-:S03]  /*784d0*/  ISETP.LT.AND P2, PT, R184, c[0x0][0x178], !P5 ;  /* 0x00005e00b8007a0c */ /* 0x000fc60006f41270 */
[----:B-1----:R-:W4:Y:S04]  /*784e0*/  LDL.LU R230, [R1+0xaa8] ;  /* 0x000aa80001e67983 */ /* 0x002f280000300800 */
[----:B------:R-:W4:Y:S01]  /*784f0*/  LDL.LU R231, [R1+0x1f8] ;  /* 0x0001f80001e77983 */ /* 0x000f220000300800 */
[C---:B------:R-:W-:Y:S01]  /*78500*/  IMAD.WIDE R38, R36.reuse, 0x4, R100 ;  /* 0x0000000424267825 */ /* 0x040fe200078e0264 */
[----:B------:R-:W-:-:S03]  /*78510*/  IADD3 R0, R36, c[0x0][0x198], RZ ;  /* 0x0000660024007a10 */ /* 0x000fc60007ffe0ff */
        /* <DEDUP_REMOVED lines=9> */
[----:B------:R-:W-:Y:S01]  /*785b0*/  IADD3 R3, R251, 0x25, RZ ;  /* 0x00000025fb037810 */ /* 0x000fe20007ffe0ff */
[----:B------:R-:W-:-:S03]  /*785c0*/  IMAD.WIDE R38, R0, 0x4, R100 ;  /* 0x0000000400267825 */ /* 0x000fc600078e0264 */
[----:B------:R-:W-:Y:S01]  /*785d0*/  ISETP.GE.AND P5, PT, R3, c[0x0][0x17c], PT ;  /* 0x00005f0003007a0c */ /* 0x000fe20003fa6270 */
[----:B------:R-:W-:Y:S01]  /*785e0*/  IMAD.WIDE R180, R0, 0x4, R102 ;  /* 0x0000000400b47825 */ /* 0x000fe200078e0266 */
[----:B------:R-:W-:Y:S02]  /*785f0*/  IADD3 R3, R251, 0x26, RZ ;  /* 0x00000026fb037810 */ /* 0x000fe40007ffe0ff */
        /* <DEDUP_REMOVED lines=2339> */
[----:B------:R-:W-:Y:S02]  /*81830*/  ISETP.LT.AND P4, PT, R184, c[0x0][0x178], !P5 ;  /* 0x00005e00b8007a0c */ /* 0x000fe40006f81270 */
[----:B------:R-:W-:-:S02]  /*81840*/  ISETP.LT.AND P6, PT, R228, c[0x0][0x178], !P2 ;  /* 0x00005e00e4007a0c */ /* 0x000fc400057c1270 */
[----:B------:R-:W-:Y:S01]  /*81850*/  ISETP.LT.AND P2, PT, R184, c[0x0][0x178], !P2 ;  /* 0x00005e00b8007a0c */ /* 0x000fe20005741270 */
[C---:B-1----:R-:W-:Y:S01]  /*81860*/  IMAD.WIDE R38, R36.reuse, 0x4, R100 ;  /* 0x0000000424267825 */ /* 0x042fe200078e0264 */
[----:B------:R-:W3:Y:S03]  /*81870*/  LDL.LU R229, [R1+0xf38] ;  /* 0x000f380001e57983 */ /* 0x000ee60000300800 */
[--C-:B------:R-:W-:Y:S01]  /*81880*/  IMAD.WIDE R36, R36, 0x4, R102.reuse ;  /* 0x0000000424247825 */ /* 0x100fe200078e0266 */
[----:B--2---:R-:W2:Y:S01]  /*81890*/  LDL.LU R246, [R1+0x898] ;  /* 0x0008980001f67983 */ /* 0x004ea20000300800 */
[----:B------:R-:W-:Y:S02]  /*818a0*/  ISETP.GE.AND P5, PT, R3, c[0x0][0x17c], PT ;  /* 0x00005f0003007a0c */ /* 0x000fe40003fa6270 */
[----:B------:R-:W-:Y:S01]  /*818b0*/  IMAD.WIDE R180, R0, 0x4, R102 ;  /* 0x0000000400b47825 */ /* 0x000fe200078e0266 */
[----:B------:R1:W-:Y:S04]  /*818c0*/  @P3 STG.E [R38.64], R245 ;  /* 0x000000f526003986 */ /* 0x0003e8000c101904 */
[----:B----4-:R4:W-:Y:S01]  /*818d0*/  @P4 STG.E [R36.64], R244 ;  /* 0x000000f424004986 */ /* 0x0109e2000c101904 */
[----:B------:R-:W-:Y:S01]  /*818e0*/  ISETP.LT.AND P4, PT, R228, c[0x0][0x178], !P5 ;  /* 0x00005e00e4007a0c */ /* 0x000fe20006f81270 */
[----:B-1----:R-:W-:-:S02]  /*818f0*/  IMAD.WIDE R38, R0, 0x4, R100 ;  /* 0x0000000400267825 */ /* 0x002fc400078e0264 */
[----:B------:R-:W2:Y:S04]  /*81900*/  LDL.LU R245, [R1+0xf3c] ;  /* 0x000f3c0001f57983 */ /* 0x000ea80000300800 */
[----:B----4-:R-:W4:Y:S04]  /*81910*/  LDL.LU R244, [R1+0x89c] ;  /* 0x00089c0001f47983 */ /* 0x010f280000300800 */
[----:B------:R1:W-:Y:S01]  /*81920*/  @P6 STG.E [R38.64], R230 ;  /* 0x000000e626006986 */ /* 0x0003e2000c101904 */
[----:B------:R-:W-:-:S03]  /*81930*/  IADD3 R36, R0, c[0x0][0x198], RZ ;  /* 0x0000660000247a10 */ /* 0x000fc60007ffe0ff */
[----:B------:R1:W-:Y:S01]  /*81940*/  @P2 STG.E [R180.64], R231 ;  /* 0x000000e7b4002986 */ /* 0x0003e2000c101904 */
[----:B------:R-:W-:Y:S02]  /*81950*/  ISETP.LT.AND P2, PT, R184, c[0x0][0x178], !P5 ;  /* 0x00005e00b8007a0c */ /* 0x000fe40006f41270 */
[C---:B------:R-:W-:Y:S01]  /*81960*/  IADD3 R0, R36.reuse, c[0x0][0x198], RZ ;  /* 0x0000660024007a10 */ /* 0x040fe20007ffe0ff */
[C---:B-1----:R-:W-:Y:S01]  /*81970*/  IMAD.WIDE R38, R36.reuse, 0x4, R100 ;  /* 0x0000000424267825 */ /* 0x042fe200078e0264 */
[----:B------:R-:W4:Y:S03]  /*81980*/  LDL.LU R230, [R1+0xf48] ;  /* 0x000f480001e67983 */ /* 0x000f260000300800 */
[----:B------:R-:W-:Y:S01]  /*81990*/  IMAD.WIDE R36, R36, 0x4, R102 ;  /* 0x0000000424247825 */ /* 0x000fe200078e0266 */
[----:B------:R-:W4:Y:S04]  /*819a0*/  LDL.LU R231, [R1+0x998] ;  /* 0x0009980001e77983 */ /* 0x000f280000300800 */
[----:B------:R1:W-:Y:S04]  /*819b0*/  @P4 STG.E [R38.64], R247 ;  /* 0x000000f726004986 */ /* 0x0003e8000c101904 */
[----:B------:R1:W-:Y:S04]  /*819c0*/  @P2 STG.E [R36.64], R248 ;  /* 0x000000f824002986 */ /* 0x0003e8000c101904 */
[----:B-1----:R-:W4:Y:S04]  /*819d0*/  LDL.LU R247, [R1+0xf4c] ;  /* 0x000f4c0001f77983 */ /* 0x002f280000300800 */
[----:B------:R-:W4:Y:S01]  /*819e0*/  LDL.LU R248, [R1+0x99c] ;  /* 0x00099c0001f87983 */ /* 0x000f220000300800 */
[----:B------:R-:W-:-:S04]  /*819f0*/  IADD3 R3, R251, 0xfc, RZ ;  /* 0x000000fcfb037810 */ /* 0x000fc80007ffe0ff */
[----:B------:R-:W-:Y:S02]  /*81a00*/  ISETP.GE.AND P3, PT, R3, c[0x0][0x17c], PT ;  /* 0x00005f0003007a0c */ /* 0x000fe40003f66270 */
[----:B------:R-:W-:Y:S02]  /*81a10*/  IADD3 R3, R251, 0xfd, RZ ;  /* 0x000000fdfb037810 */ /* 0x000fe40007ffe0ff */
[----:B------:R-:W-:Y:S02]  /*81a20*/  ISETP.LT.AND P6, PT, R228, c[0x0][0x178], !P3 ;  /* 0x00005e00e4007a0c */ /* 0x000fe40005fc1270 */
[----:B------:R-:W-:Y:S02]  /*81a30*/  ISETP.GE.AND P5, PT, R3, c[0x0][0x17c], PT ;  /* 0x00005f0003007a0c */ /* 0x000fe40003fa6270 */
[----:B------:R-:W-:Y:S02]  /*81a40*/  ISETP.LT.AND P3, PT, R184, c[0x0][0x178], !P3 ;  /* 0x00005e00b8007a0c */ /* 0x000fe40005f61270 */
[----:B------:R-:W-:Y:S01]  /*81a50*/  ISETP.LT.AND P2, PT, R228, c[0x0][0x178], !P5 ;  /* 0x00005e00e4007a0c */ /* 0x000fe20006f41270 */
[----:B------:R-:W-:Y:S01]  /*81a60*/  IMAD.WIDE R38, R0, 0x4, R100 ;  /* 0x0000000400267825 */ /* 0x000fe200078e0264 */
[----:B------:R-:W-:-:S02]  /*81a70*/  ISETP.LT.AND P5, PT, R184, c[0x0][0x178], !P5 ;  /* 0x00005e00b8007a0c */ /* 0x000fc40006fa1270 */
[C---:B------:R-:W-:Y:S01]  /*81a80*/  IADD3 R36, R0.reuse, c[0x0][0x198], RZ ;  /* 0x0000660000247a10 */ /* 0x040fe20007ffe0ff */
[----:B------:R-:W-:Y:S01]  /*81a90*/  IMAD.WIDE R180, R0, 0x4, R102 ;  /* 0x0000000400b47825 */ /* 0x000fe200078e0266 */
[----:B------:R-:W-:Y:S02]  /*81aa0*/  IADD3 R3, R251, 0xfe, RZ ;  /* 0x000000fefb037810 */ /* 0x000fe40007ffe0ff */
[----:B------:R-:W-:Y:S02]  /*81ab0*/  IADD3 R0, R36, c[0x0][0x198], RZ ;  /* 0x0000660024007a10 */ /* 0x000fe40007ffe0ff */
[----:B------:R-:W-:Y:S02]  /*81ac0*/  ISETP.GE.AND P4, PT, R3, c[0x0][0x17c], PT ;  /* 0x00005f0003007a0c */ /* 0x000fe40003f86270 */
[----:B------:R-:W-:Y:S01]  /*81ad0*/  IADD3 R3, R251, 0xff, RZ ;  /* 0x000000fffb037810 */ /* 0x000fe20007ffe0ff */
[----:B---3--:R1:W-:Y:S01]  /*81ae0*/  @P6 STG.E [R38.64], R229 ;  /* 0x000000e526006986 */ /* 0x0083e2000c101904 */
[----:B------:R-:W-:-:S03]  /*81af0*/  ISETP.LT.AND P6, PT, R228, c[0x0][0x178], !P4 ;  /* 0x00005e00e4007a0c */ /* 0x000fc600067c1270 */
[----:B--2---:R2:W-:Y:S01]  /*81b00*/  @P3 STG.E [R180.64], R246 ;  /* 0x000000f6b4003986 */ /* 0x0045e2000c101904 */
[----:B-1----:R-:W-:-:S03]  /*81b10*/  IMAD.WIDE R38, R36, 0x4, R100 ;  /* 0x0000000424267825 */ /* 0x002fc600078e0264 */
[----:B------:R-:W3:Y:S01]  /*81b20*/  LDL.LU R229, [R1+0x370] ;  /* 0x0003700001e57983 */ /* 0x000ee20000300800 */
[----:B------:R-:W-:-:S03]  /*81b30*/  IMAD.WIDE R36, R36, 0x4, R102 ;  /* 0x0000000424247825 */ /* 0x000fc600078e0266 */
[----:B--2---:R-:W2:Y:S01]  /*81b40*/  LDL.LU R246, [R1+0x150] ;  /* 0x0001500001f67983 */ /* 0x004ea20000300800 */
[----:B------:R-:W-:Y:S02]  /*81b50*/  ISETP.GE.AND P3, PT, R3, c[0x0][0x17c], PT ;  /* 0x00005f0003007a0c */ /* 0x000fe40003f66270 */
[----:B------:R-:W-:Y:S01]  /*81b60*/  ISETP.LT.AND P4, PT, R184, c[0x0][0x178], !P4 ;  /* 0x00005e00b8007a0c */ /* 0x000fe20006781270 */
[----:B------:R-:W-:Y:S01]  /*81b70*/  IMAD.WIDE R180, R0, 0x4, R102 ;  /* 0x0000000400b47825 */ /* 0x000fe200078e0266 */
[----:B------:R1:W-:Y:S04]  /*81b80*/  @P2 STG.E [R38.64], R245 ;  /* 0x000000f526002986 */ /* 0x0003e8000c101904 */
[----:B----4-:R4:W-:Y:S01]  /*81b90*/  @P5 STG.E [R36.64], R244 ;  /* 0x000000f424005986 */ /* 0x0109e2000c101904 */
[----:B------:R-:W-:-:S03]  /*81ba0*/  ISETP.LT.AND P5, PT, R228, c[0x0][0x178], !P3 ;  /* 0x00005e00e4007a0c */ /* 0x000fc60005fa1270 */
[----:B-1----:R-:W2:Y:S04]  /*81bb0*/  LDL.LU R245, [R1+0x374] ;  /* 0x0003740001f57983 */ /* 0x002ea80000300800 */
[----:B----4-:R-:W4:Y:S01]  /*81bc0*/  LDL.LU R244, [R1+0x154] ;  /* 0x0001540001f47983 */ /* 0x010f220000300800 */
[----:B------:R-:W-:Y:S01]  /*81bd0*/  ISETP.LT.AND P3, PT, R184, c[0x0][0x178], !P3 ;  /* 0x00005e00b8007a0c */ /* 0x000fe20005f61270 */
[C---:B------:R-:W-:Y:S01]  /*81be0*/  IMAD.WIDE R38, R0.reuse, 0x4, R100 ;  /* 0x0000000400267825 */ /* 0x040fe200078e0264 */
[----:B------:R-:W-:-:S04]  /*81bf0*/  IADD3 R36, R0, c[0x0][0x198], RZ ;  /* 0x0000660000247a10 */ /* 0x000fc80007ffe0ff */
[----:B------:R1:W-:Y:S01]  /*81c00*/  @P6 STG.E [R38.64], R230 ;  /* 0x000000e626006986 */ /* 0x0003e2000c101904 */
[----:B------:R-:W-:-:S03]  /*81c10*/  IADD3 R0, R36, c[0x0][0x198], RZ ;  /* 0x0000660024007a10 */ /* 0x000fc60007ffe0ff */
[----:B------:R1:W-:Y:S02]  /*81c20*/  @P4 STG.E [R180.64], R231 ;  /* 0x000000e7b4004986 */ /* 0x0003e4000c101904 */
[C---:B-1----:R-:W-:Y:S02]  /*81c30*/  IMAD.WIDE R38, R36.reuse, 0x4, R100 ;  /* 0x0000000424267825 */ /* 0x042fe400078e0264 */
[----:B------:R-:W4:Y:S02]  /*81c40*/  LDL.LU R230, [R1+0x7c0] ;  /* 0x0007c00001e67983 */ /* 0x000f240000300800 */
[----:B------:R-:W-:Y:S02]  /*81c50*/  IMAD.WIDE R36, R36, 0x4, R102 ;  /* 0x0000000424247825 */ /* 0x000fe400078e0266 */
        /* <DEDUP_REMOVED lines=9> */
[----:B------:R-:W-:Y:S02]  /*81cf0*/  ISETP.LT.AND P6, PT, R184, c[0x0][0x178], !P2 ;  /* 0x00005e00b8007a0c */ /* 0x000fe400057c1270 */
[----:B------:R-:W-:Y:S01]  /*81d00*/  ISETP.GE.AND P2, PT, R3, c[0x0][0x17c], PT ;  /* 0x00005f0003007a0c */ /* 0x000fe20003f46270 */
[----:B------:R-:W-:-:S03]  /*81d10*/  IMAD.WIDE R38, R0, 0x4, R100 ;  /* 0x0000000400267825 */ /* 0x000fc600078e0264 */
[----:B------:R-:W-:Y:S02]  /*81d20*/  ISETP.LT.AND P3, PT, R228, c[0x0][0x178], !P2 ;  /* 0x00005e00e4007a0c */ /* 0x000fe40005761270 */
[----:B------:R-:W-:Y:S02]  /*81d30*/  ISETP.LT.AND P2, PT, R184, c[0x0][0x178], !P2 ;  /* 0x00005e00b8007a0c */ /* 0x000fe40005741270 */
[C---:B------:R-:W-:Y:S01]  /*81d40*/  IADD3 R36, R0.reuse, c[0x0][0x198], RZ ;  /* 0x0000660000247a10 */ /* 0x040fe20007ffe0ff */
[----:B------:R-:W-:Y:S01]  /*81d50*/  IMAD.WIDE R180, R0, 0x4, R102 ;  /* 0x0000000400b47825 */ /* 0x000fe200078e0266 */
[----:B------:R-:W-:Y:S02]  /*81d60*/  IADD3 R3, R251, 0x102, RZ ;  /* 0x00000102fb037810 */ /* 0x000fe40007ffe0ff */
[----:B------:R-:W-:Y:S02]  /*81d70*/  IADD3 R0, R36, c[0x0][0x198], RZ ;  /* 0x0000660024007a10 */ /* 0x000fe40007ffe0ff */
[----:B------:R-:W-:Y:S01]  /*81d80*/  ISETP.GE.AND P5, PT, R3, c[0x0][0x17c], PT ;  /* 0x00005f0003007a0c */ /* 0x000fe20003fa6270 */
[----:B---3--:R1:W-:Y:S04]  /*81d90*/  @P4 STG.E [R38.64], R229 ;  /* 0x000000e526004986 */ /* 0x0083e8000c101904 */
[----:B--2---:R2:W-:Y:S01]  /*81da0*/  @P6 STG.E [R180.64], R246 ;  /* 0x000000f6b4006986 */ /* 0x0045e2000c101904 */
[----:B------:R-:W-:Y:S01]  /*81db0*/  ISETP.LT.AND P6, PT, R228, c[0x0][0x178], !P5 ;  /* 0x00005e00e4007a0c */ /* 0x000fe20006fc1270 */
[----:B-1----:R-:W-:-:S02]  /*81dc0*/  IMAD.WIDE R38, R36, 0x4, R100 ;  /* 0x0000000424267825 */ /* 0x002fc400078e0264 */
[----:B------:R-:W3:Y:S02]  /*81dd0*/  LDL.LU R229, [R1+0x7e0] ;  /* 0x0007e00001e57983 */ /* 0x000ee40000300800 */
[--C-:B------:R-:W-:Y:S02]  /*81de0*/  IMAD.WIDE R36, R36, 0x4, R102.reuse ;  /* 0x0000000424247825 */ /* 0x100fe400078e0266 */
[----:B--2---:R-:W2:Y:S01]  /*81df0*/  LDL.LU R246, [R1+0x190] ;  /* 0x0001900001f67983 */ /* 0x004ea20000300800 */
[----:B------:R-:W-:Y:S01]  /*81e00*/  ISETP.LT.AND P5, PT, R184, c[0x0][0x178], !P5 ;  /* 0x00005e00b8007a0c */ /* 0x000fe20006fa1270 */
[----:B------:R-:W-:Y:S02]  /*81e10*/  IMAD.WIDE R180, R0, 0x4, R102 ;  /* 0x0000000400b47825 */ /* 0x000fe400078e0266 */
        /* <DEDUP_REMOVED lines=8> */
[C---:B------:R-:W-:Y:S01]  /*81ea0*/  IADD3 R0, R36.reuse, c[0x0][0x198], RZ ;  /* 0x0000660024007a10 */ /* 0x040fe20007ffe0ff */
[----:B------:R1:W-:Y:S04]  /*81eb0*/  @P6 STG.E [R38.64], R230 ;  /* 0x000000e626006986 */ /* 0x0003e8000c101904 */
[----:B------:R1:W-:Y:S02]  /*81ec0*/  @P5 STG.E [R180.64], R231 ;  /* 0x000000e7b4005986 */ /* 0x0003e4000c101904 */
[C---:B-1----:R-:W-:Y:S02]  /*81ed0*/  IMAD.WIDE R38, R36.reuse, 0x4, R100 ;  /* 0x0000000424267825 */ /* 0x042fe400078e0264 */
[----:B------:R-:W4:Y:S02]  /*81ee0*/  LDL.LU R230, [R1+0x9a0] ;  /* 0x0009a00001e67983 */ /* 0x000f240000300800 */
[----:B------:R-:W-:-:S02]  /*81ef0*/  IMAD.WIDE R36, R36, 0x4, R102 ;  /* 0x0000000424247825 */ /* 0x000fc400078e0266 */
[----:B------:R-:W4:Y:S04]  /*81f00*/  LDL.LU R231, [R1+0x210] ;  /* 0x0002100001e77983 */ /* 0x000f280000300800 */
[----:B------:R1:W-:Y:S04]  /*81f10*/  @P2 STG.E [R38.64], R247 ;  /* 0x000000f726002986 */ /* 0x0003e8000c101904 */
[----:B------:R1:W-:Y:S04]  /*81f20*/  @P1 STG.E [R36.64], R248 ;  /* 0x000000f824001986 */ /* 0x0003e8000c101904 */
[----:B-1----:R-:W4:Y:S04]  /*81f30*/  LDL.LU R247, [R1+0x9a4] ;  /* 0x0009a40001f77983 */ /* 0x002f280000300800 */
[----:B------:R-:W4:Y:S01]  /*81f40*/  LDL.LU R248, [R1+0x214] ;  /* 0x0002140001f87983 */ /* 0x000f220000300800 */
[----:B------:R-:W-:-:S02]  /*81f50*/  IADD3 R3, R251, 0x105, RZ ;  /* 0x00000105fb037810 */ /* 0x000fc40007ffe0ff */
[----:B------:R-:W-:Y:S02]  /*81f60*/  ISETP.LT.AND P5, PT, R228, c[0x0][0x178], !P0 ;  /* 0x00005e00e4007a0c */ /* 0x000fe400047a1270 */
[----:B------:R-:W-:Y:S02]  /*81f70*/  ISETP.GE.AND P4, PT, R3, c[0x0][0x17c], PT ;  /* 0x00005f0003007a0c */ /* 0x000fe40003f86270 */
[----:B------:R-:W-:Y:S02]  /*81f80*/  ISETP.LT.AND P6, PT, R184, c[0x0][0x178], !P0 ;  /* 0x00005e00b8007a0c */ /* 0x000fe400047c1270 */
[----:B------:R-:W-:Y:S01]  /*81f90*/  ISETP.LT.AND P1, PT, R228, c[0x0][0x178], !P4 ;  /* 0x00005e00e4007a0c */ /* 0x000fe20006721270 */
[----:B------:R-:W-:Y:S01]  /*81fa0*/  IMAD.WIDE R38, R0, 0x4, R100 ;  /* 0x0000000400267825 */ /* 0x000fe200078e0264 */
[----:B------:R-:W-:Y:S02]  /*81fb0*/  ISETP.LT.AND P4, PT, R184, c[0x0][0x178], !P4 ;  /* 0x00005e00b8007a0c */ /* 0x000fe40006781270 */
[C---:B------:R-:W-:Y:S01]  /*81fc0*/  IADD3 R36, R0.reuse, c[0x0][0x198], RZ ;  /* 0x0000660000247a10 */ /* 0x040fe20007ffe0ff */
[----:B------:R-:W-:Y:S01]  /*81fd0*/  IMAD.WIDE R180, R0, 0x4, R102 ;  /* 0x0000000400b47825 */ /* 0x000fe200078e0266 */
[----:B------:R-:W-:-:S02]  /*81fe0*/  IADD3 R3, R251, 0x106, RZ ;  /* 0x00000106fb037810 */ /* 0x000fc40007ffe0ff */
[----:B------:R-:W-:Y:S02]  /*81ff0*/  IADD3 R0, R36, c[0x0][0x198], RZ ;  /* 0x0000660024007a10 */ /* 0x000fe40007ffe0ff */
[----:B------:R-:W-:Y:S02]  /*82000*/  ISETP.GE.AND P3, PT, R3, c[0x0][0x17c], PT ;  /* 0x00005f0003007a0c */ /* 0x000fe40003f66270 */
[----:B------:R-:W-:-:S04]  /*82010*/  IADD3 R3, R251, 0x107, RZ ;  /* 0x00000107fb037810 */ /* 0x000fc80007ffe0ff */
[----:B------:R-:W-:Y:S01]  /*82020*/  ISETP.GE.AND P0, PT, R3, c[0x0][0x17c], PT ;  /* 0x00005f0003007a0c */ /* 0x000fe20003f06270 */
[----:B---3--:R1:W-:Y:S01]  /*82030*/  @P5 STG.E [R38.64], R229 ;  /* 0x000000e526005986 */ /* 0x0083e2000c101904 */
[----:B------:R-:W-:-:S03]  /*82040*/  ISETP.LT.AND P5, PT, R228, c[0x0][0x178], !P3 ;  /* 0x00005e00e4007a0c */ /* 0x000fc60005fa1270 */
[----:B--2---:R2:W-:Y:S01]  /*82050*/  @P6 STG.E [R180.64], R246 ;  /* 0x000000f6b4006986 */ /* 0x0045e2000c101904 */
[----:B-1----:R-:W-:-:S03]  /*82060*/  IMAD.WIDE R38, R36, 0x4, R100 ;  /* 0x0000000424267825 */ /* 0x002fc600078e0264 */
[----:B------:R-:W3:Y:S01]  /*82070*/  LDL.LU R229, [R1+0xb30] ;  /* 0x000b300001e57983 */ /* 0x000ee20000300800 */
[----:B------:R-:W-:-:S03]  /*82080*/  IMAD.WIDE R36, R36, 0x4, R102 ;  /* 0x0000000424247825 */ /* 0x000fc600078e0266 */
        /* <DEDUP_REMOVED lines=594> */
[----:B------:R-:W-:Y:S01]  /*845b0*/  IADD3 R3, R251, 0x13c, RZ ;  /* 0x0000013cfb037810 */ /* 0x000fe20007ffe0ff */
[C---:B------:R-:W-:Y:S01]  /*845c0*/  IMAD.WIDE R38, R0.reuse, 0x4, R100 ;  /* 0x0000000400267825 */ /* 0x040fe200078e0264 */
[----:B------:R-:W-:Y:S01]  /*845d0*/  IADD3 R36, R0, c[0x0][0x198], RZ ;  /* 0x0000660000247a10 */ /* 0x000fe20007ffe0ff */
[----:B------:R-:W4:Y:S01]  /*845e0*/  LDL.LU R186, [R1+0x9c0] ;  /* 0x0009c00001ba7983 */ /* 0x000f220000300800 */
[----:B------:R-:W-:-:S02]  /*845f0*/  ISETP.GE.AND P1, PT, R3, c[0x0][0x17c], PT ;  /* 0x00005f0003007a0c */ /* 0x000fc40003f26270 */
[----:B------:R-:W-:Y:S02]  /*84600*/  IADD3 R3, R251, 0x13d, RZ ;  /* 0x0000013dfb037810 */ /* 0x000fe40007ffe0ff */
[----:B------:R-:W-:Y:S02]  /*84610*/  ISETP.LT.AND P5, PT, R228, c[0x0][0x178], !P1 ;  /* 0x00005e00e4007a0c */ /* 0x000fe40004fa1270 */
[----:B------:R-:W-:Y:S02]  /*84620*/  ISETP.GE.AND P2, PT, R3, c[0x0][0x17c], PT ;  /* 0x00005f0003007a0c */ /* 0x000fe40003f46270 */
[----:B------:R-:W-:Y:S02]  /*84630*/  ISETP.LT.AND P6, PT, R184, c[0x0][0x178], !P1 ;  /* 0x00005e00b8007a0c */ /* 0x000fe40004fc1270 */
[----:B------:R-:W-:Y:S02]  /*84640*/  ISETP.LT.AND P3, PT, R228, c[0x0][0x178], !P2 ;  /* 0x00005e00e4007a0c */ /* 0x000fe40005761270 */
[----:B------:R-:W-:Y:S01]  /*84650*/  ISETP.LT.AND P2, PT, R184, c[0x0][0x178], !P2 ;  /* 0x00005e00b8007a0c */ /* 0x000fe20005741270 */
        /* <DEDUP_REMOVED lines=9> */
[----:B-1----:R-:W-:-:S04]  /*846f0*/  IMAD.WIDE R38, R36, 0x4, R100 ;  /* 0x0000000424267825 */ /* 0x002fc800078e0264 */
[--C-:B------:R-:W-:Y:S01]  /*84700*/  IMAD.WIDE R36, R36, 0x4, R102.reuse ;  /* 0x0000000424247825 */ /* 0x100fe200078e0266 */
[----:B--2---:R-:W2:Y:S01]  /*84710*/  LDL.LU R246, [R1+0x260] ;  /* 0x0002600001f67983 */ /* 0x004ea20000300800 */
[----:B------:R-:W-:Y:S02]  /*84720*/  ISETP.LT.AND P6, PT, R184, c[0x0][0x178], !P4 ;  /* 0x00005e00b8007a0c */ /* 0x000fe400067c1270 */
[----:B------:R-:W-:Y:S01]  /*84730*/  IMAD.WIDE R180, R0, 0x4, R102 ;  /* 0x0000000400b47825 */ /* 0x000fe200078e0266 */
[----:B------:R1:W-:Y:S04]  /*84740*/  @P3 STG.E [R38.64], R245 ;  /* 0x000000f526003986 */ /* 0x0003e8000c101904 */
[----:B----4-:R3:W-:Y:S01]  /*84750*/  @P2 STG.E [R36.64], R244 ;  /* 0x000000f424002986 */ /* 0x0107e2000c101904 */
[----:B------:R-:W-:-:S03]  /*84760*/  ISETP.LT.AND P2, PT, R228, c[0x0][0x178], !P1 ;  /* 0x00005e00e4007a0c */ /* 0x000fc60004f41270 */
[----:B-1----:R-:W4:Y:S04]  /*84770*/  LDL.LU R245, [R1+0x9c4] ;  /* 0x0009c40001f57983 */ /* 0x002f280000300800 */
[----:B---3--:R-:W3:Y:S01]  /*84780*/  LDL.LU R244, [R1+0x264] ;  /* 0x0002640001f47983 */ /* 0x008ee20000300800 */
[----:B------:R-:W-:Y:S01]  /*84790*/  ISETP.LT.AND P1, PT, R184, c[0x0][0x178], !P1 ;  /* 0x00005e00b8007a0c */ /* 0x000fe20004f21270 */
[C-C-:B------:R-:W-:Y:S01]  /*847a0*/  IMAD.WIDE R38, R0.reuse, 0x4, R100.reuse ;  /* 0x0000000400267825 */ /* 0x140fe200078e0264 */
[----:B------:R-:W-:Y:S01]  /*847b0*/  IADD3 R36, R0, c[0x0][0x198], RZ ;  /* 0x0000660000247a10 */ /* 0x000fe20007ffe0ff */
[----:B------:R-:W3:Y:S03]  /*847c0*/  LDL.LU R187, [R1+0xbb0] ;  /* 0x000bb00001bb7983 */ /* 0x000ee60000300800 */
[C---:B------:R-:W-:Y:S01]  /*847d0*/  IADD3 R0, R36.reuse, c[0x0][0x198], RZ ;  /* 0x0000660024007a10 */ /* 0x040fe20007ffe0ff */
[----:B------:R-:W3:Y:S04]  /*847e0*/  LDL.LU R229, [R1+0x140] ;  /* 0x0001400001e57983 */ /* 0x000ee80000300800 */
[----:B------:R1:W-:Y:S04]  /*847f0*/  @P5 STG.E [R38.64], R230 ;  /* 0x000000e626005986 */ /* 0x0003e8000c101904 */
[----:B------:R-:W-:Y:S01]  /*84800*/  @P6 STG.E [R180.64], R231 ;  /* 0x000000e7b4006986 */ /* 0x000fe2000c101904 */
[----:B-1----:R-:W-:-:S03]  /*84810*/  IMAD.WIDE R38, R36, 0x4, R100 ;  /* 0x0000000424267825 */ /* 0x002fc600078e0264 */
[----:B------:R-:W3:Y:S01]  /*84820*/  LDL.LU R230, [R1+0xbb4] ;  /* 0x000bb40001e67983 */ /* 0x000ee20000300800 */
[----:B------:R-:W-:-:S03]  /*84830*/  IMAD.WIDE R36, R36, 0x4, R102 ;  /* 0x0000000424247825 */ /* 0x000fc600078e0266 */
[----:B------:R-:W-:Y:S04]  /*84840*/  @P2 STG.E [R38.64], R247 ;  /* 0x000000f726002986 */ /* 0x000fe8000c101904 */
[----:B------:R1:W-:Y:S04]  /*84850*/  @P1 STG.E [R36.64], R248 ;  /* 0x000000f824001986 */ /* 0x0003e8000c101904 */
[----:B-1----:R-:W3:Y:S01]  /*84860*/  LDL.LU R248, [R1+0x144] ;  /* 0x0001440001f87983 */ /* 0x002ee20000300800 */
[----:B------:R-:W-:Y:S01]  /*84870*/  IADD3 R3, R251, 0x140, RZ ;  /* 0x00000140fb037810 */ /* 0x000fe20007ffe0ff */
[C---:B------:R-:W-:Y:S01]  /*84880*/  IMAD.WIDE R38, R0.reuse, 0x4, R100 ;  /* 0x0000000400267825 */ /* 0x040fe200078e0264 */
[----:B------:R-:W-:Y:S01]  /*84890*/  IADD3 R36, R0, c[0x0][0x198], RZ ;  /* 0x0000660000247a10 */ /* 0x000fe20007ffe0ff */
[----:B------:R-:W3:Y:S01]  /*848a0*/  LDL.LU R231, [R1+0xca0] ;  /* 0x000ca00001e77983 */ /* 0x000ee20000300800 */
[----:B------:R-:W-:-:S02]  /*848b0*/  ISETP.GE.AND P0, PT, R3, c[0x0][0x17c], PT ;  /* 0x00005f0003007a0c */ /* 0x000fc40003f06270 */
[----:B------:R-:W-:Y:S01]  /*848c0*/  IADD3 R3, R251, 0x141, RZ ;  /* 0x00000141fb037810 */ /* 0x000fe20007ffe0ff */
[----:B------:R-:W-:Y:S01]  /*848d0*/  IMAD.WIDE R180, R0, 0x4, R102 ;  /* 0x0000000400b47825 */ /* 0x000fe200078e0266 */
[----:B------:R-:W-:Y:S01]  /*848e0*/  ISETP.LT.AND P5, PT, R228, c[0x0][0x178], !P0 ;  /* 0x00005e00e4007a0c */ /* 0x000fe200047a1270 */
[----:B------:R-:W3:Y:S01]  /*848f0*/  LDL.LU R247, [R1+0x50] ;  /* 0x0000500001f77983 */ /* 0x000ee20000300800 */
[----:B------:R-:W-:Y:S02]  /*84900*/  ISETP.GE.AND P4, PT, R3, c[0x0][0x17c], PT ;  /* 0x00005f0003007a0c */ /* 0x000fe40003f86270 */
[----:B------:R-:W-:Y:S02]  /*84910*/  ISETP.LT.AND P6, PT, R184, c[0x0][0x178], !P0 ;  /* 0x00005e00b8007a0c */ /* 0x000fe400047c1270 */
[----:B------:R-:W-:Y:S02]  /*84920*/  ISETP.LT.AND P1, PT, R228, c[0x0][0x178], !P4 ;  /* 0x00005e00e4007a0c */ /* 0x000fe40006721270 */
[----:B------:R-:W-:-:S02]  /*84930*/  ISETP.LT.AND P4, PT, R184, c[0x0][0x178], !P4 ;  /* 0x00005e00b8007a0c */ /* 0x000fc40006781270 */
[----:B------:R-:W-:Y:S02]  /*84940*/  IADD3 R3, R251, 0x142, RZ ;  /* 0x00000142fb037810 */ /* 0x000fe40007ffe0ff */
[----:B------:R-:W-:Y:S01]  /*84950*/  IADD3 R0, R36, c[0x0][0x198], RZ ;  /* 0x0000660024007a10 */ /* 0x000fe20007ffe0ff */
[----:B------:R1:W-:Y:S01]  /*84960*/  @P5 STG.E [R38.64], R186 ;  /* 0x000000ba26005986 */ /* 0x0003e2000c101904 */
[----:B------:R-:W-:Y:S02]  /*84970*/  ISETP.GE.AND P3, PT, R3, c[0x0][0x17c], PT ;  /* 0x00005f0003007a0c */ /* 0x000fe40003f66270 */
[----:B------:R-:W-:Y:S02]  /*84980*/  IADD3 R3, R251, 0x143, RZ ;  /* 0x00000143fb037810 */ /* 0x000fe40007ffe0ff */
[----:B------:R-:W-:Y:S01]  /*84990*/  ISETP.LT.AND P5, PT, R228, c[0x0][0x178], !P3 ;  /* 0x00005e00e4007a0c */ /* 0x000fe20005fa1270 */
[----:B-1----:R-:W-:-:S04]  /*849a0*/  IMAD.WIDE R38, R36, 0x4, R100 ;  /* 0x0000000424267825 */ /* 0x002fc800078e0264 */
[----:B------:R-:W-:Y:S01]  /*849b0*/  IMAD.WIDE R36, R36, 0x4, R102 ;  /* 0x0000000424247825 */ /* 0x000fe200078e0266 */
[----:B------:R-:W-:Y:S01]  /*849c0*/  ISETP.GE.AND P0, PT, R3, c[0x0][0x17c], PT ;  /* 0x00005f0003007a0c */ /* 0x000fe20003f06270 */
[----:B--2---:R1:W-:Y:S01]  /*849d0*/  @P6 STG.E [R180.64], R246 ;  /* 0x000000f6b4006986 */ /* 0x0043e2000c101904 */
[----:B------:R-:W-:-:S03]  /*849e0*/  ISETP.LT.AND P6, PT, R184, c[0x0][0x178], !P3 ;  /* 0x00005e00b8007a0c */ /* 0x000fc60005fc1270 */
[----:B-1----:R-:W2:Y:S01]  /*849f0*/  LDL.LU R246, [R1+0xca4] ;  /* 0x000ca40001f67983 */ /* 0x002ea20000300800 */
[----:B------:R-:W-:-:S03]  /*84a00*/  IMAD.WIDE R180, R0, 0x4, R102 ;  /* 0x0000000400b47825 */ /* 0x000fc600078e0266 */
[----:B----4-:R-:W-:Y:S04]  /*84a10*/  @P1 STG.E [R38.64], R245 ;  /* 0x000000f526001986 */ /* 0x010fe8000c101904 */
[----:B---3--:R1:W-:Y:S01]  /*84a20*/  @P4 STG.E [R36.64], R244 ;  /* 0x000000f424004986 */ /* 0x0083e2000c101904 */
[----:B------:R-:W-:Y:S02]  /*84a30*/  ISETP.LT.AND P4, PT, R228, c[0x0][0x178], !P0 ;  /* 0x00005e00e4007a0c */ /* 0x000fe40004781270 */
[----:B------:R-:W-:Y:S01]  /*84a40*/  ISETP.LT.AND P0, PT, R184, c[0x0][0x178], !P0 ;  /* 0x00005e00b8007a0c */ /* 0x000fe20004701270 */
[----:B-1----:R-:W3:Y:S01]  /*84a50*/  LDL.LU R244, [R1+0x54] ;  /* 0x0000540001f47983 */ /* 0x002ee20000300800 */
[C---:B------:R-:W-:Y:S01]  /*84a60*/  IMAD.WIDE R38, R0.reuse, 0x4, R100 ;  /* 0x0000000400267825 */ /* 0x040fe200078e0264 */
[----:B------:R-:W-:-:S02]  /*84a70*/  IADD3 R36, R0, c[0x0][0x198], RZ ;  /* 0x0000660000247a10 */ /* 0x000fc40007ffe0ff */
[----:B------:R-:W4:Y:S02]  /*84a80*/  LDL.LU R245, [R1+0x760] ;  /* 0x0007600001f57983 */ /* 0x000f240000300800 */
[C---:B------:R-:W-:Y:S02]  /*84a90*/  IADD3 R0, R36.reuse, c[0x0][0x198], RZ ;  /* 0x0000660024007a10 */ /* 0x040fe40007ffe0ff */
[----:B------:R1:W-:Y:S04]  /*84aa0*/  @P5 STG.E [R38.64], R187 ;  /* 0x000000bb26005986 */ /* 0x0003e8000c101904 */
[----:B------:R-:W-:Y:S01]  /*84ab0*/  @P6 STG.E [R180.64], R229 ;  /* 0x000000e5b4006986 */ /* 0x000fe2000c101904 */
[----:B-1----:R-:W-:-:S04]  /*84ac0*/  IMAD.WIDE R38, R36, 0x4, R100 ;  /* 0x0000000424267825 */ /* 0x002fc800078e0264 */
[----:B------:R-:W-:Y:S01]  /*84ad0*/  IMAD.WIDE R36, R36, 0x4, R102 ;  /* 0x0000000424247825 */ /* 0x000fe200078e0266 */
[----:B------:R-:W-:Y:S04]  /*84ae0*/  @P4 STG.E [R38.64], R230 ;  /* 0x000000e626004986 */ /* 0x000fe8000c101904 */
[----:B------:R1:W-:Y:S04]  /*84af0*/  @P0 STG.E [R36.64], R248 ;  /* 0x000000f824000986 */ /* 0x0003e8000c101904 */
[----:B-1----:R-:W4:Y:S01]  /*84b00*/  LDL.LU R248, [R1+0x764] ;  /* 0x0007640001f87983 */ /* 0x002f220000300800 */
[----:B------:R-:W-:Y:S01]  /*84b10*/  IADD3 R3, R251, 0x144, RZ ;  /* 0x00000144fb037810 */ /* 0x000fe20007ffe0ff */
[C---:B------:R-:W-:Y:S01]  /*84b20*/  IMAD.WIDE R38, R0.reuse, 0x4, R100 ;  /* 0x0000000400267825 */ /* 0x040fe200078e0264 */
[----:B------:R-:W-:Y:S01]  /*84b30*/  IADD3 R36, R0, c[0x0][0x198], RZ ;  /* 0x0000660000247a10 */ /* 0x000fe20007ffe0ff */
[----:B------:R-:W4:Y:S01]  /*84b40*/  LDL.LU R186, [R1+0xfc0] ;  /* 0x000fc00001ba7983 */ /* 0x000f220000300800 */
[----:B------:R-:W-:-:S02]  /*84b50*/  ISETP.GE.AND P2, PT, R3, c[0x0][0x17c], PT ;  /* 0x00005f0003007a0c */ /* 0x000fc40003f46270 */
[----:B------:R-:W-:Y:S01]  /*84b60*/  IADD3 R3, R251, 0x145, RZ ;  /* 0x00000145fb037810 */ /* 0x000fe20007ffe0ff */
[----:B------:R-:W-:Y:S01]  /*84b70*/  IMAD.WIDE R180, R0, 0x4, R102 ;  /* 0x0000000400b47825 */ /* 0x000fe200078e0266 */
[----:B------:R-:W-:Y:S01]  /*84b80*/  ISETP.LT.AND P5, PT, R228, c[0x0][0x178], !P2 ;  /* 0x00005e00e4007a0c */ /* 0x000fe200057a1270 */
[----:B------:R-:W4:Y:S01]  /*84b90*/  LDL.LU R187, [R1+0x250] ;  /* 0x0002500001bb7983 */ /* 0x000f220000300800 */
        /* <DEDUP_REMOVED lines=8> */
[----:B------:R-:W-:Y:S01]  /*84c20*/  IADD3 R3, R251, 0x147, RZ ;  /* 0x00000147fb037810 */ /* 0x000fe20007ffe0ff */
[----:B------:R1:W-:Y:S01]  /*84c30*/  @P6 STG.E [R180.64], R247 ;  /* 0x000000f7b4006986 */ /* 0x0003e2000c101904 */
[----:B------:R-:W-:Y:S01]  /*84c40*/  ISETP.LT.AND P5, PT, R228, c[0x0][0x178], !P1 ;  /* 0x00005e00e4007a0c */ /* 0x000fe20004fa1270 */
[----:B-1----:R-:W-:-:S04]  /*84c50*/  IMAD.WIDE R38, R36, 0x4, R100 ;  /* 0x0000000424267825 */ /* 0x002fc800078e0264 */
[--C-:B------:R-:W-:Y:S01]  /*84c60*/  IMAD.WIDE R36, R36, 0x4, R102.reuse ;  /* 0x0000000424247825 */ /* 0x100fe200078e0266 */
[----:B------:R-:W-:Y:S02]  /*84c70*/  ISETP.GE.AND P2, PT, R3, c[0x0][0x17c], PT ;  /* 0x00005f0003007a0c */ /* 0x000fe40003f46270 */
[----:B------:R-:W-:Y:S01]  /*84c80*/  ISETP.LT.AND P6, PT, R184, c[0x0][0x178], !P1 ;  /* 0x00005e00b8007a0c */ /* 0x000fe20004fc1270 */
[C---:B------:R-:W-:Y:S01]  /*84c90*/  IMAD.WIDE R180, R0.reuse, 0x4, R102 ;  /* 0x0000000400b47825 */ /* 0x040fe200078e0266 */
[----:B--2---:R1:W-:Y:S04]  /*84ca0*/  @P0 STG.E [R38.64], R246 ;  /* 0x000000f626000986 */ /* 0x0043e8000c101904 */
[----:B-1----:R-:W2:Y:S01]  /*84cb0*/  LDL.LU R246, [R1+0xfc4] ;  /* 0x000fc40001f67983 */ /* 0x002ea20000300800 */
[----:B------:R-:W-:-:S03]  /*84cc0*/  IMAD.WIDE R38, R0, 0x4, R100 ;  /* 0x0000000400267825 */ /* 0x000fc600078e0264 */
[----:B---3--:R1:W-:Y:S01]  /*84cd0*/  @P3 STG.E [R36.64], R244 ;  /* 0x000000f424003986 */ /* 0x0083e2000c101904 */
[----:B------:R-:W-:-:S03]  /*84ce0*/  ISETP.LT.AND P3, PT, R228, c[0x0][0x178], !P2 ;  /* 0x00005e00e4007a0c */ /* 0x000fc60005761270 */
[----:B-1----:R-:W3:Y:S01]  /*84cf0*/  LDL.LU R244, [R1+0x254] ;  /* 0x0002540001f47983 */ /* 0x002ee20000300800 */
[----:B------:R-:W-:-:S03]  /*84d00*/  IADD3 R36, R0, c[0x0][0x198], RZ ;  /* 0x0000660000247a10 */ /* 0x000fc60007ffe0ff */
[----:B------:R-:W3:Y:S04]  /*84d10*/  LDL.LU R229, [R1+0xfd0] ;  /* 0x000fd00001e57983 */ /* 0x000ee80000300800 */
[----:B----4-:R1:W-:Y:S04]  /*84d20*/  @P5 STG.E [R38.64], R245 ;  /* 0x000000f526005986 */ /* 0x0103e8000c101904 */
[----:B------:R-:W4:Y:S04]  /*84d30*/  LDL.LU R230, [R1+0x130] ;  /* 0x0001300001e67983 */ /* 0x000f280000300800 */
[----:B------:R-:W-:Y:S01]  /*84d40*/  @P6 STG.E [R180.64], R232 ;  /* 0x000000e8b4006986 */ /* 0x000fe2000c101904 */
[----:B-1----:R-:W-:-:S03]  /*84d50*/  IMAD.WIDE R38, R36, 0x4, R100 ;  /* 0x0000000424267825 */ /* 0x002fc600078e0264 */
[----:B------:R-:W4:Y:S04]  /*84d60*/  LDL.LU R245, [R1+0xfd4] ;  /* 0x000fd40001f57983 */ /* 0x000f280000300800 */
[----:B------:R1:W-:Y:S04]  /*84d70*/  @P3 STG.E [R38.64], R248 ;  /* 0x000000f826003986 */ /* 0x0003e8000c101904 */
[----:B-1----:R-:W4:Y:S01]  /*84d80*/  LDL.LU R248, [R1+0x134] ;  /* 0x0001340001f87983 */ /* 0x002f220000300800 */
[----:B------:R-:W-:Y:S02]  /*84d90*/  IADD3 R3, R251, 0x148, RZ ;  /* 0x00000148fb037810 */ /* 0x000fe40007ffe0ff */
[----:B------:R-:W-:Y:S01]  /*84da0*/  ISETP.LT.AND P2, PT, R184, c[0x0][0x178], !P2 ;  /* 0x00005e00b8007a0c */ /* 0x000fe20005741270 */
[----:B------:R-:W4:Y:S01]  /*84db0*/  LDL.LU R231, [R1+0xcb0] ;  /* 0x000cb00001e77983 */ /* 0x000f220000300800 */
[----:B------:R-:W-:-:S02]  /*84dc0*/  ISETP.GE.AND P4, PT, R3, c[0x0][0x17c], PT ;  /* 0x00005f0003007a0c */ /* 0x000fc40003f86270 */
[----:B------:R-:W-:Y:S01]  /*84dd0*/  IADD3 R3, R251, 0x149, RZ ;  /* 0x00000149fb037810 */ /* 0x000fe20007ffe0ff */
[----:B------:R-:W4:Y:S01]  /*84de0*/  LDL.LU R247, [R1+0x40] ;  /* 0x0000400001f77983 */ /* 0x000f220000300800 */
[C---:B------:R-:W-:Y:S01]  /*84df0*/  IADD3 R0, R36.reuse, c[0x0][0x198], RZ ;  /* 0x0000660024007a10 */ /* 0x040fe20007ffe0ff */
[----:B------:R-:W-:Y:S01]  /*84e00*/  IMAD.WIDE R36, R36, 0x4, R102 ;  /* 0x0000000424247825 */ /* 0x000fe200078e0266 */
[----:B------:R-:W-:Y:S02]  /*84e10*/  ISETP.LT.AND P5, PT, R228, c[0x0][0x178], !P4 ;  /* 0x00005e00e4007a0c */ /* 0x000fe400067a1270 */
[----:B------:R-:W-:Y:S02]  /*84e20*/  ISETP.GE.AND P1, PT, R3, c[0x0][0x17c], PT ;  /* 0x00005f0003007a0c */ /* 0x000fe40003f26270 */
[----:B------:R-:W-:Y:S01]  /*84e30*/  ISETP.LT.AND P6, PT, R184, c[0x0][0x178], !P4 ;  /* 0x00005e00b8007a0c */ /* 0x000fe200067c1270 */
[----:B------:R1:W-:Y:S01]  /*84e40*/  @P2 STG.E [R36.64], R233 ;  /* 0x000000e924002986 */ /* 0x0003e2000c101904 */
[----:B------:R-:W-:Y:S01]  /*84e50*/  ISETP.LT.AND P2, PT, R228, c[0x0][0x178], !P1 ;  /* 0x00005e00e4007a0c */ /* 0x000fe20004f41270 */
[----:B------:R-:W-:Y:S01]  /*84e60*/  IMAD.WIDE R38, R0, 0x4, R100 ;  /* 0x0000000400267825 */ /* 0x000fe200078e0264 */
[----:B------:R-:W-:-:S02]  /*84e70*/  IADD3 R3, R251, 0x14a, RZ ;  /* 0x0000014afb037810 */ /* 0x000fc40007ffe0ff */
[----:B------:R-:W-:Y:S02]  /*84e80*/  ISETP.LT.AND P1, PT, R184, c[0x0][0x178], !P1 ;  /* 0x00005e00b8007a0c */ /* 0x000fe40004f21270 */
[----:B------:R-:W-:Y:S01]  /*84e90*/  ISETP.GE.AND P0, PT, R3, c[0x0][0x17c], PT ;  /* 0x00005f0003007a0c */ /* 0x000fe20003f06270 */
[C---:B------:R-:W-:Y:S01]  /*84ea0*/  IMAD.WIDE R180, R0.reuse, 0x4, R102 ;  /* 0x0000000400b47825 */ /* 0x040fe200078e0266 */
[----:B-1----:R-:W-:Y:S01]  /*84eb0*/  IADD3 R36, R0, c[0x0][0x198], RZ ;  /* 0x0000660000247a10 */ /* 0x002fe20007ffe0ff */
[----:B------:R1:W-:Y:S01]  /*84ec0*/  @P5 STG.E [R38.64], R186 ;  /* 0x000000ba26005986 */ /* 0x0003e2000c101904 */
[----:B------:R-:W-:Y:S02]  /*84ed0*/  IADD3 R3, R251, 0x14b, RZ ;  /* 0x0000014bfb037810 */ /* 0x000fe40007ffe0ff */
[----:B------:R-:W-:Y:S02]  /*84ee0*/  IADD3 R0, R36, c[0x0][0x198], RZ ;  /* 0x0000660024007a10 */ /* 0x000fe40007ffe0ff */
[----:B------:R-:W-:Y:S01]  /*84ef0*/  ISETP.LT.AND P5, PT, R228, c[0x0][0x178], !P0 ;  /* 0x00005e00e4007a0c */ /* 0x000fe200047a1270 */
[----:B------:R1:W-:Y:S01]  /*84f00*/  @P6 STG.E [R180.64], R187 ;  /* 0x000000bbb4006986 */ /* 0x0003e2000c101904 */
[----:B------:R-:W-:Y:S01]  /*84f10*/  ISETP.GE.AND P4, PT, R3, c[0x0][0x17c], PT ;  /* 0x00005f0003007a0c */ /* 0x000fe20003f86270 */
[----:B-1----:R-:W-:-:S04]  /*84f20*/  IMAD.WIDE R38, R36, 0x4, R100 ;  /* 0x0000000424267825 */ /* 0x002fc800078e0264 */
[----:B------:R-:W-:Y:S01]  /*84f30*/  IMAD.WIDE R36, R36, 0x4, R102 ;  /* 0x0000000424247825 */ /* 0x000fe200078e0266 */
[----:B------:R-:W-:-:S03]  /*84f40*/  ISETP.LT.AND P6, PT, R184, c[0x0][0x178], !P0 ;  /* 0x00005e00b8007a0c */ /* 0x000fc600047c1270 */
[C---:B------:R-:W-:Y:S01]  /*84f50*/  IMAD.WIDE R180, R0.reuse, 0x4, R102 ;  /* 0x0000000400b47825 */ /* 0x040fe200078e0266 */
[----:B--2---:R1:W-:Y:S04]  /*84f60*/  @P2 STG.E [R38.64], R246 ;  /* 0x000000f626002986 */ /* 0x0043e8000c101904 */
[----:B-1----:R-:W2:Y:S01]  /*84f70*/  LDL.LU R246, [R1+0xcb4] ;  /* 0x000cb40001f67983 */ /* 0x002ea20000300800 */
[----:B------:R-:W-:-:S03]  /*84f80*/  IMAD.WIDE R38, R0, 0x4, R100 ;  /* 0x0000000400267825 */ /* 0x000fc600078e0264 */
[----:B---3--:R1:W-:Y:S01]  /*84f90*/  @P1 STG.E [R36.64], R244 ;  /* 0x000000f424001986 */ /* 0x0083e2000c101904 */
[----:B------:R-:W-:Y:S02]  /*84fa0*/  ISETP.LT.AND P1, PT, R228, c[0x0][0x178], !P4 ;  /* 0x00005e00e4007a0c */ /* 0x000fe40006721270 */
[----:B------:R-:W-:Y:S01]  /*84fb0*/  ISETP.LT.AND P4, PT, R184, c[0x0][0x178], !P4 ;  /* 0x00005e00b8007a0c */ /* 0x000fe20006781270 */
[----:B------:R3:W-:Y:S04]  /*84fc0*/  @P5 STG.E [R38.64], R229 ;  /* 0x000000e526005986 */ /* 0x0007e8000c101904 */
[----:B-1----:R-:W2:Y:S01]  /*84fd0*/  LDL.LU R244, [R1+0x44] ;  /* 0x0000440001f47983 */ /* 0x002ea20000300800 */
[----:B------:R-:W-:-:S05]  /*84fe0*/  IADD3 R36, R0, c[0x0][0x198], RZ ;  /* 0x0000660000247a10 */ /* 0x000fca0007ffe0ff */
[C---:B---3--:R-:W-:Y:S01]  /*84ff0*/  IMAD.WIDE R38, R36.reuse, 0x4, R100 ;  /* 0x0000000424267825 */ /* 0x048fe200078e0264 */
[----:B----4-:R-:W-:Y:S01]  /*85000*/  @P6 STG.E [R180.64], R230 ;  /* 0x000000e6b4006986 */ /* 0x010fe2000c101904 */
[C---:B------:R-:W-:Y:S02]  /*85010*/  IADD3 R0, R36.reuse, c[0x0][0x198], RZ ;  /* 0x0000660024007a10 */ /* 0x040fe40007ffe0ff */
[----:B------:R-:W-:Y:S01]  /*85020*/  IMAD.WIDE R36, R36, 0x4, R102 ;  /* 0x0000000424247825 */ /* 0x000fe200078e0266 */
[----:B------:R1:W-:Y:S04]  /*85030*/  @P1 STG.E [R38.64], R245 ;  /* 0x000000f526001986 */ /* 0x0003e8000c101904 */
[----:B-1----:R-:W3:Y:S04]  /*85040*/  LDL.LU R245, [R1+0x750] ;  /* 0x0007500001f57983 */ /* 0x002ee80000300800 */
        /* <DEDUP_REMOVED lines=12> */
[----:B------:R-:W-:Y:S01]  /*85110*/  ISETP.LT.AND P6, PT, R184, c[0x0][0x178], !P3 ;  /* 0x00005e00b8007a0c */ /* 0x000fe20005fc1270 */
[----:B------:R-:W4:Y:S01]  /*85120*/  LDL.LU R230, [R1+0xff4] ;  /* 0x000ff40001e67983 */ /* 0x000f220000300800 */
        /* <DEDUP_REMOVED lines=14> */
[----:B--2---:R1:W-:Y:S03]  /*85210*/  @P4 STG.E [R38.64], R246 ;  /* 0x000000f626004986 */ /* 0x0043e6000c101904 */
[----:B-1----:R-:W-:Y:S01]  /*85220*/  IMAD.WIDE R38, R0, 0x4, R100 ;  /* 0x0000000400267825 */ /* 0x002fe200078e0264 */
[----:B------:R1:W-:Y:S01]  /*85230*/  @P0 STG.E [R36.64], R244 ;  /* 0x000000f424000986 */ /* 0x0003e2000c101904 */
[----:B------:R-:W-:-:S03]  /*85240*/  ISETP.LT.AND P0, PT, R228, c[0x0][0x178], !P3 ;  /* 0x00005e00e4007a0c */ /* 0x000fc60005f01270 */
[----:B-1----:R-:W2:Y:S01]  /*85250*/  LDL.LU R244, [R1+0x244] ;  /* 0x0002440001f47983 */ /* 0x002ea20000300800 */
[----:B------:R-:W-:-:S03]  /*85260*/  IADD3 R36, R0, c[0x0][0x198], RZ ;  /* 0x0000660000247a10 */ /* 0x000fc60007ffe0ff */
[----:B------:R-:W2:Y:S04]  /*85270*/  LDL.LU R231, [R1+0xfb0] ;  /* 0x000fb00001e77983 */ /* 0x000ea80000300800 */
[----:B------:R-:W2:Y:S04]  /*85280*/  LDL.LU R247, [R1+0x70] ;  /* 0x0000700001f77983 */ /* 0x000ea80000300800 */
[----:B---3--:R1:W-:Y:S04]  /*85290*/  @P5 STG.E [R38.64], R245 ;  /* 0x000000f526005986 */ /* 0x0083e8000c101904 */
[----:B------:R-:W-:Y:S01]  /*852a0*/  @P6 STG.E [R180.64], R224 ;  /* 0x000000e0b4006986 */ /* 0x000fe2000c101904 */
[----:B-1----:R-:W-:-:S03]  /*852b0*/  IMAD.WIDE R38, R36, 0x4, R100 ;  /* 0x0000000424267825 */ /* 0x002fc600078e0264 */
[----:B------:R-:W3:Y:S04]  /*852c0*/  LDL.LU R245, [R1+0xfb4] ;  /* 0x000fb40001f57983 */ /* 0x000ee80000300800 */
[----:B----4-:R1:W-:Y:S04]  /*852d0*/  @P0 STG.E [R38.64], R248 ;  /* 0x000000f826000986 */ /* 0x0103e8000c101904 */
[----:B-1----:R-:W3:Y:S01]  /*852e0*/  LDL.LU R248, [R1+0x74] ;  /* 0x0000740001f87983 */ /* 0x002ee20000300800 */
[----:B------:R-:W-:Y:S02]  /*852f0*/  IADD3 R3, R251, 0x150, RZ ;  /* 0x00000150fb037810 */ /* 0x000fe40007ffe0ff */
[----:B------:R-:W-:Y:S01]  /*85300*/  ISETP.LT.AND P3, PT, R184, c[0x0][0x178], !P3 ;  /* 0x00005e00b8007a0c */ /* 0x000fe20005f61270 */
[----:B------:R-:W3:Y:S01]  /*85310*/  LDL.LU R246, [R1+0xc30] ;  /* 0x000c300001f67983 */ /* 0x000ee20000300800 */
[----:B------:R-:W-:-:S02]  /*85320*/  ISETP.GE.AND P1, PT, R3, c[0x0][0x17c], PT ;  /* 0x00005f0003007a0c */ /* 0x000fc40003f26270 */
[----:B------:R-:W-:Y:S02]  /*85330*/  IADD3 R3, R251, 0x151, RZ ;  /* 0x00000151fb037810 */ /* 0x000fe40007ffe0ff */
        /* <DEDUP_REMOVED lines=20> */
[--C-:B------:R-:W-:Y:S01]  /*85480*/  IMAD.WIDE R36, R36, 0x4, R102.reuse ;  /* 0x0000000424247825 */ /* 0x100fe200078e0266 */
[----:B------:R1:W-:Y:S01]  /*85490*/  @P3 STG.E [R38.64], R230 ;  /* 0x000000e626003986 */ /* 0x0003e2000c101904 */
[----:B------:R-:W-:Y:S02]  /*854a0*/  ISETP.LT.AND P6, PT, R184, c[0x0][0x178], !P4 ;  /* 0x00005e00b8007a0c */ /* 0x000fe400067c1270 */
[----:B------:R-:W-:-:S04]  /*854b0*/  IMAD.WIDE R180, R0, 0x4, R102 ;  /* 0x0000000400b47825 */ /* 0x000fc800078e0266 */
[----:B-1----:R-:W-:Y:S01]  /*854c0*/  IMAD.WIDE R38, R0, 0x4, R100 ;  /* 0x0000000400267825 */ /* 0x002fe200078e0264 */
[----:B--2---:R1:W-:Y:S01]  /*854d0*/  @P2 STG.E [R36.64], R244 ;  /* 0x000000f424002986 */ /* 0x0043e2000c101904 */
[----:B------:R-:W-:Y:S02]  /*854e0*/  ISETP.LT.AND P2, PT, R228, c[0x0][0x178], !P1 ;  /* 0x00005e00e4007a0c */ /* 0x000fe40004f41270 */
[----:B------:R-:W-:Y:S01]  /*854f0*/  ISETP.LT.AND P1, PT, R184, c[0x0][0x178], !P1 ;  /* 0x00005e00b8007a0c */ /* 0x000fe20004f21270 */
[----:B------:R2:W-:Y:S01]  /*85500*/  @P5 STG.E [R38.64], R231 ;  /* 0x000000e726005986 */ /* 0x0005e2000c101904 */
[----:B-1----:R-:W-:-:S03]  /*85510*/  IADD3 R36, R0, c[0x0][0x198], RZ ;  /* 0x0000660000247a10 */ /* 0x002fc60007ffe0ff */
[----:B------:R-:W4:Y:S02]  /*85520*/  LDL.LU R244, [R1+0xc34] ;  /* 0x000c340001f47983 */ /* 0x000f240000300800 */
[C---:B--2---:R-:W-:Y:S02]  /*85530*/  IMAD.WIDE R38, R36.reuse, 0x4, R100 ;  /* 0x0000000424267825 */ /* 0x044fe400078e0264 */
[----:B------:R-:W-:Y:S01]  /*85540*/  @P6 STG.E [R180.64], R247 ;  /* 0x000000f7b4006986 */ /* 0x000fe2000c101904 */
[C---:B------:R-:W-:Y:S01]  /*85550*/  IADD3 R0, R36.reuse, c[0x0][0x198], RZ ;  /* 0x0000660024007a10 */ /* 0x040fe20007ffe0ff */
[----:B------:R-:W-:Y:S02]  /*85560*/  IMAD.WIDE R36, R36, 0x4, R102 ;  /* 0x0000000424247825 */ /* 0x000fe400078e0266 */
[----:B---3--:R1:W-:Y:S04]  /*85570*/  @P2 STG.E [R38.64], R245 ;  /* 0x000000f526002986 */ /* 0x0083e8000c101904 */
[----:B-1----:R-:W2:Y:S04]  /*85580*/  LDL.LU R245, [R1+0x360] ;  /* 0x0003600001f57983 */ /* 0x002ea80000300800 */
[----:B------:R1:W-:Y:S04]  /*85590*/  @P1 STG.E [R36.64], R248 ;  /* 0x000000f824001986 */ /* 0x0003e8000c101904 */
[----:B-1----:R-:W2:Y:S01]  /*855a0*/  LDL.LU R248, [R1+0x364] ;  /* 0x0003640001f87983 */ /* 0x002ea20000300800 */
[----:B------:R-:W-:Y:S01]  /*855b0*/  IADD3 R3, R251, 0x154, RZ ;  /* 0x00000154fb037810 */ /* 0x000fe20007ffe0ff */
[C---:B------:R-:W-:Y:S01]  /*855c0*/  IMAD.WIDE R38, R0.reuse, 0x4, R100 ;  /* 0x0000000400267825 */ /* 0x040fe200078e0264 */
[----:B------:R-:W-:Y:S01]  /*855d0*/  IADD3 R36, R0, c[0x0][0x198], RZ ;  /* 0x0000660000247a10 */ /* 0x000fe20007ffe0ff */
[----:B------:R-:W2:Y:S01]  /*855e0*/  LDL.LU R187, [R1+0xfe0] ;  /* 0x000fe00001bb7983 */ /* 0x000ea20000300800 */
[----:B------:R-:W-:-:S02]  /*855f0*/  ISETP.GE.AND P0, PT, R3, c[0x0][0x17c], PT ;  /* 0x00005f0003007a0c */ /* 0x000fc40003f06270 */
[----:B------:R-:W-:Y:S01]  /*85600*/  IADD3 R3, R251, 0x155, RZ ;  /* 0x00000155fb037810 */ /* 0x000fe20007ffe0ff */
[----:B------:R-:W-:Y:S01]  /*85610*/  IMAD.WIDE R180, R0, 0x4, R102 ;  /* 0x0000000400b47825 */ /* 0x000fe200078e0266 */
[----:B------:R-:W-:Y:S01]  /*85620*/  ISETP.LT.AND P5, PT, R228, c[0x0][0x178], !P0 ;  /* 0x00005e00e4007a0c */ /* 0x000fe200047a1270 */
[----:B------:R-:W2:Y:S01]  /*85630*/  LDL.LU R229, [R1+0x230] ;  /* 0x0002300001e57983 */ /* 0x000ea20000300800 */
[----:B------:R-:W-:Y:S02]  /*85640*/  ISETP.GE.AND P4, PT, R3, c[0x0][0x17c], PT ;  /* 0x00005f0003007a0c */ /* 0x000fe40003f86270 */
[----:B------:R-:W-:Y:S01]  /*85650*/  ISETP.LT.AND P6, PT, R184, c[0x0][0x178], !P0 ;  /* 0x00005e00b8007a0c */ /* 0x000fe200047c1270 */
[----:B------:R-:W2:Y:S01]  /*85660*/  LDL.LU R247, [R1+0xfe4] ;  /* 0x000fe40001f77983 */ /* 0x000ea20000300800 */
[----:B------:R-:W-:Y:S02]  /*85670*/  ISETP.LT.AND P1, PT, R228, c[0x0][0x178], !P4 ;  /* 0x00005e00e4007a0c */ /* 0x000fe40006721270 */
[----:B------:R-:W-:-:S02]  /*85680*/  IADD3 R3, R251, 0x156, RZ ;  /* 0x00000156fb037810 */ /* 0x000fc40007ffe0ff */
[----:B------:R-:W-:Y:S02]  /*85690*/  ISETP.LT.AND P4, PT, R184, c[0x0][0x178], !P4 ;  /* 0x00005e00b8007a0c */ /* 0x000fe40006781270 */
[----:B------:R-:W-:Y:S01]  /*856a0*/  ISETP.GE.AND P3, PT, R3, c[0x0][0x17c], PT ;  /* 0x00005f0003007a0c */ /* 0x000fe20003f66270 */
        /* <DEDUP_REMOVED lines=9> */
[----:B------:R-:W-:Y:S01]  /*85740*/  IMAD.WIDE R180, R0, 0x4, R102 ;  /* 0x0000000400b47825 */ /* 0x000fe200078e0266 */
[----:B----4-:R1:W-:Y:S04]  /*85750*/  @P1 STG.E [R38.64], R244 ;  /* 0x000000f426001986 */ /* 0x0103e8000c101904 */
[----:B------:R4:W-:Y:S01]  /*85760*/  @P4 STG.E [R36.64], R241 ;  /* 0x000000f124004986 */ /* 0x0009e2000c101904 */
[----:B------:R-:W-:-:S03]  /*85770*/  ISETP.LT.AND P4, PT, R228, c[0x0][0x178], !P0 ;  /* 0x00005e00e4007a0c */ /* 0x000fc60004781270 */
[----:B-1----:R-:W3:Y:S01]  /*85780*/  LDL.LU R244, [R1+0x234] ;  /* 0x0002340001f47983 */ /* 0x002ee20000300800 */
[C-C-:B------:R-:W-:Y:S01]  /*85790*/  IMAD.WIDE R38, R0.reuse, 0x4, R100.reuse ;  /* 0x0000000400267825 */ /* 0x140fe200078e0264 */
[----:B----4-:R-:W-:Y:S02]  /*857a0*/  IADD3 R36, R0, c[0x0][0x198], RZ ;  /* 0x0000660000247a10 */ /* 0x010fe40007ffe0ff */
[----:B------:R-:W4:Y:S04]  /*857b0*/  LDL.LU R230, [R1+0xd00] ;  /* 0x000d000001e67983 */ /* 0x000f280000300800 */
[----:B------:R-:W4:Y:S04]  /*857c0*/  LDL.LU R231, [R1+0x60] ;  /* 0x0000600001e77983 */ /* 0x000f280000300800 */
[----:B--2---:R1:W-:Y:S04]  /*857d0*/  @P5 STG.E [R38.64], R245 ;  /* 0x000000f526005986 */ /* 0x0043e8000c101904 */
[----:B------:R-:W-:Y:S04]  /*857e0*/  @P6 STG.E [R180.64], R220 ;  /* 0x000000dcb4006986 */ /* 0x000fe8000c101904 */
[----:B------:R-:W2:Y:S01]  /*857f0*/  LDL.LU R246, [R1+0xd04] ;  /* 0x000d040001f67983 */ /* 0x000ea20000300800 */
[----:B-1----:R-:W-:-:S05]  /*85800*/  IMAD.WIDE R38, R36, 0x4, R100 ;  /* 0x0000000424267825 */ /* 0x002fca00078e0264 */
[----:B------:R1:W-:Y:S04]  /*85810*/  @P4 STG.E [R38.64], R248 ;  /* 0x000000f826004986 */ /* 0x0003e8000c101904 */
[----:B-1----:R-:W2:Y:S01]  /*85820*/  LDL.LU R248, [R1+0x64] ;  /* 0x0000640001f87983 */ /* 0x002ea20000300800 */
[----:B------:R-:W-:Y:S02]  /*85830*/  IADD3 R3, R251, 0x158, RZ ;  /* 0x00000158fb037810 */ /* 0x000fe40007ffe0ff */
[----:B------:R-:W-:Y:S01]  /*85840*/  ISETP.LT.AND P0, PT, R184, c[0x0][0x178], !P0 ;  /* 0x00005e00b8007a0c */ /* 0x000fe20004701270 */
[----:B------:R-:W2:Y:S01]  /*85850*/  LDL.LU R245, [R1+0xb90] ;  /* 0x000b900001f57983 */ /* 0x000ea20000300800 */
[----:B------:R-:W-:Y:S02]  /*85860*/  ISETP.GE.AND P2, PT, R3, c[0x0][0x17c], PT ;  /* 0x00005f0003007a0c */ /* 0x000fe40003f46270 */
[----:B------:R-:W-:-:S02]  /*85870*/  IADD3 R3, R251, 0x159, RZ ;  /* 0x00000159fb037810 */ /* 0x000fc40007ffe0ff */
        /* <DEDUP_REMOVED lines=8> */
[----:B------:R-:W-:-:S02]  /*85900*/  ISETP.LT.AND P3, PT, R184, c[0x0][0x178], !P3 ;  /* 0x00005e00b8007a0c */ /* 0x000fc40005f61270 */
[----:B------:R-:W-:Y:S01]  /*85910*/  IADD3 R3, R251, 0x15a, RZ ;  /* 0x0000015afb037810 */ /* 0x000fe20007ffe0ff */
[C---:B------:R-:W-:Y:S02]  /*85920*/  IMAD.WIDE R180, R0.reuse, 0x4, R102 ;  /* 0x0000000400b47825 */ /* 0x040fe400078e0266 */
[----:B------:R1:W-:Y:S01]  /*85930*/  @P5 STG.E [R38.64], R187 ;  /* 0x000000bb26005986 */ /* 0x0003e2000c101904 */
[----:B------:R-:W-:Y:S02]  /*85940*/  ISETP.GE.AND P1, PT, R3, c[0x0][0x17c], PT ;  /* 0x00005f0003007a0c */ /* 0x000fe40003f26270 */
[----:B-1----:R-:W-:Y:S02]  /*85950*/  IADD3 R36, R0, c[0x0][0x198], RZ ;  /* 0x0000660000247a10 */ /* 0x002fe40007ffe0ff */
[----:B------:R-:W-:Y:S02]  /*85960*/  IADD3 R3, R251, 0x15b, RZ ;  /* 0x0000015bfb037810 */ /* 0x000fe40007ffe0ff */
[----:B------:R-:W-:-:S02]  /*85970*/  IADD3 R0, R36, c[0x0][0x198], RZ ;  /* 0x0000660024007a10 */ /* 0x000fc40007ffe0ff */
[----:B------:R-:W-:Y:S01]  /*85980*/  ISETP.LT.AND P5, PT, R228, c[0x0][0x178], !P1 ;  /* 0x00005e00e4007a0c */ /* 0x000fe20004fa1270 */
[----:B------:R-:W-:Y:S01]  /*85990*/  IMAD.WIDE R38, R36, 0x4, R100 ;  /* 0x0000000424267825 */ /* 0x000fe200078e0264 */
[----:B------:R-:W-:-:S03]  /*859a0*/  ISETP.GE.AND P2, PT, R3, c[0x0][0x17c], PT ;  /* 0x00005f0003007a0c */ /* 0x000fc60003f46270 */
[----:B------:R-:W-:Y:S01]  /*859b0*/  IMAD.WIDE R36, R36, 0x4, R102 ;  /* 0x0000000424247825 */ /* 0x000fe200078e0266 */
[----:B------:R-:W-:Y:S01]  /*859c0*/  @P6 STG.E [R180.64], R229 ;  /* 0x000000e5b4006986 */ /* 0x000fe2000c101904 */
[----:B------:R-:W-:-:S03]  /*859d0*/  ISETP.LT.AND P6, PT, R184, c[0x0][0x178], !P1 ;  /* 0x00005e00b8007a0c */ /* 0x000fc60004fc1270 */
[----:B------:R1:W-:Y:S02]  /*859e0*/  @P0 STG.E [R38.64], R247 ;  /* 0x000000f726000986 */ /* 0x0003e4000c101904 */
[----:B-1----:R-:W-:-:S04]  /*859f0*/  IMAD.WIDE R38, R0, 0x4, R100 ;  /* 0x0000000400267825 */ /* 0x002fc800078e0264 */
[----:B------:R-:W-:Y:S01]  /*85a00*/  IMAD.WIDE R180, R0, 0x4, R102 ;  /* 0x0000000400b47825 */ /* 0x000fe200078e0266 */
[----:B---3--:R1:W-:Y:S01]  /*85a10*/  @P3 STG.E [R36.64], R244 ;  /* 0x000000f424003986 */ /* 0x0083e2000c101904 */
[----:B------:R-:W-:Y:S02]  /*85a20*/  ISETP.LT.AND P3, PT, R228, c[0x0][0x178], !P2 ;  /* 0x00005e00e4007a0c */ /* 0x000fe40005761270 */
[----:B------:R-:W-:Y:S01]  /*85a30*/  ISETP.LT.AND P2, PT, R184, c[0x0][0x178], !P2 ;  /* 0x00005e00b8007a0c */ /* 0x000fe20005741270 */
[----:B-1----:R-:W3:Y:S01]  /*85a40*/  LDL.LU R244, [R1+0xb94] ;  /* 0x000b940001f47983 */ /* 0x002ee20000300800 */
[----:B------:R-:W-:-:S03]  /*85a50*/  IADD3 R36, R0, c[0x0][0x198], RZ ;  /* 0x0000660000247a10 */ /* 0x000fc60007ffe0ff */
[----:B----4-:R1:W-:Y:S01]  /*85a60*/  @P5 STG.E [R38.64], R230 ;  /* 0x000000e626005986 */ /* 0x0103e2000c101904 */
[----:B------:R-:W-:-:S03]  /*85a70*/  IADD3 R0, R36, c[0x0][0x198], RZ ;  /* 0x0000660024007a10 */ /* 0x000fc60007ffe0ff */
[----:B------:R-:W4:Y:S04]  /*85a80*/  LDL.LU R247, [R1+0x350] ;  /* 0x0003500001f77983 */ /* 0x000f280000300800 */
[----:B------:R-:W-:Y:S01]  /*85a90*/  @P6 STG.E [R180.64], R231 ;  /* 0x000000e7b4006986 */ /* 0x000fe2000c101904 */
[----:B-1----:R-:W-:-:S04]  /*85aa0*/  IMAD.WIDE R38, R36, 0x4, R100 ;  /* 0x0000000424267825 */ /* 0x002fc800078e0264 */
[----:B------:R-:W-:Y:S01]  /*85ab0*/  IMAD.WIDE R36, R36, 0x4, R102 ;  /* 0x0000000424247825 */ /* 0x000fe200078e0266 */
[----:B--2---:R-:W-:Y:S04]  /*85ac0*/  @P3 STG.E [R38.64], R246 ;  /* 0x000000f626003986 */ /* 0x004fe8000c101904 */
        /* <DEDUP_REMOVED lines=23> */
[----:B-1----:R-:W-:-:S02]  /*85c40*/  IMAD.WIDE R38, R36, 0x4, R100 ;  /* 0x0000000424267825 */ /* 0x002fc400078e0264 */
[----:B------:R-:W4:Y:S02]  /*85c50*/  LDL.LU R245, [R1+0x9cc] ;  /* 0x0009cc0001f57983 */ /* 0x000f240000300800 */
[----:B------:R-:W-:Y:S01]  /*85c60*/  IMAD.WIDE R36, R36, 0x4, R102 ;  /* 0x0000000424247825 */ /* 0x000fe200078e0266 */
[----:B------:R-:W-:-:S03]  /*85c70*/  ISETP.LT.AND P6, PT, R184, c[0x0][0x178], !P0 ;  /* 0x00005e00b8007a0c */ /* 0x000fc600047c1270 */
[----:B------:R-:W-:Y:S01]  /*85c80*/  IMAD.WIDE R180, R0, 0x4, R102 ;  /* 0x0000000400b47825 */ /* 0x000fe200078e0266 */
[----:B---3--:R1:W-:Y:S04]  /*85c90*/  @P2 STG.E [R38.64], R244 ;  /* 0x000000f426002986 */ /* 0x0083e8000c101904 */
[----:B------:R3:W-:Y:S01]  /*85ca0*/  @P1 STG.E [R36.64], R237 ;  /* 0x000000ed24001986 */ /* 0x0007e2000c101904 */
[----:B------:R-:W-:-:S03]  /*85cb0*/  ISETP.LT.AND P1, PT, R228, c[0x0][0x178], !P4 ;  /* 0x00005e00e4007a0c */ /* 0x000fc60006721270 */
[----:B-1----:R-:W2:Y:S01]  /*85cc0*/  LDL.LU R244, [R1+0x26c] ;  /* 0x00026c0001f47983 */ /* 0x002ea20000300800 */
[C-C-:B------:R-:W-:Y:S01]  /*85cd0*/  IMAD.WIDE R38, R0.reuse, 0x4, R100.reuse ;  /* 0x0000000400267825 */ /* 0x140fe200078e0264 */
[----:B---3--:R-:W-:Y:S02]  /*85ce0*/  IADD3 R36, R0, c[0x0][0x198], RZ ;  /* 0x0000660000247a10 */ /* 0x008fe40007ffe0ff */
[----:B------:R-:W3:Y:S04]  /*85cf0*/  LDL.LU R187, [R1+0xbb8] ;  /* 0x000bb80001bb7983 */ /* 0x000ee80000300800 */
[----:B----4-:R1:W-:Y:S04]  /*85d00*/  @P5 STG.E [R38.64], R247 ;  /* 0x000000f726005986 */ /* 0x0103e8000c101904 */
[----:B------:R-:W-:Y:S04]  /*85d10*/  @P6 STG.E [R180.64], R216 ;  /* 0x000000d8b4006986 */ /* 0x000fe8000c101904 */
[----:B------:R-:W4:Y:S01]  /*85d20*/  LDL.LU R229, [R1+0x148] ;  /* 0x0001480001e57983 */ /* 0x000f220000300800 */
        /* <DEDUP_REMOVED lines=30> */
[----:B------:R1:W-:Y:S01]  /*85f10*/  @P6 STG.E [R180.64], R246 ;  /* 0x000000f6b4006986 */ /* 0x0003e2000c101904 */
[----:B------:R-:W-:-:S03]  /*85f20*/  ISETP.LT.AND P6, PT, R184, c[0x0][0x178], !P2 ;  /* 0x00005e00b8007a0c */ /* 0x000fc600057c1270 */
[----:B------:R1:W-:Y:S04]  /*85f30*/  @P4 STG.E [R38.64], R245 ;  /* 0x000000f526004986 */ /* 0x0003e8000c101904 */
[----:B-1----:R-:W4:Y:S01]  /*85f40*/  LDL.LU R246, [R1+0xcac] ;  /* 0x000cac0001f67983 */ /* 0x002f220000300800 */
[----:B------:R-:W-:-:S04]  /*85f50*/  IMAD.WIDE R38, R0, 0x4, R100 ;  /* 0x0000000400267825 */ /* 0x000fc800078e0264 */
[----:B------:R-:W-:Y:S01]  /*85f60*/  IMAD.WIDE R180, R0, 0x4, R102 ;  /* 0x0000000400b47825 */ /* 0x000fe200078e0266 */
[----:B--2---:R1:W-:Y:S01]  /*85f70*/  @P0 STG.E [R36.64], R244 ;  /* 0x000000f424000986 */ /* 0x0043e2000c101904 */
[----:B------:R-:W-:Y:S02]  /*85f80*/  ISETP.LT.AND P0, PT, R228, c[0x0][0x178], !P3 ;  /* 0x00005e00e4007a0c */ /* 0x000fe40005f01270 */
[----:B------:R-:W-:Y:S01]  /*85f90*/  ISETP.LT.AND P3, PT, R184, c[0x0][0x178], !P3 ;  /* 0x00005e00b8007a0c */ /* 0x000fe20005f61270 */
[----:B-1----:R-:W2:Y:S01]  /*85fa0*/  LDL.LU R244, [R1+0x5c] ;  /* 0x00005c0001f47983 */ /* 0x002ea20000300800 */
[----:B------:R-:W-:-:S03]  /*85fb0*/  IADD3 R36, R0, c[0x0][0x198], RZ ;  /* 0x0000660000247a10 */ /* 0x000fc60007ffe0ff */
[----:B---3--:R1:W-:Y:S01]  /*85fc0*/  @P5 STG.E [R38.64], R187 ;  /* 0x000000bb26005986 */ /* 0x0083e2000c101904 */
[----:B------:R-:W-:-:S03]  /*85fd0*/  IADD3 R0, R36, c[0x0][0x198], RZ ;  /* 0x0000660024007a10 */ /* 0x000fc60007ffe0ff */
[----:B------:R-:W3:Y:S04]  /*85fe0*/  LDL.LU R245, [R1+0x768] ;  /* 0x0007680001f57983 */ /* 0x000ee80000300800 */
[----:B----4-:R-:W-:Y:S01]  /*85ff0*/  @P6 STG.E [R180.64], R229 ;  /* 0x000000e5b4006986 */ /* 0x010fe2000c101904 */
        /* <DEDUP_REMOVED lines=24> */
[----:B------:R-:W-:Y:S02]  /*86180*/  ISETP.LT.AND P5, PT, R228, c[0x0][0x178], !P4 ;  /* 0x00005e00e4007a0c */ /* 0x000fe400067a1270 */
[----:B------:R-:W-:Y:S01]  /*86190*/  ISETP.GE.AND P1, PT, R3, c[0x0][0x17c], PT ;  /* 0x00005f0003007a0c */ /* 0x000fe20003f26270 */
[----:B-1----:R-:W-:-:S04]  /*861a0*/  IMAD.WIDE R38, R36, 0x4, R100 ;  /* 0x0000000424267825 */ /* 0x002fc800078e0264 */
[--C-:B------:R-:W-:Y:S01]  /*861b0*/  IMAD.WIDE R36, R36, 0x4, R102.reuse ;  /* 0x0000000424247825 */ /* 0x100fe200078e0266 */
[----:B------:R1:W-:Y:S01]  /*861c0*/  @P3 STG.E [R38.64], R246 ;  /* 0x000000f626003986 */ /* 0x0003e2000c101904 */
[----:B------:R-:W-:Y:S02]  /*861d0*/  ISETP.LT.AND P6, PT, R184, c[0x0][0x178], !P4 ;  /* 0x00005e00b8007a0c */ /* 0x000fe400067c1270 */
[C---:B------:R-:W-:Y:S01]  /*861e0*/  IMAD.WIDE R180, R0.reuse, 0x4, R102 ;  /* 0x0000000400b47825 */ /* 0x040fe200078e0266 */
[----:B-1----:R-:W4:Y:S03]  /*861f0*/  LDL.LU R246, [R1+0xfcc] ;  /* 0x000fcc0001f67983 */ /* 0x002f260000300800 */
[----:B------:R-:W-:Y:S01]  /*86200*/  IMAD.WIDE R38, R0, 0x4, R100 ;  /* 0x0000000400267825 */ /* 0x000fe200078e0264 */
[----:B--2---:R1:W-:Y:S01]  /*86210*/  @P2 STG.E [R36.64], R244 ;  /* 0x000000f424002986 */ /* 0x0043e2000c101904 */
[----:B------:R-:W-:-:S03]  /*86220*/  ISETP.LT.AND P2, PT, R228, c[0x0][0x178], !P1 ;  /* 0x00005e00e4007a0c */ /* 0x000fc60004f41270 */
[----:B-1----:R-:W2:Y:S01]  /*86230*/  LDL.LU R244, [R1+0x25c] ;  /* 0x00025c0001f47983 */ /* 0x002ea20000300800 */
[----:B------:R-:W-:-:S03]  /*86240*/  IADD3 R36, R0, c[0x0][0x198], RZ ;  /* 0x0000660000247a10 */ /* 0x000fc60007ffe0ff */
[----:B------:R-:W2:Y:S04]  /*86250*/  LDL.LU R229, [R1+0xfd8] ;  /* 0x000fd80001e57983 */ /* 0x000ea80000300800 */
[----:B---3--:R1:W-:Y:S04]  /*86260*/  @P5 STG.E [R38.64], R245 ;  /* 0x000000f526005986 */ /* 0x0083e8000c101904 */
[----:B------:R-:W3:Y:S04]  /*86270*/  LDL.LU R230, [R1+0x138] ;  /* 0x0001380001e67983 */ /* 0x000ee80000300800 */
        /* <DEDUP_REMOVED lines=9> */
[----:B------:R-:W-:Y:S01]  /*86310*/  IADD3 R3, R251, 0x169, RZ ;  /* 0x00000169fb037810 */ /* 0x000fe20007ffe0ff */
[----:B------:R-:W3:Y:S01]  /*86320*/  LDL.LU R247, [R1+0x48] ;  /* 0x0000480001f77983 */ /* 0x000ee20000300800 */
        /* <DEDUP_REMOVED lines=23> */
[C---:B------:R-:W-:Y:S01]  /*864a0*/  IADD3 R183, R0.reuse, c[0x0][0x198], RZ ;  /* 0x0000660000b77a10 */ /* 0x040fe20007ffe0ff */
[C---:B------:R-:W-:Y:S01]  /*864b0*/  IMAD.WIDE R180, R0.reuse, 0x4, R102 ;  /* 0x0000000400b47825 */ /* 0x040fe200078e0266 */
[----:B-1----:R-:W3:Y:S03]  /*864c0*/  LDL.LU R246, [R1+0xcbc] ;  /* 0x000cbc0001f67983 */ /* 0x002ee60000300800 */
[----:B------:R-:W-:Y:S01]  /*864d0*/  IMAD.WIDE R38, R0, 0x4, R100 ;  /* 0x0000000400267825 */ /* 0x000fe200078e0264 */
[----:B--2---:R1:W-:Y:S01]  /*864e0*/  @P4 STG.E [R36.64], R244 ;  /* 0x000000f424004986 */ /* 0x0043e2000c101904 */
[----:B------:R-:W-:-:S02]  /*864f0*/  ISETP.LT.AND P4, PT, R228, c[0x0][0x178], !P0 ;  /* 0x00005e00e4007a0c */ /* 0x000fc40004781270 */
[----:B------:R-:W-:Y:S01]  /*86500*/  ISETP.LT.AND P0, PT, R184, c[0x0][0x178], !P0 ;  /* 0x00005e00b8007a0c */ /* 0x000fe20004701270 */
[----:B------:R2:W-:Y:S04]  /*86510*/  @P5 STG.E [R38.64], R229 ;  /* 0x000000e526005986 */ /* 0x0005e8000c101904 */
[----:B-1----:R-:W4:Y:S01]  /*86520*/  LDL.LU R244, [R1+0x4c] ;  /* 0x00004c0001f47983 */ /* 0x002f220000300800 */
[----:B------:R-:W-:-:S04]  /*86530*/  IMAD.WIDE R36, R183, 0x4, R102 ;  /* 0x00000004b7247825 */ /* 0x000fc800078e0266 */
[----:B--2---:R-:W-:Y:S01]  /*86540*/  IMAD.WIDE R38, R183, 0x4, R100 ;  /* 0x00000004b7267825 */ /* 0x004fe200078e0264 */
[----:B---3--:R-:W-:Y:S04]  /*86550*/  @P6 STG.E [R180.64], R230 ;  /* 0x000000e6b4006986 */ /* 0x008fe8000c101904 */
[----:B------:R1:W-:Y:S04]  /*86560*/  @P4 STG.E [R38.64], R245 ;  /* 0x000000f526004986 */ /* 0x0003e8000c101904 */
[----:B-1----:R-:W2:Y:S04]  /*86570*/  LDL.LU R245, [R1+0x758] ;  /* 0x0007580001f57983 */ /* 0x002ea80000300800 */
[----:B------:R1:W-:Y:S04]  /*86580*/  @P0 STG.E [R36.64], R248 ;  /* 0x000000f824000986 */ /* 0x0003e8000c101904 */
[----:B-1----:R-:W3:Y:S01]  /*86590*/  LDL.LU R248, [R1+0x75c] ;  /* 0x00075c0001f87983 */ /* 0x002ee20000300800 */
[----:B------:R-:W-:-:S02]  /*865a0*/  IADD3 R3, R251, 0x16c, RZ ;  /* 0x0000016cfb037810 */ /* 0x000fc40007ffe0ff */
[----:B------:R-:W-:Y:S01]  /*865b0*/  IADD3 R0, R183, c[0x0][0x198], RZ ;  /* 0x00006600b7007a10 */ /* 0x000fe20007ffe0ff */
[----:B------:R-:W3:Y:S01]  /*865c0*/  LDL.LU R187, [R1+0xff8] ;  /* 0x000ff80001bb7983 */ /* 0x000ee20000300800 */
[----:B------:R-:W-:Y:S02]  /*865d0*/  ISETP.GE.AND P2, PT, R3, c[0x0][0x17c], PT ;  /* 0x00005f0003007a0c */ /* 0x000fe40003f46270 */
[----:B------:R-:W-:Y:S01]  /*865e0*/  IADD3 R3, R251, 0x16d, RZ ;  /* 0x0000016dfb037810 */ /* 0x000fe20007ffe0ff */
[----:B------:R-:W-:Y:S01]  /*865f0*/  IMAD.WIDE R38, R0, 0x4, R100 ;  /* 0x0000000400267825 */ /* 0x000fe200078e0264 */
[----:B------:R-:W-:Y:S01]  /*86600*/  ISETP.LT.AND P5, PT, R228, c[0x0][0x178], !P2 ;  /* 0x00005e00e4007a0c */ /* 0x000fe200057a1270 */
[----:B------:R-:W3:Y:S01]  /*86610*/  LDL.LU R229, [R1+0x248] ;  /* 0x0002480001e57983 */ /* 0x000ee20000300800 */
[----:B------:R-:W-:Y:S02]  /*86620*/  ISETP.GE.AND P3, PT, R3, c[0x0][0x17c], PT ;  /* 0x00005f0003007a0c */ /* 0x000fe40003f66270 */
[----:B------:R-:W-:-:S02]  /*86630*/  IADD3 R3, R251, 0x16e, RZ ;  /* 0x0000016efb037810 */ /* 0x000fc40007ffe0ff */
[C---:B------:R-:W-:Y:S01]  /*86640*/  IADD3 R183, R0.reuse, c[0x0][0x198], RZ ;  /* 0x0000660000b77a10 */ /* 0x040fe20007ffe0ff */
[--C-:B------:R-:W-:Y:S01]  /*86650*/  IMAD.WIDE R180, R0, 0x4, R102.reuse ;  /* 0x0000000400b47825 */ /* 0x100fe200078e0266 */
[----:B------:R-:W-:Y:S01]  /*86660*/  ISETP.LT.AND P6, PT, R184, c[0x0][0x178], !P2 ;  /* 0x00005e00b8007a0c */ /* 0x000fe200057c1270 */
[----:B------:R-:W3:Y:S01]  /*86670*/  LDL.LU R230, [R1+0xffc] ;  /* 0x000ffc0001e67983 */ /* 0x000ee20000300800 */
[----:B------:R-:W-:Y:S02]  /*86680*/  ISETP.LT.AND P0, PT, R228, c[0x0][0x178], !P3 ;  /* 0x00005e00e4007a0c */ /* 0x000fe40005f01270 */
[----:B------:R-:W-:Y:S02]  /*86690*/  ISETP.LT.AND P3, PT, R184, c[0x0][0x178], !P3 ;  /* 0x00005e00b8007a0c */ /* 0x000fe40005f61270 */
[----:B------:R-:W-:Y:S02]  /*866a0*/  ISETP.GE.AND P1, PT, R3, c[0x0][0x17c], PT ;  /* 0x00005f0003007a0c */ /* 0x000fe40003f26270 */
[----:B------:R-:W-:Y:S01]  /*866b0*/  IADD3 R3, R251, 0x16f, RZ ;  /* 0x0000016ffb037810 */ /* 0x000fe20007ffe0ff */
[----:B------:R1:W-:Y:S01]  /*866c0*/  @P5 STG.E [R38.64], R231 ;  /* 0x000000e726005986 */ /* 0x0003e2000c101904 */
[----:B------:R-:W-:-:S02]  /*866d0*/  IMAD.WIDE R36, R183, 0x4, R102 ;  /* 0x00000004b7247825 */ /* 0x000fc400078e0266 */
[----:B------:R-:W-:Y:S02]  /*866e0*/  ISETP.GE.AND P2, PT, R3, c[0x0][0x17c], PT ;  /* 0x00005f0003007a0c */ /* 0x000fe40003f46270 */
[----:B------:R-:W-:Y:S01]  /*866f0*/  IADD3 R3, R251, 0x170, RZ ;  /* 0x00000170fb037810 */ /* 0x000fe20007ffe0ff */
[----:B------:R1:W-:Y:S02]  /*86700*/  @P6 STG.E [R180.64], R247 ;  /* 0x000000f7b4006986 */ /* 0x0003e4000c101904 */
[----:B-1----:R-:W-:Y:S01]  /*86710*/  IMAD.WIDE R38, R183, 0x4, R100 ;  /* 0x00000004b7267825 */ /* 0x002fe200078e0264 */
[----:B------:R-:W-:Y:S02]  /*86720*/  ISETP.GE.AND P4, PT, R3, c[0x0][0x17c], PT ;  /* 0x00005f0003007a0c */ /* 0x000fe40003f86270 */
[----:B------:R-:W-:Y:S02]  /*86730*/  IADD3 R3, R183, c[0x0][0x198], RZ ;  /* 0x00006600b7037a10 */ /* 0x000fe40007ffe0ff */
[----:B------:R-:W-:Y:S01]  /*86740*/  ISETP.LT.AND P5, PT, R228, c[0x0][0x178], !P1 ;  /* 0x00005e00e4007a0c */ /* 0x000fe20004fa1270 */
[----:B------:R1:W-:Y:S01]  /*86750*/  @P0 STG.E [R38.64], R246 ;  /* 0x000000f626000986 */ /* 0x0003e2000c101904 */
[----:B------:R-:W-:Y:S01]  /*86760*/  ISETP.LT.AND P6, PT, R184, c[0x0][0x178], !P1 ;  /* 0x00005e00b8007a0c */ /* 0x000fe20004fc1270 */
[----:B------:R-:W-:-:S04]  /*86770*/  IMAD.WIDE R180, R3, 0x4, R102 ;  /* 0x0000000403b47825 */ /* 0x000fc800078e0266 */
[C---:B-1----:R-:W-:Y:S01]  /*86780*/  IMAD.WIDE R38, R3.reuse, 0x4, R100 ;  /* 0x0000000403267825 */ /* 0x042fe200078e0264 */
[----:B------:R-:W-:-:S05]  /*86790*/  IADD3 R3, R3, c[0x0][0x198], RZ ;  /* 0x0000660003037a10 */ /* 0x000fca0007ffe0ff */
[----:B------:R-:W-:Y:S01]  /*867a0*/  IMAD.WIDE R182, R3, 0x4, R100 ;  /* 0x0000000403b67825 */ /* 0x000fe200078e0264 */
[----:B----4-:R1:W-:Y:S01]  /*867b0*/  @P3 STG.E [R36.64], R244 ;  /* 0x000000f424003986 */ /* 0x0103e2000c101904 */
[----:B------:R-:W-:-:S03]  /*867c0*/  ISETP.LT.AND P3, PT, R228, c[0x0][0x178], !P2 ;  /* 0x00005e00e4007a0c */ /* 0x000fc60005761270 */
[----:B-1----:R-:W4:Y:S04]  /*867d0*/  LDL.LU R244, [R1+0x24c] ;  /* 0x00024c0001f47983 */ /* 0x002f280000300800 */
[----:B------:R-:W4:Y:S04]  /*867e0*/  LDL.LU R231, [R1+0xfb8] ;  /* 0x000fb80001e77983 */ /* 0x000f280000300800 */
[----:B------:R-:W4:Y:S04]  /*867f0*/  LDL.LU R247, [R1+0x78] ;  /* 0x0000780001f77983 */ /* 0x000f280000300800 */
[----:B--2---:R-:W-:Y:S04]  /*86800*/  @P5 STG.E [R38.64], R245 ;  /* 0x000000f526005986 */ /* 0x004fe8000c101904 */
[----:B------:R-:W-:Y:S04]  /*86810*/  @P6 STG.E [R180.64], R226 ;  /* 0x000000e2b4006986 */ /* 0x000fe8000c101904 */
[----:B------:R-:W2:Y:S04]  /*86820*/  LDL.LU R246, [R1+0xfbc] ;  /* 0x000fbc0001f67983 */ /* 0x000ea80000300800 */
[----:B---3--:R1:W-:Y:S04]  /*86830*/  @P3 STG.E [R182.64], R248 ;  /* 0x000000f8b6003986 */ /* 0x0083e8000c101904 */
[----:B-1----:R-:W3:Y:S01]  /*86840*/  LDL.LU R248, [R1+0x7c] ;  /* 0x00007c0001f87983 */ /* 0x002ee20000300800 */
[----:B------:R-:W-:-:S02]  /*86850*/  ISETP.LT.AND P2, PT, R184, c[0x0][0x178], !P2 ;  /* 0x00005e00b8007a0c */ /* 0x000fc40005741270 */
[----:B------:R-:W-:Y:S01]  /*86860*/  IADD3 R0, R251, 0x171, RZ ;  /* 0x00000171fb007810 */ /* 0x000fe20007ffe0ff */
[C---:B------:R-:W-:Y:S01]  /*86870*/  IMAD.WIDE R36, R3.reuse, 0x4, R102 ;  /* 0x0000000403247825 */ /* 0x040fe200078e0266 */
[----:B------:R-:W-:Y:S01]  /*86880*/  IADD3 R185, R3, c[0x0][0x198], RZ ;  /* 0x0000660003b97a10 */ /* 0x000fe20007ffe0ff */
[----:B------:R-:W3:Y:S01]  /*86890*/  LDL.LU R245, [R1+0xc38] ;  /* 0x000c380001f57983 */ /* 0x000ee20000300800 */
[----:B------:R-:W-:Y:S02]  /*868a0*/  ISETP.GE.AND P1, PT, R0, c[0x0][0x17c], PT ;  /* 0x00005f0000007a0c */ /* 0x000fe40003f26270 */
[----:B------:R-:W-:Y:S02]  /*868b0*/  ISETP.LT.AND P5, PT, R228, c[0x0][0x178], !P4 ;  /* 0x00005e00e4007a0c */ /* 0x000fe400067a1270 */
[----:B------:R-:W-:-:S03]  /*868c0*/  ISETP.LT.AND P6, PT, R184, c[0x0][0x178], !P4 ;  /* 0x00005e00b8007a0c */ /* 0x000fc600067c1270 */
[----:B------:R1:W-:Y:S01]  /*868d0*/  @P2 STG.E [R36.64], R227 ;  /* 0x000000e324002986 */ /* 0x0003e2000c101904 */
[----:B------:R-:W-:Y:S01]  /*868e0*/  ISETP.LT.AND P2, PT, R228, c[0x0][0x178], !P1 ;  /* 0x00005e00e4007a0c */ /* 0x000fe20004f41270 */
[----:B------:R-:W-:Y:S01]  /*868f0*/  IMAD.WIDE R38, R185, 0x4, R100 ;  /* 0x00000004b9267825 */ /* 0x000fe200078e0264 */
[----:B------:R-:W-:Y:S02]  /*86900*/  ISETP.LT.AND P1, PT, R184, c[0x0][0x178], !P1 ;  /* 0x00005e00b8007a0c */ /* 0x000fe40004f21270 */
[----:B------:R-:W-:Y:S01]  /*86910*/  IADD3 R0, R251, 0x172, RZ ;  /* 0x00000172fb007810 */ /* 0x000fe20007ffe0ff */
[C---:B------:R-:W-:Y:S01]  /*86920*/  IMAD.WIDE R180, R185.reuse, 0x4, R102 ;  /* 0x00000004b9b47825 */ /* 0x040fe200078e0266 */
[----:B------:R-:W-:Y:S02]  /*86930*/  IADD3 R185, R185, c[0x0][0x198], RZ ;  /* 0x00006600b9b97a10 */ /* 0x000fe40007ffe0ff */
[----:B------:R-:W-:Y:S02]  /*86940*/  ISETP.GE.AND P0, PT, R0, c[0x0][0x17c], PT ;  /* 0x00005f0000007a0c */ /* 0x000fe40003f06270 */
[----:B------:R-:W-:Y:S01]  /*86950*/  IADD3 R0, R251, 0x173, RZ ;  /* 0x00000173fb007810 */ /* 0x000fe20007ffe0ff */
[C---:B------:R-:W-:Y:S01]  /*86960*/  IMAD.WIDE R182, R185.reuse, 0x4, R100 ;  /* 0x00000004b9b67825 */ /* 0x040fe200078e0264 */
[----:B------:R1:W-:Y:S03]  /*86970*/  @P5 STG.E [R38.64], R187 ;  /* 0x000000bb26005986 */ /* 0x0003e6000c101904 */
[C---:B-1----:R-:W-:Y:S01]  /*86980*/  IMAD.WIDE R36, R185.reuse, 0x4, R102 ;  /* 0x00000004b9247825 */ /* 0x042fe200078e0266 */
[----:B------:R-:W-:Y:S01]  /*86990*/  ISETP.GE.AND P4, PT, R0, c[0x0][0x17c], PT ;  /* 0x00005f0000007a0c */ /* 0x000fe20003f86270 */
[----:B------:R1:W-:Y:S01]  /*869a0*/  @P6 STG.E [R180.64], R229 ;  /* 0x000000e5b4006986 */ /* 0x0003e2000c101904 */
[----:B------:R-:W-:-:S02]  /*869b0*/  IADD3 R3, R185, c[0x0][0x198], RZ ;  /* 0x00006600b9037a10 */ /* 0x000fc40007ffe0ff */
[----:B------:R-:W-:Y:S01]  /*869c0*/  ISETP.LT.AND P5, PT, R228, c[0x0][0x178], !P0 ;  /* 0x00005e00e4007a0c */ /* 0x000fe200047a1270 */
[----:B------:R1:W-:Y:S01]  /*869d0*/  @P2 STG.E [R182.64], R230 ;  /* 0x000000e6b6002986 */ /* 0x0003e2000c101904 */
[----:B------:R-:W-:Y:S01]  /*869e0*/  ISETP.LT.AND P6, PT, R184, c[0x0][0x178], !P0 ;  /* 0x00005e00b8007a0c */ /* 0x000fe200047c1270 */
[----:B------:R-:W-:-:S04]  /*869f0*/  IMAD.WIDE R38, R3, 0x4, R100 ;  /* 0x0000000403267825 */ /* 0x000fc800078e0264 */
[C---:B-1----:R-:W-:Y:S01]  /*86a00*/  IMAD.WIDE R180, R3.reuse, 0x4, R102 ;  /* 0x0000000403b47825 */ /* 0x042fe200078e0266 */
[----:B------:R-:W-:-:S05]  /*86a10*/  IADD3 R3, R3, c[0x0][0x198], RZ ;  /* 0x0000660003037a10 */ /* 0x000fca0007ffe0ff */
[C---:B------:R-:W-:Y:S01]  /*86a20*/  IMAD.WIDE R182, R3.reuse, 0x4, R100 ;  /* 0x0000000403b67825 */ /* 0x040fe200078e0264 */
[----:B----4-:R1:W-:Y:S01]  /*86a30*/  @P1 STG.E [R36.64], R244 ;  /* 0x000000f424001986 */ /* 0x0103e2000c101904 */
[----:B------:R-:W-:Y:S02]  /*86a40*/  ISETP.LT.AND P1, PT, R228, c[0x0][0x178], !P4 ;  /* 0x00005e00e4007a0c */ /* 0x000fe40006721270 */
[----:B------:R-:W-:Y:S01]  /*86a50*/  ISETP.LT.AND P4, PT, R184, c[0x0][0x178], !P4 ;  /* 0x00005e00b8007a0c */ /* 0x000fe20006781270 */
[----:B-1----:R-:W4:Y:S01]  /*86a60*/  LDL.LU R244, [R1+0xc3c] ;  /* 0x000c3c0001f47983 */ /* 0x002f220000300800 */
[----:B------:R-:W-:-:S03]  /*86a70*/  IMAD.WIDE R36, R3, 0x4, R102 ;  /* 0x0000000403247825 */ /* 0x000fc600078e0266 */
[----:B------:R-:W-:Y:S04]  /*86a80*/  @P5 STG.E [R38.64], R231 ;  /* 0x000000e726005986 */ /* 0x000fe8000c101904 */
[----:B------:R-:W-:Y:S04]  /*86a90*/  @P6 STG.E [R180.64], R247 ;  /* 0x000000f7b4006986 */ /* 0x000fe8000c101904 */
[----:B--2---:R1:W-:Y:S04]  /*86aa0*/  @P1 STG.E [R182.64], R246 ;  /* 0x000000f6b6001986 */ /* 0x0043e8000c101904 */
[----:B-1----:R-:W2:Y:S04]  /*86ab0*/  LDL.LU R246, [R1+0x368] ;  /* 0x0003680001f67983 */ /* 0x002ea80000300800 */
[----:B---3--:R1:W-:Y:S04]  /*86ac0*/  @P4 STG.E [R36.64], R248 ;  /* 0x000000f824004986 */ /* 0x0083e8000c101904 */
        /* <DEDUP_REMOVED lines=10> */
[----:B------:R-:W-:-:S02]  /*86b70*/  ISETP.LT.AND P6, PT, R184, c[0x0][0x178], !P3 ;  /* 0x00005e00b8007a0c */ /* 0x000fc40005fc1270 */
[----:B------:R-:W-:Y:S01]  /*86b80*/  ISETP.LT.AND P4, PT, R228, c[0x0][0x178], !P0 ;  /* 0x00005e00e4007a0c */ /* 0x000fe20004781270 */
[----:B------:R-:W-:Y:S01]  /*86b90*/  IMAD.WIDE R180, R185, 0x4, R102 ;  /* 0x00000004b9b47825 */ /* 0x000fe200078e0266 */
[----:B------:R-:W-:Y:S02]  /*86ba0*/  ISETP.LT.AND P0, PT, R184, c[0x0][0x178], !P0 ;  /* 0x00005e00b8007a0c */ /* 0x000fe40004701270 */
[----:B------:R-:W-:Y:S02]  /*86bb0*/  IADD3 R0, R251, 0x176, RZ ;  /* 0x00000176fb007810 */ /* 0x000fe40007ffe0ff */
[----:B------:R-:W-:Y:S02]  /*86bc0*/  IADD3 R185, R185, c[0x0][0x198], RZ ;  /* 0x00006600b9b97a10 */ /* 0x000fe40007ffe0ff */
[----:B------:R-:W-:Y:S02]  /*86bd0*/  ISETP.GE.AND P2, PT, R0, c[0x0][0x17c], PT ;  /* 0x00005f0000007a0c */ /* 0x000fe40003f46270 */
[----:B------:R-:W-:Y:S01]  /*86be0*/  IADD3 R0, R251, 0x177, RZ ;  /* 0x00000177fb007810 */ /* 0x000fe20007ffe0ff */
[C---:B------:R-:W-:Y:S01]  /*86bf0*/  IMAD.WIDE R182, R185.reuse, 0x4, R100 ;  /* 0x00000004b9b67825 */ /* 0x040fe200078e0264 */
[----:B------:R1:W-:Y:S03]  /*86c00*/  @P5 STG.E [R38.64], R245 ;  /* 0x000000f526005986 */ /* 0x0003e6000c101904 */
[C---:B------:R-:W-:Y:S01]  /*86c10*/  IMAD.WIDE R36, R185.reuse, 0x4, R102 ;  /* 0x00000004b9247825 */ /* 0x040fe200078e0266 */
[----:B------:R-:W-:Y:S01]  /*86c20*/  ISETP.GE.AND P3, PT, R0, c[0x0][0x17c], PT ;  /* 0x00005f0000007a0c */ /* 0x000fe20003f66270 */
[----:B------:R1:W-:Y:S01]  /*86c30*/  @P6 STG.E [R180.64], R242 ;  /* 0x000000f2b4006986 */ /* 0x0003e2000c101904 */
[----:B------:R-:W-:-:S02]  /*86c40*/  IADD3 R3, R185, c[0x0][0x198], RZ ;  /* 0x00006600b9037a10 */ /* 0x000fc40007ffe0ff */
[----:B------:R-:W-:Y:S02]  /*86c50*/  ISETP.LT.AND P5, PT, R228, c[0x0][0x178], !P2 ;  /* 0x00005e00e4007a0c */ /* 0x000fe400057a1270 */
[----:B------:R-:W-:Y:S01]  /*86c60*/  ISETP.LT.AND P6, PT, R184, c[0x0][0x178], !P2 ;  /* 0x00005e00b8007a0c */ /* 0x000fe200057c1270 */
[----:B-1----:R-:W3:Y:S01]  /*86c70*/  LDL.LU R245, [R1+0xfec] ;  /* 0x000fec0001f57983 */ /* 0x002ee20000300800 */
[----:B------:R-:W-:-:S04]  /*86c80*/  IMAD.WIDE R38, R3, 0x4, R100 ;  /* 0x0000000403267825 */ /* 0x000fc800078e0264 */
[C---:B------:R-:W-:Y:S01]  /*86c90*/  IMAD.WIDE R180, R3.reuse, 0x4, R102 ;  /* 0x0000000403b47825 */ /* 0x040fe200078e0266 */
[----:B------:R-:W-:Y:S01]  /*86ca0*/  IADD3 R3, R3, c[0x0][0x198], RZ ;  /* 0x0000660003037a10 */ /* 0x000fe20007ffe0ff */
[----:B----4-:R1:W-:Y:S04]  /*86cb0*/  @P4 STG.E [R182.64], R244 ;  /* 0x000000f4b6004986 */ /* 0x0103e8000c101904 */
[----:B------:R-:W-:Y:S01]  /*86cc0*/  @P0 STG.E [R36.64], R243 ;  /* 0x000000f324000986 */ /* 0x000fe2000c101904 */
[----:B------:R-:W-:-:S03]  /*86cd0*/  ISETP.LT.AND P0, PT, R228, c[0x0][0x178], !P3 ;  /* 0x00005e00e4007a0c */ /* 0x000fc60005f01270 */
[----:B-1----:R-:W4:Y:S01]  /*86ce0*/  LDL.LU R244, [R1+0x23c] ;  /* 0x00023c0001f47983 */ /* 0x002f220000300800 */
[----:B------:R-:W-:-:S03]  /*86cf0*/  IMAD.WIDE R182, R3, 0x4, R100 ;  /* 0x0000000403b67825 */ /* 0x000fc600078e0264 */
        /* <DEDUP_REMOVED lines=13> */
[----:B------:R-:W-:Y:S02]  /*86dd0*/  IADD3 R0, R251, 0x179, RZ ;  /* 0x00000179fb007810 */ /* 0x000fe40007ffe0ff */
[----:B------:R-:W-:Y:S02]  /*86de0*/  ISETP.LT.AND P5, PT, R228, c[0x0][0x178], !P1 ;  /* 0x00005e00e4007a0c */ /* 0x000fe40004fa1270 */
[----:B------:R-:W-:Y:S01]  /*86df0*/  ISETP.GE.AND P2, PT, R0, c[0x0][0x17c], PT ;  /* 0x00005f0000007a0c */ /* 0x000fe20003f46270 */
[----:B------:R1:W-:Y:S01]  /*86e00*/  @P3 STG.E [R36.64], R223 ;  /* 0x000000df24003986 */ /* 0x0003e2000c101904 */
[----:B------:R-:W-:-:S02]  /*86e10*/  ISETP.LT.AND P6, PT, R184, c[0x0][0x178], !P1 ;  /* 0x00005e00b8007a0c */ /* 0x000fc40004fc1270 */
        /* <DEDUP_REMOVED lines=19> */
[----:B------:R-:W-:Y:S01]  /*86f50*/  IADD3 R3, R3, c[0x0][0x198], RZ ;  /* 0x0000660003037a10 */ /* 0x000fe20007ffe0ff */
[----:B------:R-:W3:Y:S04]  /*86f60*/  LDL.LU R245, [R1+0xb9c] ;  /* 0x000b9c0001f57983 */ /* 0x000ee80000300800 */
[C---:B------:R-:W-:Y:S01]  /*86f70*/  IMAD.WIDE R182, R3.reuse, 0x4, R100 ;  /* 0x0000000403b67825 */ /* 0x040fe200078e0264 */
[----:B----4-:R1:W-:Y:S01]  /*86f80*/  @P2 STG.E [R36.64], R244 ;  /* 0x000000f424002986 */ /* 0x0103e2000c101904 */
[----:B------:R-:W-:Y:S02]  /*86f90*/  ISETP.LT.AND P2, PT, R228, c[0x0][0x178], !P1 ;  /* 0x00005e00e4007a0c */ /* 0x000fe40004f41270 */
[----:B------:R-:W-:Y:S01]  /*86fa0*/  ISETP.LT.AND P1, PT, R184, c[0x0][0x178], !P1 ;  /* 0x00005e00b8007a0c */ /* 0x000fe20004f21270 */
[----:B------:R-:W-:Y:S04]  /*86fb0*/  @P5 STG.E [R38.64], R230 ;  /* 0x000000e626005986 */ /* 0x000fe8000c101904 */
[----:B------:R-:W-:Y:S01]  /*86fc0*/  @P6 STG.E [R180.64], R231 ;  /* 0x000000e7b4006986 */ /* 0x000fe2000c101904 */
[----:B-1----:R-:W-:-:S03]  /*86fd0*/  IMAD.WIDE R36, R3, 0x4, R102 ;  /* 0x0000000403247825 */ /* 0x002fc600078e0266 */
[----:B------:R-:W4:Y:S04]  /*86fe0*/  LDL.LU R244, [R1+0x358] ;  /* 0x0003580001f47983 */ /* 0x000f280000300800 */
[----:B--2---:R-:W-:Y:S04]  /*86ff0*/  @P2 STG.E [R182.64], R247 ;  /* 0x000000f7b6002986 */ /* 0x004fe8000c101904 */
[----:B---3--:R1:W-:Y:S04]  /*87000*/  @P1 STG.E [R36.64], R248 ;  /* 0x000000f824001986 */ /* 0x0083e8000c101904 */
[----:B-1----:R-:W2:Y:S01]  /*87010*/  LDL.LU R248, [R1+0x35c] ;  /* 0x00035c0001f87983 */ /* 0x002ea20000300800 */
[----:B------:R-:W-:-:S04]  /*87020*/  IADD3 R0, R251, 0x17c, RZ ;  /* 0x0000017cfb007810 */ /* 0x000fc80007ffe0ff */
[----:B------:R-:W-:Y:S02]  /*87030*/  ISETP.GE.AND P0, PT, R0, c[0x0][0x17c], PT ;  /* 0x00005f0000007a0c */ /* 0x000fe40003f06270 */
[----:B------:R-:W-:Y:S02]  /*87040*/  IADD3 R0, R251, 0x17d, RZ ;  /* 0x0000017dfb007810 */ /* 0x000fe40007ffe0ff */
[----:B------:R-:W-:Y:S02]  /*87050*/  IADD3 R185, R3, c[0x0][0x198], RZ ;  /* 0x0000660003b97a10 */ /* 0x000fe40007ffe0ff */
[----:B------:R-:W-:Y:S02]  /*87060*/  ISETP.GE.AND P4, PT, R0, c[0x0][0x17c], PT ;  /* 0x00005f0000007a0c */ /* 0x000fe40003f86270 */
[----:B------:R-:W-:Y:S02]  /*87070*/  ISETP.LT.AND P5, PT, R228, c[0x0][0x178], !P0 ;  /* 0x00005e00e4007a0c */ /* 0x000fe400047a1270 */
        /* <DEDUP_REMOVED lines=15> */
[----:B------:R-:W-:Y:S01]  /*87170*/  ISETP.LT.AND P5, PT, R228, c[0x0][0x178], !P3 ;  /* 0x00005e00e4007a0c */ /* 0x000fe20005fa1270 */
[----:B------:R3:W-:Y:S01]  /*87180*/  @P1 STG.E [R182.64], R245 ;  /* 0x000000f5b6001986 */ /* 0x0007e2000c101904 */
[----:B------:R-:W-:-:S03]  /*87190*/  ISETP.LT.AND P6, PT, R184, c[0x0][0x178], !P3 ;  /* 0x00005e00b8007a0c */ /* 0x000fc60005fc1270 */
[----:B------:R3:W-:Y:S01]  /*871a0*/  @P4 STG.E [R36.64], R239 ;  /* 0x000000ef24004986 */ /* 0x0007e2000c101904 */
[----:B------:R-:W-:Y:S01]  /*871b0*/  ISETP.LT.AND P4, PT, R228, c[0x0][0x178], !P0 ;  /* 0x00005e00e4007a0c */ /* 0x000fe20004781270 */
[----:B-1----:R-:W-:Y:S01]  /*871c0*/  IMAD.WIDE R38, R3, 0x4, R100 ;  /* 0x0000000403267825 */ /* 0x002fe200078e0264 */
[----:B------:R-:W-:Y:S02]  /*871d0*/  ISETP.LT.AND P0, PT, R184, c[0x0][0x178], !P0 ;  /* 0x00005e00b8007a0c */ /* 0x000fe40004701270 */
[----:B------:R-:W-:Y:S01]  /*871e0*/  IADD3 R0, R251, 0x180, RZ ;  /* 0x00000180fb007810 */ /* 0x000fe20007ffe0ff */
[C---:B---3--:R-:W-:Y:S01]  /*871f0*/  IMAD.WIDE R180, R3.reuse, 0x4, R102 ;  /* 0x0000000403b47825 */ /* 0x048fe200078e0266 */
[----:B------:R-:W-:Y:S02]  /*87200*/  IADD3 R3, R3, c[0x0][0x198], RZ ;  /* 0x0000660003037a10 */ /* 0x000fe40007ffe0ff */
[----:B------:R-:W-:Y:S02]  /*87210*/  ISETP.GE.AND P2, PT, R0, c[0x0][0x17c], PT ;  /* 0x00005f0000007a0c */ /* 0x000fe40003f46270 */
[----:B------:R-:W-:Y:S01]  /*87220*/  IADD3 R0, R251, 0x181, RZ ;  /* 0x00000181fb007810 */ /* 0x000fe20007ffe0ff */
[C---:B------:R-:W-:Y:S01]  /*87230*/  IMAD.WIDE R182, R3.reuse, 0x4, R100 ;  /* 0x0000000403b67825 */ /* 0x040fe200078e0264 */
[----:B------:R-:W-:-:S03]  /*87240*/  IADD3 R185, R3, c[0x0][0x198], RZ ;  /* 0x0000660003b97a10 */ /* 0x000fc60007ffe0ff */
[----:B------:R-:W-:Y:S01]  /*87250*/  IMAD.WIDE R36, R3, 0x4, R102 ;  /* 0x0000000403247825 */ /* 0x000fe200078e0266 */
[----:B------:R-:W-:Y:S02]  /*87260*/  ISETP.GE.AND P3, PT, R0, c[0x0][0x17c], PT ;  /* 0x00005f0000007a0c */ /* 0x000fe40003f66270 */
[----:B------:R-:W-:-:S04]  /*87270*/  IADD3 R0, R251, 0x182, RZ ;  /* 0x00000182fb007810 */ /* 0x000fc80007ffe0ff */
[----:B------:R-:W-:Y:S02]  /*87280*/  ISETP.GE.AND P1, PT, R0, c[0x0][0x17c], PT ;  /* 0x00005f0000007a0c */ /* 0x000fe40003f26270 */
[----:B------:R-:W-:Y:S01]  /*87290*/  IADD3 R0, R251, 0x183, RZ ;  /* 0x00000183fb007810 */ /* 0x000fe20007ffe0ff */
[----:B----4-:R1:W-:Y:S01]  /*872a0*/  @P5 STG.E [R38.64], R244 ;  /* 0x000000f426005986 */ /* 0x0103e2000c101904 */
[----:B------:R-:W-:-:S03]  /*872b0*/  ISETP.LT.AND P5, PT, R228, c[0x0][0x178], !P2 ;  /* 0x00005e00e4007a0c */ /* 0x000fc600057a1270 */
[----:B------:R3:W-:Y:S01]  /*872c0*/  @P6 STG.E [R180.64], R218 ;  /* 0x000000dab4006986 */ /* 0x0007e2000c101904 */
[----:B------:R-:W-:Y:S01]  /*872d0*/  ISETP.LT.AND P6, PT, R184, c[0x0][0x178], !P2 ;  /* 0x00005e00b8007a0c */ /* 0x000fe200057c1270 */
[----:B-1----:R-:W-:-:S04]  /*872e0*/  IMAD.WIDE R38, R185, 0x4, R100 ;  /* 0x00000004b9267825 */ /* 0x002fc800078e0264 */
[C---:B---3--:R-:W-:Y:S01]  /*872f0*/  IMAD.WIDE R180, R185.reuse, 0x4, R102 ;  /* 0x00000004b9b47825 */ /* 0x048fe200078e0266 */
[----:B------:R-:W-:Y:S02]  /*87300*/  IADD3 R185, R185, c[0x0][0x198], RZ ;  /* 0x00006600b9b97a10 */ /* 0x000fe40007ffe0ff */
[----:B------:R-:W-:Y:S02]  /*87310*/  ISETP.GE.AND P2, PT, R0, c[0x0][0x17c], PT ;  /* 0x00005f0000007a0c */ /* 0x000fe40003f46270 */
[----:B------:R-:W-:Y:S02]  /*87320*/  IADD3 R3, R185, c[0x0][0x198], RZ ;  /* 0x00006600b9037a10 */ /* 0x000fe40007ffe0ff */
[----:B------:R-:W-:Y:S01]  /*87330*/  IADD3 R0, R251, 0x184, RZ ;  /* 0x00000184fb007810 */ /* 0x000fe20007ffe0ff */
[----:B--2---:R1:W-:Y:S04]  /*87340*/  @P4 STG.E [R182.64], R248 ;  /* 0x000000f8b6004986 */ /* 0x0043e8000c101904 */
[----:B------:R2:W-:Y:S01]  /*87350*/  @P0 STG.E [R36.64], R219 ;  /* 0x000000db24000986 */ /* 0x0005e2000c101904 */
[----:B------:R-:W-:-:S02]  /*87360*/  ISETP.LT.AND P0, PT, R228, c[0x0][0x178], !P3 ;  /* 0x00005e00e4007a0c */ /* 0x000fc40005f01270 */
[----:B------:R-:W-:Y:S01]  /*87370*/  ISETP.LT.AND P3, PT, R184, c[0x0][0x178], !P3 ;  /* 0x00005e00b8007a0c */ /* 0x000fe20005f61270 */
[----:B------:R3:W-:Y:S01]  /*87380*/  @P5 STG.E [R38.64], R212 ;  /* 0x000000d426005986 */ /* 0x0007e2000c101904 */
[----:B-1----:R-:W-:-:S03]  /*87390*/  IMAD.WIDE R182, R185, 0x4, R100 ;  /* 0x00000004b9b67825 */ /* 0x002fc600078e0264 */
[----:B------:R1:W-:Y:S01]  /*873a0*/  @P6 STG.E [R180.64], R40 ;  /* 0x00000028b4006986 */ /* 0x0003e2000c101904 */
[----:B--2---:R-:W-:Y:S01]  /*873b0*/  IMAD.WIDE R36, R185, 0x4, R102 ;  /* 0x00000004b9247825 */ /* 0x004fe200078e0266 */
[----:B------:R-:W-:-:S04]  /*873c0*/  ISETP.LT.AND P5, PT, R228, c[0x0][0x178], !P1 ;  /* 0x00005e00e4007a0c */ /* 0x000fc80004fa1270 */
[----:B------:R2:W-:Y:S01]  /*873d0*/  @P0 STG.E [R182.64], R213 ;  /* 0x000000d5b6000986 */ /* 0x0005e2000c101904 */
[----:B------:R-:W-:-:S03]  /*873e0*/  ISETP.LT.AND P6, PT, R184, c[0x0][0x178], !P1 ;  /* 0x00005e00b8007a0c */ /* 0x000fc60004fc1270 */
[----:B------:R4:W-:Y:S01]  /*873f0*/  @P3 STG.E [R36.64], R41 ;  /* 0x0000002924003986 */ /* 0x0009e2000c101904 */
[----:B------:R-:W-:Y:S01]  /*87400*/  ISETP.LT.AND P3, PT, R228, c[0x0][0x178], !P2 ;  /* 0x00005e00e4007a0c */ /* 0x000fe20005761270 */
[----:B---3--:R-:W-:Y:S01]  /*87410*/  IMAD.WIDE R38, R3, 0x4, R100 ;  /* 0x0000000403267825 */ /* 0x008fe200078e0264 */
[----:B------:R-:W-:-:S03]  /*87420*/  ISETP.LT.AND P2, PT, R184, c[0x0][0x178], !P2 ;  /* 0x00005e00b8007a0c */ /* 0x000fc60005741270 */
[C---:B-1----:R-:W-:Y:S01]  /*87430*/  IMAD.WIDE R180, R3.reuse, 0x4, R102 ;  /* 0x0000000403b47825 */ /* 0x042fe200078e0266 */
[----:B------:R-:W-:Y:S02]  /*87440*/  IADD3 R3, R3, c[0x0][0x198], RZ ;  /* 0x0000660003037a10 */ /* 0x000fe40007ffe0ff */
[----:B------:R-:W-:Y:S02]  /*87450*/  ISETP.GE.AND P4, PT, R0, c[0x0][0x17c], PT ;  /* 0x00005f0000007a0c */ /* 0x000fe40003f86270 */
[----:B------:R-:W-:Y:S01]  /*87460*/  IADD3 R0, R251, 0x185, RZ ;  /* 0x00000185fb007810 */ /* 0x000fe20007ffe0ff */
[C---:B--2---:R-:W-:Y:S01]  /*87470*/  IMAD.WIDE R182, R3.reuse, 0x4, R100 ;  /* 0x0000000403b67825 */ /* 0x044fe200078e0264 */
[----:B------:R1:W-:Y:S03]  /*87480*/  @P5 STG.E [R38.64], R196 ;  /* 0x000000c426005986 */ /* 0x0003e6000c101904 */
[C---:B----4-:R-:W-:Y:S01]  /*87490*/  IMAD.WIDE R36, R3.reuse, 0x4, R102 ;  /* 0x0000000403247825 */ /* 0x050fe200078e0266 */
[----:B------:R-:W-:Y:S01]  /*874a0*/  ISETP.GE.AND P1, PT, R0, c[0x0][0x17c], PT ;  /* 0x00005f0000007a0c */ /* 0x000fe20003f26270 */
[----:B------:R2:W-:Y:S01]  /*874b0*/  @P6 STG.E [R180.64], R56 ;  /* 0x00000038b4006986 */ /* 0x0005e2000c101904 */
[----:B------:R-:W-:-:S02]  /*874c0*/  IADD3 R185, R3, c[0x0][0x198], RZ ;  /* 0x0000660003b97a10 */ /* 0x000fc40007ffe0ff */
[----:B------:R-:W-:Y:S01]  /*874d0*/  ISETP.LT.AND P5, PT, R228, c[0x0][0x178], !P4 ;  /* 0x00005e00e4007a0c */ /* 0x000fe200067a1270 */
[----:B------:R-:W-:Y:S01]  /*874e0*/  @P3 STG.E [R182.64], R197 ;  /* 0x000000c5b6003986 */ /* 0x000fe2000c101904 */
[----:B------:R-:W-:-:S03]  /*874f0*/  ISETP.LT.AND P6, PT, R184, c[0x0][0x178], !P4 ;  /* 0x00005e00b8007a0c */ /* 0x000fc600067c1270 */
[----:B------:R3:W-:Y:S01]  /*87500*/  @P2 STG.E [R36.64], R57 ;  /* 0x0000003924002986 */ /* 0x0007e2000c101904 */
[----:B------:R-:W-:Y:S01]  /*87510*/  ISETP.LT.AND P2, PT, R228, c[0x0][0x178], !P1 ;  /* 0x00005e00e4007a0c */ /* 0x000fe20004f41270 */
[----:B-1----:R-:W-:Y:S01]  /*87520*/  IMAD.WIDE R38, R185, 0x4, R100 ;  /* 0x00000004b9267825 */ /* 0x002fe200078e0264 */
[----:B------:R-:W-:Y:S02]  /*87530*/  ISETP.LT.AND P1, PT, R184, c[0x0][0x178], !P1 ;  /* 0x00005e00b8007a0c */ /* 0x000fe40004f21270 */
[----:B------:R-:W-:Y:S01]  /*87540*/  IADD3 R0, R251, 0x186, RZ ;  /* 0x00000186fb007810 */ /* 0x000fe20007ffe0ff */
[C---:B------:R-:W-:Y:S01]  /*87550*/  IMAD.WIDE R40, R185.reuse, 0x4, R102 ;  /* 0x00000004b9287825 */ /* 0x040fe200078e0266 */
[----:B------:R-:W-:Y:S02]  /*87560*/  IADD3 R185, R185, c[0x0][0x198], RZ ;  /* 0x00006600b9b97a10 */ /* 0x000fe40007ffe0ff */
[----:B------:R-:W-:Y:S02]  /*87570*/  ISETP.GE.AND P0, PT, R0, c[0x0][0x17c], PT ;  /* 0x00005f0000007a0c */ /* 0x000fe40003f06270 */
[----:B------:R-:W-:Y:S01]  /*87580*/  IADD3 R0, R251, 0x187, RZ ;  /* 0x00000187fb007810 */ /* 0x000fe20007ffe0ff */
[C---:B--2---:R-:W-:Y:S01]  /*87590*/  IMAD.WIDE R180, R185.reuse, 0x4, R100 ;  /* 0x00000004b9b47825 */ /* 0x044fe200078e0264 */
[----:B------:R1:W-:Y:S03]  /*875a0*/  @P5 STG.E [R38.64], R32 ;  /* 0x0000002026005986 */ /* 0x0003e6000c101904 */
[C---:B---3--:R-:W-:Y:S01]  /*875b0*/  IMAD.WIDE R36, R185.reuse, 0x4, R102 ;  /* 0x00000004b9247825 */ /* 0x048fe200078e0266 */
        /* <DEDUP_REMOVED lines=11> */
[C---:B--2---:R-:W-:Y:S01]  /*87670*/  IMAD.WIDE R40, R3.reuse, 0x4, R102 ;  /* 0x0000000403287825 */ /* 0x044fe200078e0266 */
[----:B------:R-:W-:Y:S02]  /*87680*/  IADD3 R3, R3, c[0x0][0x198], RZ ;  /* 0x0000660003037a10 */ /* 0x000fe40007ffe0ff */
[----:B------:R-:W-:Y:S02]  /*87690*/  ISETP.GE.AND P3, PT, R0, c[0x0][0x17c], PT ;  /* 0x00005f0000007a0c */ /* 0x000fe40003f66270 */
[----:B------:R-:W-:Y:S01]  /*876a0*/  IADD3 R0, R251, 0x189, RZ ;  /* 0x00000189fb007810 */ /* 0x000fe20007ffe0ff */
[C---:B---3--:R-:W-:Y:S01]  /*876b0*/  IMAD.WIDE R32, R3.reuse, 0x4, R100 ;  /* 0x0000000403207825 */ /* 0x048fe200078e0264 */
[----:B------:R1:W-:Y:S03]  /*876c0*/  @P5 STG.E [R38.64], R28 ;  /* 0x0000001c26005986 */ /* 0x0003e6000c101904 */
[C---:B----4-:R-:W-:Y:S01]  /*876d0*/  IMAD.WIDE R36, R3.reuse, 0x4, R102 ;  /* 0x0000000403247825 */ /* 0x050fe200078e0266 */
        /* <DEDUP_REMOVED lines=17> */
[C---:B------:R-:W-:Y:S01]  /*877f0*/  IMAD.WIDE R32, R57.reuse, 0x4, R102 ;  /* 0x0000000439207825 */ /* 0x040fe200078e0266 */
[----:B------:R-:W-:Y:S01]  /*87800*/  ISETP.GE.AND P3, PT, R0, c[0x0][0x17c], PT ;  /* 0x00005f0000007a0c */ /* 0x000fe20003f66270 */
[----:B------:R-:W-:Y:S01]  /*87810*/  @P6 STG.E [R40.64], R44 ;  /* 0x0000002c28006986 */ /* 0x000fe2000c101904 */
[----:B------:R-:W-:-:S02]  /*87820*/  IADD3 R3, R57, c[0x0][0x198], RZ ;  /* 0x0000660039037a10 */ /* 0x000fc40007ffe0ff */
[----:B------:R-:W-:Y:S01]  /*87830*/  ISETP.LT.AND P5, PT, R228, c[0x0][0x178], !P2 ;  /* 0x00005e00e4007a0c */ /* 0x000fe200057a1270 */
[----:B------:R2:W-:Y:S01]  /*87840*/  @P4 STG.E [R28.64], R209 ;  /* 0x000000d11c004986 */ /* 0x0005e2000c101904 */
[----:B------:R-:W-:-:S03]  /*87850*/  ISETP.LT.AND P6, PT, R184, c[0x0][0x178], !P2 ;  /* 0x00005e00b8007a0c */ /* 0x000fc600057c1270 */
[----:B------:R3:W-:Y:S01]  /*87860*/  @P0 STG.E [R32.64], R45 ;  /* 0x0000002d20000986 */ /* 0x0007e2000c101904 */
[----:B------:R-:W-:Y:S01]  /*87870*/  ISETP.LT.AND P0, PT, R228, c[0x0][0x178], !P3 ;  /* 0x00005e00e4007a0c */ /* 0x000fe20005f01270 */
[----:B----4-:R-:W-:Y:S01]  /*87880*/  IMAD.WIDE R36, R3, 0x4, R100 ;  /* 0x0000000403247825 */ /* 0x010fe200078e0264 */
[----:B------:R-:W-:Y:S02]  /*87890*/  ISETP.LT.AND P3, PT, R184, c[0x0][0x178], !P3 ;  /* 0x00005e00b8007a0c */ /* 0x000fe40005f61270 */
[----:B------:R-:W-:Y:S01]  /*878a0*/  IADD3 R0, R251, 0x18c, RZ ;  /* 0x0000018cfb007810 */ /* 0x000fe20007ffe0ff */
[C---:B-1----:R-:W-:Y:S01]  /*878b0*/  IMAD.WIDE R38, R3.reuse, 0x4, R102 ;  /* 0x0000000403267825 */ /* 0x042fe200078e0266 */
        /* <DEDUP_REMOVED lines=68> */
[----:B---3--:R-:W-:Y:S01]  /*87d00*/  IMAD.WIDE R28, R3, 0x4, R100 ;  /* 0x00000004031c7825 */ /* 0x008fe200078e0264 */
        /* <DEDUP_REMOVED lines=144> */
[----:B------:R-:W-:Y:S01]  /*88610*/  ISETP.LT.AND P1, PT, R184, c[0x0][0x178], !P1 ;  /* 0x00005e00b8007a0c */ /* 0x000fe20004f21270 */
[----:B------:R-:W-:Y:S01]  /*88620*/  LDS.128 R40, [R249+0x1000] ;  /* 0x00100000f9287984 */ /* 0x000fe20000000c00 */
        /* <DEDUP_REMOVED lines=17> */
[----:B------:R-:W-:Y:S01]  /*88740*/  ISETP.LT.AND P4, PT, R184, c[0x0][0x178], !P4 ;  /* 0x00005e00b8007a0c */ /* 0x000fe20006781270 */
[----:B------:R-:W-:Y:S01]  /*88750*/  LDS.128 R56, [R249+0x1800] ;  /* 0x00180000f9387984 */ /* 0x000fe20000000c00 */
        /* <DEDUP_REMOVED lines=190> */
[----:B------:R-:W-:Y:S03]  /*89340*/  @P5 STG.E [R12.64], R202 ;  /* 0x000000ca0c005986 */ /* 0x000fe6000c101904 */
[----:B----4-:R-:W-:Y:S01]  /*89350*/  IMAD.WIDE R8, R19, 0x4, R102 ;  /* 0x0000000413087825 */ /* 0x010fe200078e0266 */
[----:B------:R-:W-:Y:S01]  /*89360*/  ISETP.GE.AND P0, PT, R0, c[0x0][0x17c], PT ;  /* 0x00005f0000007a0c */ /* 0x000fe20003f06270 */
[----:B------:R1:W-:Y:S01]  /*89370*/  @P6 STG.E [R16.64], R54 ;  /* 0x0000003610006986 */ /* 0x0003e2000c101904 */
[----:B------:R-:W-:-:S02]  /*89380*/  ISETP.LT.AND P5, PT, R228, c[0x0][0x178], !P3 ;  /* 0x00005e00e4007a0c */ /* 0x000fc40005fa1270 */
[----:B------:R-:W-:Y:S01]  /*89390*/  ISETP.LT.AND P6, PT, R184, c[0x0][0x178], !P3 ;  /* 0x00005e00b8007a0c */ /* 0x000fe20005fc1270 */
[----:B------:R2:W-:Y:S01]  /*893a0*/  @P1 STG.E [R4.64], R203 ;  /* 0x000000cb04001986 */ /* 0x0005e2000c101904 */
[----:B------:R-:W-:-:S03]  /*893b0*/  IADD3 R3, R19, c[0x0][0x198], RZ ;  /* 0x0000660013037a10 */ /* 0x000fc60007ffe0ff */
[----:B------:R3:W-:Y:S01]  /*893c0*/  @P4 STG.E [R8.64], R55 ;  /* 0x0000003708004986 */ /* 0x0007e2000c101904 */
[----:B------:R-:W-:Y:S02]  /*893d0*/  ISETP.LT.AND P4, PT, R228, c[0x0][0x178], !P0 ;  /* 0x00005e00e4007a0c */ /* 0x000fe40004781270 */
[----:B------:R-:W-:Y:S02]  /*893e0*/  ISETP.LT.AND P0, PT, R184, c[0x0][0x178], !P0 ;  /* 0x00005e00b8007a0c */ /* 0x000fe40004701270 */
[----:B------:R-:W-:Y:S02]  /*893f0*/  IADD3 R0, R251, 0x1bc, RZ ;  /* 0x000001bcfb007810 */ /* 0x000fe40007ffe0ff */
[C---:B-1----:R-:W-:Y:S01]  /*89400*/  IADD3 R17, R3.reuse, c[0x0][0x198], RZ ;  /* 0x0000660003117a10 */ /* 0x042fe20007ffe0ff */
[----:B------:R-:W-:Y:S01]  /*89410*/  IMAD.WIDE R12, R3, 0x4, R100 ;  /* 0x00000004030c7825 */ /* 0x000fe200078e0264 */
[----:B------:R-:W-:Y:S01]  /*89420*/  ISETP.GE.AND P2, PT, R0, c[0x0][0x17c], PT ;  /* 0x00005f0000007a0c */ /* 0x000fe20003f46270 */
[----:B------:R-:W-:Y:S01]  /*89430*/  LDS.128 R52, [R2+0x1800] ;  /* 0x0018000002347984 */ /* 0x000fe20000000c00 */
[----:B------:R-:W-:Y:S01]  /*89440*/  IADD3 R0, R251, 0x1bd, RZ ;  /* 0x000001bdfb007810 */ /* 0x000fe20007ffe0ff */
[----:B------:R-:W-:-:S02]  /*89450*/  IMAD.WIDE R14, R3, 0x4, R102 ;  /* 0x00000004030e7825 */ /* 0x000fc400078e0266 */
[----:B------:R-:W-:Y:S02]  /*89460*/  @P5 STG.E [R12.64], R114 ;  /* 0x000000720c005986 */ /* 0x000fe4000c101904 */
[----:B--2---:R-:W-:Y:S01]  /*89470*/  IMAD.WIDE R4, R17, 0x4, R100 ;  /* 0x0000000411047825 */ /* 0x004fe200078e0264 */
[----:B------:R-:W-:-:S03]  /*89480*/  ISETP.GE.AND P3, PT, R0, c[0x0][0x17c], PT ;  /* 0x00005f0000007a0c */ /* 0x000fc60003f66270 */
[C---:B---3--:R-:W-:Y:S01]  /*89490*/  IMAD.WIDE R8, R17.reuse, 0x4, R102 ;  /* 0x0000000411087825 */ /* 0x048fe200078e0266 */
[----:B------:R-:W-:Y:S01]  /*894a0*/  ISETP.LT.AND P5, PT, R228, c[0x0][0x178], !P2 ;  /* 0x00005e00e4007a0c */ /* 0x000fe200057a1270 */
[----:B------:R-:W-:Y:S01]  /*894b0*/  @P6 STG.E [R14.64], R70 ;  /* 0x000000460e006986 */ /* 0x000fe2000c101904 */
[----:B------:R-:W-:Y:S02]  /*894c0*/  IADD3 R21, R17, c[0x0][0x198], RZ ;  /* 0x0000660011157a10 */ /* 0x000fe40007ffe0ff */
[----:B------:R-:W-:Y:S01]  /*894d0*/  ISETP.LT.AND P6, PT, R184, c[0x0][0x178], !P2 ;  /* 0x00005e00b8007a0c */ /* 0x000fe200057c1270 */
[----:B------:R1:W-:Y:S01]  /*894e0*/  @P4 STG.E [R4.64], R115 ;  /* 0x0000007304004986 */ /* 0x0003e2000c101904 */
[----:B------:R-:W-:-:S03]  /*894f0*/  IADD3 R0, R251, 0x1be, RZ ;  /* 0x000001befb007810 */ /* 0x000fc60007ffe0ff */
[----:B------:R2:W-:Y:S01]  /*89500*/  @P0 STG.E [R8.64], R71 ;  /* 0x0000004708000986 */ /* 0x0005e2000c101904 */
[----:B------:R-:W-:Y:S01]  /*89510*/  ISETP.LT.AND P0, PT, R228, c[0x0][0x178], !P3 ;  /* 0x00005e00e4007a0c */ /* 0x000fe20005f01270 */
[C---:B------:R-:W-:Y:S01]  /*89520*/  IMAD.WIDE R16, R21.reuse, 0x4, R100 ;  /* 0x0000000415107825 */ /* 0x040fe200078e0264 */
[----:B------:R-:W-:Y:S01]  /*89530*/  ISETP.LT.AND P3, PT, R184, c[0x0][0x178], !P3 ;  /* 0x00005e00b8007a0c */ /* 0x000fe20005f61270 */
[----:B------:R-:W3:Y:S02]  /*89540*/  LDS.128 R12, [R2] ;  /* 0x00000000020c7984 */ /* 0x000ee40000000c00 */
[C---:B------:R-:W-:Y:S01]  /*89550*/  IMAD.WIDE R18, R21.reuse, 0x4, R102 ;  /* 0x0000000415127825 */ /* 0x040fe200078e0266 */
[----:B------:R-:W-:Y:S02]  /*89560*/  IADD3 R21, R21, c[0x0][0x198], RZ ;  /* 0x0000660015157a10 */ /* 0x000fe40007ffe0ff */
[----:B------:R-:W-:Y:S02]  /*89570*/  ISETP.GE.AND P1, PT, R0, c[0x0][0x17c], PT ;  /* 0x00005f0000007a0c */ /* 0x000fe40003f26270 */
[----:B------:R-:W-:Y:S01]  /*89580*/  IADD3 R3, R251, 0x1bf, RZ ;  /* 0x000001bffb037810 */ /* 0x000fe20007ffe0ff */
[----:B-1----:R-:W-:Y:S01]  /*89590*/  IMAD.WIDE R4, R21, 0x4, R100 ;  /* 0x0000000415047825 */ /* 0x002fe200078e0264 */
[----:B------:R-:W-:Y:S01]  /*895a0*/  @P5 STG.E [R16.64], R10 ;  /* 0x0000000a10005986 */ /* 0x000fe2000c101904 */
[----:B------:R-:W-:-:S02]  /*895b0*/  ISETP.LT.AND P5, PT, R228, c[0x0][0x178], !P1 ;  /* 0x00005e00e4007a0c */ /* 0x000fc40004fa1270 */
[----:B--2---:R-:W-:Y:S01]  /*895c0*/  IMAD.WIDE R8, R21, 0x4, R102 ;  /* 0x0000000415087825 */ /* 0x004fe200078e0266 */
[----:B------:R-:W-:Y:S01]  /*895d0*/  ISETP.GE.AND P2, PT, R3, c[0x0][0x17c], PT ;  /* 0x00005f0003007a0c */ /* 0x000fe20003f46270 */
[----:B------:R-:W-:Y:S01]  /*895e0*/  @P6 STG.E [R18.64], R86 ;  /* 0x0000005612006986 */ /* 0x000fe2000c101904 */
[----:B------:R-:W-:Y:S02]  /*895f0*/  IADD3 R25, R21, c[0x0][0x198], RZ ;  /* 0x0000660015197a10 */ /* 0x000fe40007ffe0ff */
[----:B------:R-:W-:Y:S01]  /*89600*/  ISETP.LT.AND P6, PT, R184, c[0x0][0x178], !P1 ;  /* 0x00005e00b8007a0c */ /* 0x000fe20004fc1270 */
[----:B------:R1:W-:Y:S04]  /*89610*/  @P0 STG.E [R4.64], R11 ;  /* 0x0000000b04000986 */ /* 0x0003e8000c101904 */
[----:B------:R-:W-:Y:S01]  /*89620*/  @P3 STG.E [R8.64], R87 ;  /* 0x0000005708003986 */ /* 0x000fe2000c101904 */
[----:B------:R-:W-:Y:S01]  /*89630*/  ISETP.LT.AND P3, PT, R228, c[0x0][0x178], !P2 ;  /* 0x00005e00e4007a0c */ /* 0x000fe20005761270 */
[C---:B------:R-:W-:Y:S01]  /*89640*/  IMAD.WIDE R20, R25.reuse, 0x4, R100 ;  /* 0x0000000419147825 */ /* 0x040fe200078e0264 */
[----:B------:R-:W-:Y:S01]  /*89650*/  ISETP.LT.AND P2, PT, R184, c[0x0][0x178], !P2 ;  /* 0x00005e00b8007a0c */ /* 0x000fe20005741270 */
[----:B------:R-:W2:Y:S02]  /*89660*/  LDS.128 R16, [R249] ;  /* 0x00000000f9107984 */ /* 0x000ea40000000c00 */
[C---:B------:R-:W-:Y:S01]  /*89670*/  IMAD.WIDE R22, R25.reuse, 0x4, R102 ;  /* 0x0000000419167825 */ /* 0x040fe200078e0266 */
[----:B------:R-:W-:-:S02]  /*89680*/  IADD3 R25, R25, c[0x0][0x198], RZ ;  /* 0x0000660019197a10 */ /* 0x000fc40007ffe0ff */
[C---:B------:R-:W-:Y:S01]  /*89690*/  IADD3 R0, R251.reuse, 0x1c0, RZ ;  /* 0x000001c0fb007810 */ /* 0x040fe20007ffe0ff */
[----:B------:R4:W-:Y:S01]  /*896a0*/  @P5 STG.E [R20.64], R6 ;  /* 0x0000000614005986 */ /* 0x0009e2000c101904 */
[----:B------:R-:W-:Y:S01]  /*896b0*/  IADD3 R3, R251, 0x1c1, RZ ;  /* 0x000001c1fb037810 */ /* 0x000fe20007ffe0ff */
[----:B-1----:R-:W-:Y:S01]  /*896c0*/  IMAD.WIDE R4, R25, 0x4, R100 ;  /* 0x0000000419047825 */ /* 0x002fe200078e0264 */
[----:B------:R-:W-:Y:S01]  /*896d0*/  ISETP.GE.AND P4, PT, R0, c[0x0][0x17c], PT ;  /* 0x00005f0000007a0c */ /* 0x000fe20003f86270 */
[----:B------:R1:W-:Y:S01]  /*896e0*/  @P6 STG.E [R22.64], R110 ;  /* 0x0000006e16006986 */ /* 0x0003e2000c101904 */
[----:B------:R-:W-:Y:S02]  /*896f0*/  ISETP.GE.AND P1, PT, R3, c[0x0][0x17c], PT ;  /* 0x00005f0003007a0c */ /* 0x000fe40003f26270 */
[----:B------:R-:W-:Y:S01]  /*89700*/  ISETP.LT.AND P5, PT, R228, c[0x0][0x178], !P4 ;  /* 0x00005e00e4007a0c */ /* 0x000fe200067a1270 */
[----:B------:R-:W-:Y:S01]  /*89710*/  @P3 STG.E [R4.64], R7 ;  /* 0x0000000704003986 */ /* 0x000fe2000c101904 */
[----:B----4-:R-:W-:Y:S01]  /*89720*/  IMAD.WIDE R20, R25, 0x4, R102 ;  /* 0x0000000419147825 */ /* 0x010fe200078e0266 */
[----:B------:R-:W-:-:S02]  /*89730*/  ISETP.LT.AND P6, PT, R184, c[0x0][0x178], !P4 ;  /* 0x00005e00b8007a0c */ /* 0x000fc400067c1270 */
[----:B------:R-:W4:Y:S01]  /*89740*/  LDS.128 R8, [R250] ;  /* 0x00000000fa087984 */ /* 0x000f220000000c00 */
[----:B------:R-:W-:-:S03]  /*89750*/  IADD3 R27, R25, c[0x0][0x198], RZ ;  /* 0x00006600191b7a10 */ /* 0x000fc60007ffe0ff */
[----:B------:R2:W-:Y:S01]  /*89760*/  @P2 STG.E [R20.64], R111 ;  /* 0x0000006f14002986 */ /* 0x0005e2000c101904 */
[----:B------:R-:W-:Y:S02]  /*89770*/  ISETP.LT.AND P2, PT, R228, c[0x0][0x178], !P1 ;  /* 0x00005e00e4007a0c */ /* 0x000fe40004f41270 */
[----:B------:R-:W-:Y:S01]  /*89780*/  ISETP.LT.AND P1, PT, R184, c[0x0][0x178], !P1 ;  /* 0x00005e00b8007a0c */ /* 0x000fe20004f21270 */
[----:B------:R-:W4:Y:S01]  /*89790*/  LDS.128 R4, [R252] ;  /* 0x00000000fc047984 */ /* 0x000f220000000c00 */
[----:B------:R-:W-:Y:S02]  /*897a0*/  IADD3 R29, R27, c[0x0][0x198], RZ ;  /* 0x000066001b1d7a10 */ /* 0x000fe40007ffe0ff */
[----:B------:R-:W-:Y:S01]  /*897b0*/  IADD3 R0, R251, 0x1c2, RZ ;  /* 0x000001c2fb007810 */ /* 0x000fe20007ffe0ff */
[----:B-1----:R-:W-:Y:S01]  /*897c0*/  IMAD.WIDE R22, R27, 0x4, R100 ;  /* 0x000000041b167825 */ /* 0x002fe200078e0264 */
[----:B------:R-:W-:Y:S02]  /*897d0*/  IADD3 R3, R251, 0x1c3, RZ ;  /* 0x000001c3fb037810 */ /* 0x000fe40007ffe0ff */
[----:B------:R-:W-:Y:S01]  /*897e0*/  ISETP.GE.AND P0, PT, R0, c[0x0][0x17c], PT ;  /* 0x00005f0000007a0c */ /* 0x000fe20003f06270 */
[----:B------:R-:W-:Y:S01]  /*897f0*/  IMAD.WIDE R24, R27, 0x4, R102 ;  /* 0x000000041b187825 */ /* 0x000fe200078e0266 */
[----:B------:R-:W-:-:S03]  /*89800*/  ISETP.GE.AND P4, PT, R3, c[0x0][0x17c], PT ;  /* 0x00005f0003007a0c */ /* 0x000fc60003f86270 */
[C---:B------:R-:W-:Y:S01]  /*89810*/  IMAD.WIDE R26, R29.reuse, 0x4, R100 ;  /* 0x000000041d1a7825 */ /* 0x040fe200078e0264 */
[----:B------:R1:W-:Y:S03]  /*89820*/  @P5 STG.E [R22.64], R104 ;  /* 0x0000006816005986 */ /* 0x0003e6000c101904 */
[C---:B--2---:R-:W-:Y:S01]  /*89830*/  IMAD.WIDE R20, R29.reuse, 0x4, R102 ;  /* 0x000000041d147825 */ /* 0x044fe200078e0266 */
[----:B---3--:R2:W-:Y:S01]  /*89840*/  @P6 STG.E [R24.64], R12 ;  /* 0x0000000c18006986 */ /* 0x0085e2000c101904 */
[----:B------:R-:W-:Y:S02]  /*89850*/  ISETP.LT.AND P5, PT, R228, c[0x0][0x178], !P0 ;  /* 0x00005e00e4007a0c */ /* 0x000fe400047a1270 */
[----:B------:R-:W-:Y:S01]  /*89860*/  IADD3 R31, R29, c[0x0][0x198], RZ ;  /* 0x000066001d1f7a10 */ /* 0x000fe20007ffe0ff */
        /* <DEDUP_REMOVED lines=11> */
[----:B---3--:R-:W-:Y:S01]  /*89920*/  IMAD.WIDE R26, R31, 0x4, R100 ;  /* 0x000000041f1a7825 */ /* 0x008fe200078e0264 */
[----:B------:R-:W-:Y:S01]  /*89930*/  @P5 STG.E [R22.64], R128 ;  /* 0x0000008016005986 */ /* 0x000fe2000c101904 */
[----:B------:R-:W-:-:S02]  /*89940*/  ISETP.LT.AND P5, PT, R228, c[0x0][0x178], !P3 ;  /* 0x00005e00e4007a0c */ /* 0x000fc40005fa1270 */
[----:B------:R-:W-:Y:S01]  /*89950*/  IMAD.WIDE R12, R31, 0x4, R102 ;  /* 0x000000041f0c7825 */ /* 0x000fe200078e0266 */
[----:B------:R-:W-:Y:S01]  /*89960*/  ISETP.GE.AND P0, PT, R3, c[0x0][0x17c], PT ;  /* 0x00005f0003007a0c */ /* 0x000fe20003f06270 */
[----:B------:R1:W-:Y:S01]  /*89970*/  @P6 STG.E [R24.64], R16 ;  /* 0x0000001018006986 */ /* 0x0003e2000c101904 */
[----:B------:R-:W-:Y:S02]  /*89980*/  IADD3 R33, R31, c[0x0][0x198], RZ ;  /* 0x000066001f217a10 */ /* 0x000fe40007ffe0ff */
[----:B------:R-:W-:Y:S01]  /*89990*/  ISETP.LT.AND P6, PT, R184, c[0x0][0x178], !P3 ;  /* 0x00005e00b8007a0c */ /* 0x000fe20005fc1270 */
[----:B------:R-:W-:Y:S01]  /*899a0*/  @P1 STG.E [R26.64], R129 ;  /* 0x000000811a001986 */ /* 0x000fe2000c101904 */
[----:B------:R-:W-:-:S03]  /*899b0*/  IADD3 R0, R251, 0x1c6, RZ ;  /* 0x000001c6fb007810 */ /* 0x000fc60007ffe0ff */
[----:B------:R2:W-:Y:S01]  /*899c0*/  @P4 STG.E [R12.64], R17 ;  /* 0x000000110c004986 */ /* 0x0005e2000c101904 */
[----:B------:R-:W-:Y:S01]  /*899d0*/  ISETP.LT.AND P4, PT, R228, c[0x0][0x178], !P0 ;  /* 0x00005e00e4007a0c */ /* 0x000fe20004781270 */
[C---:B------:R-:W-:Y:S01]  /*899e0*/  IMAD.WIDE R28, R33.reuse, 0x4, R102 ;  /* 0x00000004211c7825 */ /* 0x040fe200078e0266 */
[----:B------:R-:W-:Y:S01]  /*899f0*/  ISETP.LT.AND P0, PT, R184, c[0x0][0x178], !P0 ;  /* 0x00005e00b8007a0c */ /* 0x000fe20004701270 */
[----:B------:R-:W3:Y:S02]  /*89a00*/  LDS.128 R20, [R2+0x800] ;  /* 0x0008000002147984 */ /* 0x000ee40000000c00 */
[C-C-:B-1----:R-:W-:Y:S01]  /*89a10*/  IMAD.WIDE R24, R33.reuse, 0x4, R100.reuse ;  /* 0x0000000421187825 */ /* 0x142fe200078e0264 */
[----:B------:R-:W-:Y:S02]  /*89a20*/  IADD3 R33, R33, c[0x0][0x198], RZ ;  /* 0x0000660021217a10 */ /* 0x000fe40007ffe0ff */
[----:B------:R-:W-:Y:S02]  /*89a30*/  ISETP.GE.AND P2, PT, R0, c[0x0][0x17c], PT ;  /* 0x00005f0000007a0c */ /* 0x000fe40003f46270 */
[----:B------:R-:W-:Y:S01]  /*89a40*/  IADD3 R3, R251, 0x1c7, RZ ;  /* 0x000001c7fb037810 */ /* 0x000fe20007ffe0ff */
[----:B------:R-:W-:Y:S01]  /*89a50*/  IMAD.WIDE R30, R33, 0x4, R100 ;  /* 0x00000004211e7825 */ /* 0x000fe200078e0264 */
[----:B------:R-:W-:Y:S01]  /*89a60*/  @P5 STG.E [R24.64], R144 ;  /* 0x0000009018005986 */ /* 0x000fe2000c101904 */
[----:B------:R-:W-:-:S02]  /*89a70*/  ISETP.LT.AND P5, PT, R228, c[0x0][0x178], !P2 ;  /* 0x00005e00e4007a0c */ /* 0x000fc400057a1270 */
[----:B--2---:R-:W-:Y:S01]  /*89a80*/  IMAD.WIDE R12, R33, 0x4, R102 ;  /* 0x00000004210c7825 */ /* 0x004fe200078e0266 */
[----:B------:R-:W-:Y:S01]  /*89a90*/  ISETP.GE.AND P3, PT, R3, c[0x0][0x17c], PT ;  /* 0x00005f0003007a0c */ /* 0x000fe20003f66270 */
[----:B----4-:R1:W-:Y:S01]  /*89aa0*/  @P6 STG.E [R28.64], R8 ;  /* 0x000000081c006986 */ /* 0x0103e2000c101904 */
        /* <DEDUP_REMOVED lines=8> */
[----:B------:R-:W4:Y:S02]  /*89b30*/  LDS.128 R24, [R249+0x800] ;  /* 0x00080000f9187984 */ /* 0x000f240000000c00 */
[C---:B-1----:R-:W-:Y:S01]  /*89b40*/  IMAD.WIDE R28, R35.reuse, 0x4, R102 ;  /* 0x00000004231c7825 */ /* 0x042fe200078e0266 */
[----:B------:R-:W-:Y:S02]  /*89b50*/  IADD3 R35, R35, c[0x0][0x198], RZ ;  /* 0x0000660023237a10 */ /* 0x000fe40007ffe0ff */
[----:B------:R-:W-:Y:S01]  /*89b60*/  ISETP.GE.AND P1, PT, R0, c[0x0][0x17c], PT ;  /* 0x00005f0000007a0c */ /* 0x000fe20003f26270 */
[----:B------:R1:W-:Y:S01]  /*89b70*/  @P5 STG.E [R16.64], R160 ;  /* 0x000000a010005986 */ /* 0x0003e2000c101904 */
[----:B------:R-:W-:Y:S01]  /*89b80*/  IADD3 R3, R251, 0x1c9, RZ ;  /* 0x000001c9fb037810 */ /* 0x000fe20007ffe0ff */
[----:B------:R-:W-:Y:S01]  /*89b90*/  IMAD.WIDE R32, R35, 0x4, R100 ;  /* 0x0000000423207825 */ /* 0x000fe200078e0264 */
[----:B------:R-:W-:-:S03]  /*89ba0*/  ISETP.LT.AND P5, PT, R228, c[0x0][0x178], !P1 ;  /* 0x00005e00e4007a0c */ /* 0x000fc60004fa1270 */
[----:B--2---:R-:W-:Y:S01]  /*89bb0*/  IMAD.WIDE R8, R35, 0x4, R102 ;  /* 0x0000000423087825 */ /* 0x004fe200078e0266 */
[----:B------:R-:W-:Y:S01]  /*89bc0*/  ISETP.GE.AND P2, PT, R3, c[0x0][0x17c], PT ;  /* 0x00005f0003007a0c */ /* 0x000fe20003f46270 */
[----:B------:R-:W-:Y:S01]  /*89bd0*/  @P6 STG.E [R28.64], R4 ;  /* 0x000000041c006986 */ /* 0x000fe2000c101904 */
        /* <DEDUP_REMOVED lines=8> */
[----:B------:R-:W4:Y:S01]  /*89c60*/  LDS.128 R28, [R250+0x800] ;  /* 0x00080000fa1c7984 */ /* 0x000f220000000c00 */
[C---:B------:R-:W-:Y:S02]  /*89c70*/  IADD3 R35, R37.reuse, c[0x0][0x198], RZ ;  /* 0x0000660025237a10 */ /* 0x040fe40007ffe0ff */
[----:B------:R-:W-:Y:S01]  /*89c80*/  ISETP.GE.AND P4, PT, R0, c[0x0][0x17c], PT ;  /* 0x00005f0000007a0c */ /* 0x000fe20003f86270 */
[----:B-1----:R-:W-:Y:S01]  /*89c90*/  IMAD.WIDE R16, R37, 0x4, R102 ;  /* 0x0000000425107825 */ /* 0x002fe200078e0266 */
[----:B------:R-:W-:Y:S01]  /*89ca0*/  IADD3 R3, R251, 0x1cb, RZ ;  /* 0x000001cbfb037810 */ /* 0x000fe20007ffe0ff */
[----:B------:R1:W-:Y:S01]  /*89cb0*/  @P5 STG.E [R12.64], R116 ;  /* 0x000000740c005986 */ /* 0x0003e2000c101904 */
[----:B------:R-:W-:Y:S01]  /*89cc0*/  ISETP.LT.AND P5, PT, R228, c[0x0][0x178], !P4 ;  /* 0x00005e00e4007a0c */ /* 0x000fe200067a1270 */
[----:B------:R-:W-:Y:S01]  /*89cd0*/  IMAD.WIDE R36, R35, 0x4, R100 ;  /* 0x0000000423247825 */ /* 0x000fe200078e0264 */
[----:B------:R-:W-:-:S03]  /*89ce0*/  ISETP.GE.AND P1, PT, R3, c[0x0][0x17c], PT ;  /* 0x00005f0003007a0c */ /* 0x000fc60003f26270 */
[C---:B--2---:R-:W-:Y:S01]  /*89cf0*/  IMAD.WIDE R4, R35.reuse, 0x4, R102 ;  /* 0x0000000423047825 */ /* 0x044fe200078e0266 */
[----:B------:R-:W-:Y:S01]  /*89d00*/  IADD3 R39, R35, c[0x0][0x198], RZ ;  /* 0x0000660023277a10 */ /* 0x000fe20007ffe0ff */
[----:B---3--:R2:W-:Y:S01]  /*89d10*/  @P6 STG.E [R16.64], R20 ;  /* 0x0000001410006986 */ /* 0x0085e2000c101904 */
[----:B------:R-:W-:Y:S02]  /*89d20*/  IADD3 R0, R251, 0x1cc, RZ ;  /* 0x000001ccfb007810 */ /* 0x000fe40007ffe0ff */
[----:B------:R-:W-:Y:S01]  /*89d30*/  ISETP.LT.AND P6, PT, R184, c[0x0][0x178], !P4 ;  /* 0x00005e00b8007a0c */ /* 0x000fe200067c1270 */
[----:B------:R-:W-:Y:S01]  /*89d40*/  @P3 STG.E [R36.64], R117 ;  /* 0x0000007524003986 */ /* 0x000fe2000c101904 */
[----:B------:R-:W-:-:S03]  /*89d50*/  IMAD.WIDE R8, R39, 0x4, R100 ;  /* 0x0000000427087825 */ /* 0x000fc600078e0264 */
[----:B------:R3:W-:Y:S01]  /*89d60*/  @P2 STG.E [R4.64], R21 ;  /* 0x0000001504002986 */ /* 0x0007e2000c101904 */
[----:B------:R-:W-:Y:S01]  /*89d70*/  ISETP.LT.AND P2, PT, R228, c[0x0][0x178], !P1 ;  /* 0x00005e00e4007a0c */ /* 0x000fe20004f41270 */
[C---:B-1----:R-:W-:Y:S01]  /*89d80*/  IMAD.WIDE R12, R39.reuse, 0x4, R102 ;  /* 0x00000004270c7825 */ /* 0x042fe200078e0266 */
[----:B------:R-:W-:Y:S01]  /*89d90*/  ISETP.LT.AND P1, PT, R184, c[0x0][0x178], !P1 ;  /* 0x00005e00b8007a0c */ /* 0x000fe20004f21270 */
[----:B------:R-:W1:Y:S01]  /*89da0*/  LDS.128 R32, [R252+0x800] ;  /* 0x00080000fc207984 */ /* 0x000e620000000c00 */
[----:B------:R-:W-:Y:S02]  /*89db0*/  ISETP.GE.AND P0, PT, R0, c[0x0][0x17c], PT ;  /* 0x00005f0000007a0c */ /* 0x000fe40003f06270 */
[----:B------:R-:W-:Y:S01]  /*89dc0*/  IADD3 R39, R39, c[0x0][0x198], RZ ;  /* 0x0000660027277a10 */ /* 0x000fe20007ffe0ff */
[----:B------:R4:W-:Y:S01]  /*89dd0*/  @P5 STG.E [R8.64], R132 ;  /* 0x0000008408005986 */ /* 0x0009e2000c101904 */
[----:B------:R-:W-:Y:S02]  /*89de0*/  IADD3 R3, R251, 0x1cd, RZ ;  /* 0x000001cdfb037810 */ /* 0x000fe40007ffe0ff */
[----:B------:R-:W-:Y:S01]  /*89df0*/  ISETP.LT.AND P5, PT, R228, c[0x0][0x178], !P0 ;  /* 0x00005e00e4007a0c */ /* 0x000fe200047a1270 */
[C---:B--2---:R-:W-:Y:S01]  /*89e00*/  IMAD.WIDE R16, R39.reuse, 0x4, R100 ;  /* 0x0000000427107825 */ /* 0x044fe200078e0264 */
[----:B---3--:R-:W-:-:S03]  /*89e10*/  IADD3 R21, R39, c[0x0][0x198], RZ ;  /* 0x0000660027157a10 */ /* 0x008fc60007ffe0ff */
[----:B------:R-:W-:Y:S01]  /*89e20*/  IMAD.WIDE R4, R39, 0x4, R102 ;  /* 0x0000000427047825 */ /* 0x000fe200078e0266 */
[----:B------:R-:W-:Y:S01]  /*89e30*/  ISETP.GE.AND P4, PT, R3, c[0x0][0x17c], PT ;  /* 0x00005f0003007a0c */ /* 0x000fe20003f86270 */
[----:B----4-:R2:W-:Y:S01]  /*89e40*/  @P6 STG.E [R12.64], R24 ;  /* 0x000000180c006986 */ /* 0x0105e2000c101904 */
[----:B------:R-:W-:Y:S01]  /*89e50*/  IADD3 R0, R251, 0x1ce, RZ ;  /* 0x000001cefb007810 */ /* 0x000fe20007ffe0ff */
[----:B------:R-:W-:Y:S01]  /*89e60*/  IMAD.WIDE R8, R21, 0x4, R100 ;  /* 0x0000000415087825 */ /* 0x000fe200078e0264 */
[----:B------:R-:W-:Y:S01]  /*89e70*/  ISETP.LT.AND P6, PT, R184, c[0x0][0x178], !P0 ;  /* 0x00005e00b8007a0c */ /* 0x000fe200047c1270 */
[----:B------:R3:W-:Y:S01]  /*89e80*/  @P2 STG.E [R16.64], R133 ;  /* 0x0000008510002986 */ /* 0x0007e2000c101904 */
[----:B------:R-:W-:-:S03]  /*89e90*/  ISETP.GE.AND P3, PT, R0, c[0x0][0x17c], PT ;  /* 0x00005f0000007a0c */ /* 0x000fc60003f66270 */
[----:B------:R4:W-:Y:S01]  /*89ea0*/  @P1 STG.E [R4.64], R25 ;  /* 0x0000001904001986 */ /* 0x0009e2000c101904 */
[----:B------:R-:W-:Y:S02]  /*89eb0*/  ISETP.LT.AND P1, PT, R228, c[0x0][0x178], !P4 ;  /* 0x00005e00e4007a0c */ /* 0x000fe40006721270 */
[----:B------:R-:W-:Y:S01]  /*89ec0*/  ISETP.LT.AND P4, PT, R184, c[0x0][0x178], !P4 ;  /* 0x00005e00b8007a0c */ /* 0x000fe20006781270 */
[C---:B--2---:R-:W-:Y:S01]  /*89ed0*/  IMAD.WIDE R12, R21.reuse, 0x4, R102 ;  /* 0x00000004150c7825 */ /* 0x044fe200078e0266 */
[----:B------:R-:W2:Y:S01]  /*89ee0*/  LDS.128 R36, [R2+0x1000] ;  /* 0x0010000002247984 */ /* 0x000ea20000000c00 */
[----:B------:R-:W-:-:S03]  /*89ef0*/  IADD3 R21, R21, c[0x0][0x198], RZ ;  /* 0x0000660015157a10 */ /* 0x000fc60007ffe0ff */
[----:B------:R1:W-:Y:S01]  /*89f00*/  @P5 STG.E [R8.64], R148 ;  /* 0x0000009408005986 */ /* 0x0003e2000c101904 */
[----:B------:R-:W-:Y:S01]  /*89f10*/  ISETP.LT.AND P5, PT, R228, c[0x0][0x178], !P3 ;  /* 0x00005e00e4007a0c */ /* 0x000fe20005fa1270 */
[----:B---3--:R-:W-:Y:S01]  /*89f20*/  IMAD.WIDE R16, R21, 0x4, R100 ;  /* 0x0000000415107825 */ /* 0x008fe200078e0264 */
[----:B------:R-:W-:Y:S02]  /*89f30*/  IADD3 R3, R251, 0x1cf, RZ ;  /* 0x000001cffb037810 */ /* 0x000fe40007ffe0ff */
[C---:B----4-:R-:W-:Y:S01]  /*89f40*/  IADD3 R25, R21.reuse, c[0x0][0x198], RZ ;  /* 0x0000660015197a10 */ /* 0x050fe20007ffe0ff */
[----:B------:R-:W-:Y:S01]  /*89f50*/  IMAD.WIDE R4, R21, 0x4, R102 ;  /* 0x0000000415047825 */ /* 0x000fe200078e0266 */
[----:B------:R-:W-:Y:S01]  /*89f60*/  ISETP.GE.AND P0, PT, R3, c[0x0][0x17c], PT ;  /* 0x00005f0003007a0c */ /* 0x000fe20003f06270 */
[----:B------:R3:W-:Y:S01]  /*89f70*/  @P6 STG.E [R12.64], R28 ;  /* 0x0000001c0c006986 */ /* 0x0007e2000c101904 */
[----:B------:R-:W-:Y:S02]  /*89f80*/  IADD3 R0, R251, 0x1d0, RZ ;  /* 0x000001d0fb007810 */ /* 0x000fe40007ffe0ff */
[----:B------:R-:W-:Y:S01]  /*89f90*/  ISETP.LT.AND P6, PT, R184, c[0x0][0x178], !P3 ;  /* 0x00005e00b8007a0c */ /* 0x000fe20005fc1270 */
[----:B------:R4:W-:Y:S01]  /*89fa0*/  @P1 STG.E [R16.64], R149 ;  /* 0x0000009510001986 */ /* 0x0009e2000c101904 */
[----:B-1----:R-:W-:Y:S01]  /*89fb0*/  IMAD.WIDE R8, R25, 0x4, R100 ;  /* 0x0000000419087825 */ /* 0x002fe200078e0264 */
[----:B------:R-:W-:-:S02]  /*89fc0*/  ISETP.GE.AND P2, PT, R0, c[0x0][0x17c], PT ;  /* 0x00005f0000007a0c */ /* 0x000fc40003f46270 */
[----:B------:R1:W-:Y:S01]  /*89fd0*/  @P4 STG.E [R4.64], R29 ;  /* 0x0000001d04004986 */ /* 0x0003e2000c101904 */
[----:B------:R-:W-:Y:S02]  /*89fe0*/  ISETP.LT.AND P4, PT, R228, c[0x0][0x178], !P0 ;  /* 0x00005e00e4007a0c */ /* 0x000fe40004781270 */
[----:B------:R-:W-:Y:S01]  /*89ff0*/  ISETP.LT.AND P0, PT, R184, c[0x0][0x178], !P0 ;  /* 0x00005e00b8007a0c */ /* 0x000fe20004701270 */
[C---:B---3--:R-:W-:Y:S01]  /*8a000*/  IMAD.WIDE R12, R25.reuse, 0x4, R102 ;  /* 0x00000004190c7825 */ /* 0x048fe200078e0266 */
[----:B------:R-:W-:Y:S01]  /*8a010*/  IADD3 R25, R25, c[0x0][0x198], RZ ;  /* 0x0000660019197a10 */ /* 0x000fe20007ffe0ff */
[----:B------:R3:W-:Y:S01]  /*8a020*/  @P5 STG.E [R8.64], R164 ;  /* 0x000000a408005986 */ /* 0x0007e2000c101904 */
[----:B------:R-:W-:Y:S02]  /*8a030*/  ISETP.LT.AND P5, PT, R228, c[0x0][0x178], !P2 ;  /* 0x00005e00e4007a0c */ /* 0x000fe400057a1270 */
[----:B------:R-:W-:Y:S01]  /*8a040*/  IADD3 R3, R251, 0x1d1, RZ ;  /* 0x000001d1fb037810 */ /* 0x000fe20007ffe0ff */
[C---:B----4-:R-:W-:Y:S01]  /*8a050*/  IMAD.WIDE R16, R25.reuse, 0x4, R100 ;  /* 0x0000000419107825 */ /* 0x050fe200078e0264 */
[----:B------:R-:W-:-:S03]  /*8a060*/  IADD3 R21, R25, c[0x0][0x198], RZ ;  /* 0x0000660019157a10 */ /* 0x000fc60007ffe0ff */
[----:B-1----:R-:W-:Y:S01]  /*8a070*/  IMAD.WIDE R4, R25, 0x4, R102 ;  /* 0x0000000419047825 */ /* 0x002fe200078e0266 */
[----:B------:R-:W-:Y:S01]  /*8a080*/  IADD3 R0, R251, 0x1d2, RZ ;  /* 0x000001d2fb007810 */ /* 0x000fe20007ffe0ff */
[----:B------:R1:W-:Y:S01]  /*8a090*/  @P6 STG.E [R12.64], R32 ;  /* 0x000000200c006986 */ /* 0x0003e2000c101904 */
[----:B------:R-:W-:Y:S01]  /*8a0a0*/  ISETP.GE.AND P3, PT, R3, c[0x0][0x17c], PT ;  /* 0x00005f0003007a0c */ /* 0x000fe20003f66270 */
[----:B---3--:R-:W-:Y:S01]  /*8a0b0*/  IMAD.WIDE R8, R21, 0x4, R100 ;  /* 0x0000000415087825 */ /* 0x008fe200078e0264 */
[----:B------:R-:W-:Y:S01]  /*8a0c0*/  ISETP.LT.AND P6, PT, R184, c[0x0][0x178], !P2 ;  /* 0x00005e00b8007a0c */ /* 0x000fe200057c1270 */
[----:B------:R3:W-:Y:S01]  /*8a0d0*/  @P4 STG.E [R16.64], R165 ;  /* 0x000000a510004986 */ /* 0x0007e2000c101904 */
[----:B------:R-:W-:-:S03]  /*8a0e0*/  ISETP.GE.AND P1, PT, R0, c[0x0][0x17c], PT ;  /* 0x00005f0000007a0c */ /* 0x000fc60003f26270 */
[----:B------:R4:W-:Y:S01]  /*8a0f0*/  @P0 STG.E [R4.64], R33 ;  /* 0x0000002104000986 */ /* 0x0009e2000c101904 */
[----:B------:R-:W-:Y:S02]  /*8a100*/  ISETP.LT.AND P0, PT, R228, c[0x0][0x178], !P3 ;  /* 0x00005e00e4007a0c */ /* 0x000fe40005f01270 */
[----:B------:R-:W-:Y:S01]  /*8a110*/  ISETP.LT.AND P3, PT, R184, c[0x0][0x178], !P3 ;  /* 0x00005e00b8007a0c */ /* 0x000fe20005f61270 */
[C---:B-1----:R-:W-:Y:S01]  /*8a120*/  IMAD.WIDE R12, R21.reuse, 0x4, R102 ;  /* 0x00000004150c7825 */ /* 0x042fe200078e0266 */
[----:B------:R1:W-:Y:S01]  /*8a130*/  @P5 STG.E [R8.64], R120 ;  /* 0x0000007808005986 */ /* 0x0003e2000c101904 */
[----:B------:R-:W-:Y:S02]  /*8a140*/  IADD3 R21, R21, c[0x0][0x198], RZ ;  /* 0x0000660015157a10 */ /* 0x000fe40007ffe0ff */
[----:B------:R-:W-:Y:S02]  /*8a150*/  ISETP.LT.AND P5, PT, R228, c[0x0][0x178], !P1 ;  /* 0x00005e00e4007a0c */ /* 0x000fe40004fa1270 */
[----:B------:R-:W-:Y:S01]  /*8a160*/  IADD3 R3, R251, 0x1d3, RZ ;  /* 0x000001d3fb037810 */ /* 0x000fe20007ffe0ff */
[C---:B---3--:R-:W-:Y:S01]  /*8a170*/  IMAD.WIDE R16, R21.reuse, 0x4, R100 ;  /* 0x0000000415107825 */ /* 0x048fe200078e0264 */
[----:B------:R-:W-:-:S02]  /*8a180*/  IADD3 R25, R21, c[0x0][0x198], RZ ;  /* 0x0000660015197a10 */ /* 0x000fc40007ffe0ff */
[----:B------:R-:W-:Y:S01]  /*8a190*/  IADD3 R0, R251, 0x1d4, RZ ;  /* 0x000001d4fb007810 */ /* 0x000fe20007ffe0ff */
[----:B----4-:R-:W-:Y:S01]  /*8a1a0*/  IMAD.WIDE R4, R21, 0x4, R102 ;  /* 0x0000000415047825 */ /* 0x010fe200078e0266 */
[----:B------:R-:W-:Y:S01]  /*8a1b0*/  ISETP.GE.AND P2, PT, R3, c[0x0][0x17c], PT ;  /* 0x00005f0003007a0c */ /* 0x000fe20003f46270 */
[----:B--2---:R2:W-:Y:S01]  /*8a1c0*/  @P6 STG.E [R12.64], R36 ;  /* 0x000000240c006986 */ /* 0x0045e2000c101904 */
[----:B------:R-:W-:Y:S01]  /*8a1d0*/  ISETP.LT.AND P6, PT, R184, c[0x0][0x178], !P1 ;  /* 0x00005e00b8007a0c */ /* 0x000fe20004fc1270 */
[----:B-1----:R-:W-:Y:S01]  /*8a1e0*/  IMAD.WIDE R8, R25, 0x4, R100 ;  /* 0x0000000419087825 */ /* 0x002fe200078e0264 */
[----:B------:R-:W-:Y:S01]  /*8a1f0*/  ISETP.GE.AND P4, PT, R0, c[0x0][0x17c], PT ;  /* 0x00005f0000007a0c */ /* 0x000fe20003f86270 */
[----:B------:R1:W-:Y:S01]  /*8a200*/  @P0 STG.E [R16.64], R121 ;  /* 0x0000007910000986 */ /* 0x0003e2000c101904 */
[----:B------:R-:W-:-:S03]  /*8a210*/  IADD3 R3, R251, 0x1d5, RZ ;  /* 0x000001d5fb037810 */ /* 0x000fc60007ffe0ff */
[----:B------:R3:W-:Y:S01]  /*8a220*/  @P3 STG.E [R4.64], R37 ;  /* 0x0000002504003986 */ /* 0x0007e2000c101904 */
[----:B------:R-:W-:Y:S02]  /*8a230*/  ISETP.LT.AND P3, PT, R228, c[0x0][0x178], !P2 ;  /* 0x00005e00e4007a0c */ /* 0x000fe40005761270 */
[----:B------:R-:W-:Y:S01]  /*8a240*/  ISETP.LT.AND P2, PT, R184, c[0x0][0x178], !P2 ;  /* 0x00005e00b8007a0c */ /* 0x000fe20005741270 */
[C---:B--2---:R-:W-:Y:S01]  /*8a250*/  IMAD.WIDE R12, R25.reuse, 0x4, R102 ;  /* 0x00000004190c7825 */ /* 0x044fe200078e0266 */
[----:B------:R2:W-:Y:S01]  /*8a260*/  @P5 STG.E [R8.64], R136 ;  /* 0x0000008808005986 */ /* 0x0005e2000c101904 */
[----:B------:R-:W-:Y:S02]  /*8a270*/  IADD3 R25, R25, c[0x0][0x198], RZ ;  /* 0x0000660019197a10 */ /* 0x000fe40007ffe0ff */
[----:B------:R-:W-:Y:S02]  /*8a280*/  ISETP.LT.AND P5, PT, R228, c[0x0][0x178], !P4 ;  /* 0x00005e00e4007a0c */ /* 0x000fe400067a1270 */
[----:B------:R-:W-:-:S02]  /*8a290*/  ISETP.LT.AND P4, PT, R184, c[0x0][0x178], !P4 ;  /* 0x00005e00b8007a0c */ /* 0x000fc40006781270 */
[----:B------:R-:W-:Y:S02]  /*8a2a0*/  ISETP.GE.AND P1, PT, R3, c[0x0][0x17c], PT ;  /* 0x00005f0003007a0c */ /* 0x000fe40003f26270 */
[C---:B------:R-:W-:Y:S01]  /*8a2b0*/  IADD3 R3, R25.reuse, c[0x0][0x198], RZ ;  /* 0x0000660019037a10 */ /* 0x040fe20007ffe0ff */
[----:B-1----:R-:W-:Y:S01]  /*8a2c0*/  IMAD.WIDE R16, R25, 0x4, R100 ;  /* 0x0000000419107825 */ /* 0x002fe200078e0264 */
[----:B------:R-:W-:Y:S01]  /*8a2d0*/  IADD3 R0, R251, 0x1d6, RZ ;  /* 0x000001d6fb007810 */ /* 0x000fe20007ffe0ff */
[----:B------:R1:W-:Y:S02]  /*8a2e0*/  @P6 STG.E [R12.64], R40 ;  /* 0x000000280c006986 */ /* 0x0003e4000c101904 */
[----:B---3--:R-:W-:Y:S01]  /*8a2f0*/  IMAD.WIDE R4, R25, 0x4, R102 ;  /* 0x0000000419047825 */ /* 0x008fe200078e0266 */
[----:B------:R-:W-:Y:S01]  /*8a300*/  ISETP.GE.AND P0, PT, R0, c[0x0][0x17c], PT ;  /* 0x00005f0000007a0c */ /* 0x000fe20003f06270 */
[----:B------:R3:W-:Y:S02]  /*8a310*/  @P3 STG.E [R16.64], R137 ;  /* 0x0000008910003986 */ /* 0x0007e4000c101904 */
[----:B--2---:R-:W-:-:S02]  /*8a320*/  IMAD.WIDE R8, R3, 0x4, R100 ;  /* 0x0000000403087825 */ /* 0x004fc400078e0264 */
[----:B------:R2:W-:Y:S01]  /*8a330*/  @P2 STG.E [R4.64], R41 ;  /* 0x0000002904002986 */ /* 0x0005e2000c101904 */
[----:B------:R-:W-:Y:S01]  /*8a340*/  ISETP.LT.AND P2, PT, R228, c[0x0][0x178], !P1 ;  /* 0x00005e00e4007a0c */ /* 0x000fe20004f41270 */
[C---:B-1----:R-:W-:Y:S02]  /*8a350*/  IMAD.WIDE R12, R3.reuse, 0x4, R102 ;  /* 0x00000004030c7825 */ /* 0x042fe400078e0266 */
[----:B------:R1:W-:Y:S01]  /*8a360*/  @P5 STG.E [R8.64], R152 ;  /* 0x0000009808005986 */ /* 0x0003e2000c101904 */
[----:B------:R-:W-:Y:S02]  /*8a370*/  ISETP.LT.AND P1, PT, R184, c[0x0][0x178], !P1 ;  /* 0x00005e00b8007a0c */ /* 0x000fe40004f21270 */
[----:B------:R-:W-:Y:S01]  /*8a380*/  IADD3 R3, R3, c[0x0][0x198], RZ ;  /* 0x0000660003037a10 */ /* 0x000fe20007ffe0ff */
[----:B------:R4:W-:Y:S01]  /*8a390*/  @P4 STG.E [R12.64], R44 ;  /* 0x0000002c0c004986 */ /* 0x0009e2000c101904 */
[----:B------:R-:W-:Y:S02]  /*8a3a0*/  ISETP.LT.AND P4, PT, R228, c[0x0][0x178], !P0 ;  /* 0x00005e00e4007a0c */ /* 0x000fe40004781270 */
[----:B------:R-:W-:-:S02]  /*8a3b0*/  IADD3 R0, R251, 0x1d7, RZ ;  /* 0x000001d7fb007810 */ /* 0x000fc40007ffe0ff */
[C---:B---3--:R-:W-:Y:S01]  /*8a3c0*/  IADD3 R17, R3.reuse, c[0x0][0x198], RZ ;  /* 0x0000660003117a10 */ /* 0x048fe20007ffe0ff */
[----:B--2---:R-:W-:Y:S01]  /*8a3d0*/  IMAD.WIDE R4, R3, 0x4, R100 ;  /* 0x0000000403047825 */ /* 0x004fe200078e0264 */
[----:B------:R-:W-:Y:S02]  /*8a3e0*/  ISETP.GE.AND P6, PT, R0, c[0x0][0x17c], PT ;  /* 0x00005f0000007a0c */ /* 0x000fe40003fc6270 */
[----:B------:R-:W-:Y:S01]  /*8a3f0*/  IADD3 R0, R251, 0x1d8, RZ ;  /* 0x000001d8fb007810 */ /* 0x000fe20007ffe0ff */
[----:B------:R-:W-:Y:S01]  /*8a400*/  IMAD.WIDE R2, R3, 0x4, R102 ;  /* 0x0000000403027825 */ /* 0x000fe200078e0266 */
[----:B------:R2:W-:Y:S03]  /*8a410*/  @P2 STG.E [R4.64], R153 ;  /* 0x0000009904002986 */ /* 0x0005e6000c101904 */
[C---:B-1----:R-:W-:Y:S01]  /*8a420*/  IMAD.WIDE R8, R17.reuse, 0x4, R100 ;  /* 0x0000000411087825 */ /* 0x042fe200078e0264 */
[----:B------:R-:W-:Y:S01]  /*8a430*/  ISETP.GE.AND P3, PT, R0, c[0x0][0x17c], PT ;  /* 0x00005f0000007a0c */ /* 0x000fe20003f66270 */
[----:B------:R1:W-:Y:S01]  /*8a440*/  @P1 STG.E [R2.64], R45 ;  /* 0x0000002d02001986 */ /* 0x0003e2000c101904 */
[----:B------:R-:W-:Y:S01]  /*8a450*/  ISETP.LT.AND P5, PT, R184, c[0x0][0x178], !P0 ;  /* 0x00005e00b8007a0c */ /* 0x000fe200047a1270 */
[C---:B----4-:R-:W-:Y:S01]  /*8a460*/  IMAD.WIDE R12, R17.reuse, 0x4, R102 ;  /* 0x00000004110c7825 */ /* 0x050fe200078e0266 */
[----:B------:R-:W-:Y:S01]  /*8a470*/  ISETP.LT.AND P1, PT, R228, c[0x0][0x178], !P6 ;  /* 0x00005e00e4007a0c */ /* 0x000fe20007721270 */
[----:B------:R3:W-:Y:S01]  /*8a480*/  @P4 STG.E [R8.64], R168 ;  /* 0x000000a808004986 */ /* 0x0007e2000c101904 */
[----:B------:R-:W-:-:S02]  /*8a490*/  IADD3 R17, R17, c[0x0][0x198], RZ ;  /* 0x0000660011117a10 */ /* 0x000fc40007ffe0ff */
[----:B------:R-:W-:Y:S02]  /*8a4a0*/  ISETP.LT.AND P6, PT, R184, c[0x0][0x178], !P6 ;  /* 0x00005e00b8007a0c */ /* 0x000fe400077c1270 */
[----:B------:R-:W-:Y:S02]  /*8a4b0*/  ISETP.LT.AND P4, PT, R228, c[0x0][0x178], !P3 ;  /* 0x00005e00e4007a0c */ /* 0x000fe40005f81270 */
[C---:B------:R-:W-:Y:S01]  /*8a4c0*/  IADD3 R21, R17.reuse, c[0x0][0x198], RZ ;  /* 0x0000660011157a10 */ /* 0x040fe20007ffe0ff */
[----:B--2---:R-:W-:Y:S01]  /*8a4d0*/  IMAD.WIDE R4, R17, 0x4, R100 ;  /* 0x0000000411047825 */ /* 0x004fe200078e0264 */
[----:B------:R-:W-:-:S03]  /*8a4e0*/  IADD3 R0, R251, 0x1d9, RZ ;  /* 0x000001d9fb007810 */ /* 0x000fc60007ffe0ff */
[----:B-1----:R-:W-:Y:S01]  /*8a4f0*/  IMAD.WIDE R2, R17, 0x4, R102 ;  /* 0x0000000411027825 */ /* 0x002fe200078e0266 */
[----:B------:R-:W-:Y:S01]  /*8a500*/  ISETP.GE.AND P0, PT, R0, c[0x0][0x17c], PT ;  /* 0x00005f0000007a0c */ /* 0x000fe20003f06270 */
[----:B------:R1:W-:Y:S02]  /*8a510*/  @P5 STG.E [R12.64], R48 ;  /* 0x000000300c005986 */ /* 0x0003e4000c101904 */
[----:B---3--:R-:W-:Y:S01]  /*8a520*/  IMAD.WIDE R8, R21, 0x4, R100 ;  /* 0x0000000415087825 */ /* 0x008fe200078e0264 */
[----:B------:R-:W-:Y:S01]  /*8a530*/  ISETP.LT.AND P5, PT, R184, c[0x0][0x178], !P3 ;  /* 0x00005e00b8007a0c */ /* 0x000fe20005fa1270 */
[----:B------:R2:W-:Y:S01]  /*8a540*/  @P1 STG.E [R4.64], R169 ;  /* 0x000000a904001986 */ /* 0x0005e2000c101904 */
[----:B------:R-:W-:-:S03]  /*8a550*/  IADD3 R0, R251, 0x1da, RZ ;  /* 0x000001dafb007810 */ /* 0x000fc60007ffe0ff */
[----:B------:R3:W-:Y:S01]  /*8a560*/  @P6 STG.E [R2.64], R49 ;  /* 0x0000003102006986 */ /* 0x0007e2000c101904 */
[----:B------:R-:W-:-:S03]  /*8a570*/  ISETP.LT.AND P6, PT, R228, c[0x0][0x178], !P0 ;  /* 0x00005e00e4007a0c */ /* 0x000fc600047c1270 */
[----:B------:R4:W-:Y:S01]  /*8a580*/  @P4 STG.E [R8.64], R124 ;  /* 0x0000007c08004986 */ /* 0x0009e2000c101904 */
[----:B------:R-:W-:Y:S01]  /*8a590*/  ISETP.LT.AND P4, PT, R184, c[0x0][0x178], !P0 ;  /* 0x00005e00b8007a0c */ /* 0x000fe20004781270 */
[C---:B-1----:R-:W-:Y:S01]  /*8a5a0*/  IMAD.WIDE R12, R21.reuse, 0x4, R102 ;  /* 0x00000004150c7825 */ /* 0x042fe200078e0266 */
[----:B------:R-:W-:Y:S02]  /*8a5b0*/  IADD3 R21, R21, c[0x0][0x198], RZ ;  /* 0x0000660015157a10 */ /* 0x000fe40007ffe0ff */
[----:B------:R-:W-:Y:S02]  /*8a5c0*/  ISETP.GE.AND P2, PT, R0, c[0x0][0x17c], PT ;  /* 0x00005f0000007a0c */ /* 0x000fe40003f46270 */
[----:B------:R-:W-:Y:S01]  /*8a5d0*/  IADD3 R0, R251, 0x1db, RZ ;  /* 0x000001dbfb007810 */ /* 0x000fe20007ffe0ff */
[C---:B--2---:R-:W-:Y:S01]  /*8a5e0*/  IMAD.WIDE R4, R21.reuse, 0x4, R100 ;  /* 0x0000000415047825 */ /* 0x044fe200078e0264 */
[----:B------:R1:W-:Y:S03]  /*8a5f0*/  @P5 STG.E [R12.64], R52 ;  /* 0x000000340c005986 */ /* 0x0003e6000c101904 */
[----:B---3--:R-:W-:Y:S01]  /*8a600*/  IMAD.WIDE R2, R21, 0x4, R102 ;  /* 0x0000000415027825 */ /* 0x008fe200078e0266 */
[----:B------:R-:W-:Y:S01]  /*8a610*/  ISETP.GE.AND P3, PT, R0, c[0x0][0x17c], PT ;  /* 0x00005f0000007a0c */ /* 0x000fe20003f66270 */
[----:B------:R2:W-:Y:S01]  /*8a620*/  @P6 STG.E [R4.64], R125 ;  /* 0x0000007d04006986 */ /* 0x0005e2000c101904 */
[----:B------:R-:W-:-:S02]  /*8a630*/  ISETP.LT.AND P5, PT, R228, c[0x0][0x178], !P2 ;  /* 0x00005e00e4007a0c */ /* 0x000fc400057a1270 */
[----:B------:R-:W-:Y:S01]  /*8a640*/  IADD3 R17, R21, c[0x0][0x198], RZ ;  /* 0x0000660015117a10 */ /* 0x000fe20007ffe0ff */
[----:B------:R3:W-:Y:S01]  /*8a650*/  @P4 STG.E [R2.64], R53 ;  /* 0x0000003502004986 */ /* 0x0007e2000c101904 */
[----:B------:R-:W-:Y:S02]  /*8a660*/  ISETP.LT.AND P6, PT, R184, c[0x0][0x178], !P2 ;  /* 0x00005e00b8007a0c */ /* 0x000fe400057c1270 */
[----:B------:R-:W-:Y:S02]  /*8a670*/  ISETP.LT.AND P4, PT, R228, c[0x0][0x178], !P3 ;  /* 0x00005e00e4007a0c */ /* 0x000fe40005f81270 */
[----:B------:R-:W-:Y:S02]  /*8a680*/  ISETP.LT.AND P3, PT, R184, c[0x0][0x178], !P3 ;  /* 0x00005e00b8007a0c */ /* 0x000fe40005f61270 */
[----:B------:R-:W-:Y:S02]  /*8a690*/  IADD3 R0, R251, 0x1dc, RZ ;  /* 0x000001dcfb007810 */ /* 0x000fe40007ffe0ff */
[C---:B------:R-:W-:Y:S01]  /*8a6a0*/  IADD3 R21, R17.reuse, c[0x0][0x198], RZ ;  /* 0x0000660011157a10 */ /* 0x040fe20007ffe0ff */
[----:B----4-:R-:W-:Y:S01]  /*8a6b0*/  IMAD.WIDE R8, R17, 0x4, R100 ;  /* 0x0000000411087825 */ /* 0x010fe200078e0264 */
[----:B------:R-:W-:-:S02]  /*8a6c0*/  ISETP.GE.AND P1, PT, R0, c[0x0][0x17c], PT ;  /* 0x00005f0000007a0c */ /* 0x000fc40003f26270 */
[----:B------:R-:W-:Y:S01]  /*8a6d0*/  IADD3 R0, R251, 0x1dd, RZ ;  /* 0x000001ddfb007810 */ /* 0x000fe20007ffe0ff */
[----:B-1----:R-:W-:Y:S01]  /*8a6e0*/  IMAD.WIDE R12, R17, 0x4, R102 ;  /* 0x00000004110c7825 */ /* 0x002fe200078e0266 */
[----:B------:R1:W-:Y:S03]  /*8a6f0*/  @P5 STG.E [R8.64], R140 ;  /* 0x0000008c08005986 */ /* 0x0003e6000c101904 */
[----:B--2---:R-:W-:Y:S01]  /*8a700*/  IMAD.WIDE R4, R21, 0x4, R100 ;  /* 0x0000000415047825 */ /* 0x004fe200078e0264 */
[----:B------:R-:W-:-:S03]  /*8a710*/  ISETP.GE.AND P0, PT, R0, c[0x0][0x17c], PT ;  /* 0x00005f0000007a0c */ /* 0x000fc60003f06270 */
[C---:B------:R-:W-:Y:S01]  /*8a720*/  IMAD.WIDE R16, R21.reuse, 0x4, R102 ;  /* 0x0000000415107825 */ /* 0x040fe200078e0266 */
[----:B------:R-:W-:Y:S01]  /*8a730*/  @P6 STG.E [R12.64], R56 ;  /* 0x000000380c006986 */ /* 0x000fe2000c101904 */
[----:B------:R-:W-:Y:S02]  /*8a740*/  ISETP.LT.AND P5, PT, R228, c[0x0][0x178], !P1 ;  /* 0x00005e00e4007a0c */ /* 0x000fe40004fa1270 */
[----:B------:R-:W-:Y:S01]  /*8a750*/  IADD3 R21, R21, c[0x0][0x198], RZ ;  /* 0x0000660015157a10 */ /* 0x000fe20007ffe0ff */
[----:B------:R2:W-:Y:S01]  /*8a760*/  @P4 STG.E [R4.64], R141 ;  /* 0x0000008d04004986 */ /* 0x0005e2000c101904 */
[----:B------:R-:W-:-:S03]  /*8a770*/  ISETP.LT.AND P1, PT, R184, c[0x0][0x178], !P1 ;  /* 0x00005e00b8007a0c */ /* 0x000fc60004f21270 */
[----:B------:R4:W-:Y:S01]  /*8a780*/  @P3 STG.E [R16.64], R57 ;  /* 0x0000003910003986 */ /* 0x0009e2000c101904 */
[----:B------:R-:W-:Y:S02]  /*8a790*/  ISETP.LT.AND P3, PT, R228, c[0x0][0x178], !P0 ;  /* 0x00005e00e4007a0c */ /* 0x000fe40004761270 */
[----:B------:R-:W-:Y:S02]  /*8a7a0*/  ISETP.LT.AND P4, PT, R184, c[0x0][0x178], !P0 ;  /* 0x00005e00b8007a0c */ /* 0x000fe40004781270 */
[----:B------:R-:W-:Y:S02]  /*8a7b0*/  IADD3 R0, R251, 0x1de, RZ ;  /* 0x000001defb007810 */ /* 0x000fe40007ffe0ff */
[C---:B------:R-:W-:Y:S01]  /*8a7c0*/  IADD3 R25, R21.reuse, c[0x0][0x198], RZ ;  /* 0x0000660015197a10 */ /* 0x040fe20007ffe0ff */
[----:B---3--:R-:W-:Y:S01]  /*8a7d0*/  IMAD.WIDE R2, R21, 0x4, R100 ;  /* 0x0000000415027825 */ /* 0x008fe200078e0264 */
[----:B------:R-:W-:Y:S02]  /*8a7e0*/  ISETP.GE.AND P2, PT, R0, c[0x0][0x17c], PT ;  /* 0x00005f0000007a0c */ /* 0x000fe40003f46270 */
[----:B------:R-:W-:Y:S01]  /*8a7f0*/  IADD3 R0, R251, 0x1df, RZ ;  /* 0x000001dffb007810 */ /* 0x000fe20007ffe0ff */
[----:B-1----:R-:W-:Y:S01]  /*8a800*/  IMAD.WIDE R8, R21, 0x4, R102 ;  /* 0x0000000415087825 */ /* 0x002fe200078e0266 */
[----:B------:R1:W-:Y:S03]  /*8a810*/  @P5 STG.E [R2.64], R156 ;  /* 0x0000009c02005986 */ /* 0x0003e6000c101904 */
[----:B--2---:R-:W-:Y:S01]  /*8a820*/  IMAD.WIDE R4, R25, 0x4, R100 ;  /* 0x0000000419047825 */ /* 0x004fe200078e0264 */
[----:B------:R-:W-:-:S03]  /*8a830*/  ISETP.GE.AND P6, PT, R0, c[0x0][0x17c], PT ;  /* 0x00005f0000007a0c */ /* 0x000fc60003fc6270 */
[C---:B------:R-:W-:Y:S01]  /*8a840*/  IMAD.WIDE R12, R25.reuse, 0x4, R102 ;  /* 0x00000004190c7825 */ /* 0x040fe200078e0266 */
[----:B------:R-:W-:Y:S01]  /*8a850*/  ISETP.LT.AND P5, PT, R228, c[0x0][0x178], !P2 ;  /* 0x00005e00e4007a0c */ /* 0x000fe200057a1270 */
[----:B------:R2:W-:Y:S01]  /*8a860*/  @P1 STG.E [R8.64], R60 ;  /* 0x0000003c08001986 */ /* 0x0005e2000c101904 */
[----:B------:R-:W-:Y:S02]  /*8a870*/  IADD3 R25, R25, c[0x0][0x198], RZ ;  /* 0x0000660019197a10 */ /* 0x000fe40007ffe0ff */
[----:B------:R-:W-:Y:S01]  /*8a880*/  ISETP.LT.AND P2, PT, R184, c[0x0][0x178], !P2 ;  /* 0x00005e00b8007a0c */ /* 0x000fe20005741270 */
[----:B------:R3:W-:Y:S01]  /*8a890*/  @P3 STG.E [R4.64], R157 ;  /* 0x0000009d04003986 */ /* 0x0007e2000c101904 */
[----:B------:R-:W-:-:S03]  /*8a8a0*/  IADD3 R0, R251, 0x1e0, RZ ;  /* 0x000001e0fb007810 */ /* 0x000fc60007ffe0ff */
[----:B------:R3:W-:Y:S01]  /*8a8b0*/  @P4 STG.E [R12.64], R61 ;  /* 0x0000003d0c004986 */ /* 0x0007e2000c101904 */
[----:B------:R-:W-:Y:S02]  /*8a8c0*/  ISETP.LT.AND P4, PT, R228, c[0x0][0x178], !P6 ;  /* 0x00005e00e4007a0c */ /* 0x000fe40007781270 */
[----:B------:R-:W-:Y:S02]  /*8a8d0*/  ISETP.LT.AND P6, PT, R184, c[0x0][0x178], !P6 ;  /* 0x00005e00b8007a0c */ /* 0x000fe400077c1270 */
[C---:B----4-:R-:W-:Y:S01]  /*8a8e0*/  IADD3 R17, R25.reuse, c[0x0][0x198], RZ ;  /* 0x0000660019117a10 */ /* 0x050fe20007ffe0ff */
[----:B-1----:R-:W-:Y:S01]  /*8a8f0*/  IMAD.WIDE R2, R25, 0x4, R100 ;  /* 0x0000000419027825 */ /* 0x002fe200078e0264 */
[----:B------:R-:W-:Y:S02]  /*8a900*/  ISETP.GE.AND P0, PT, R0, c[0x0][0x17c], PT ;  /* 0x00005f0000007a0c */ /* 0x000fe40003f06270 */
[----:B------:R-:W-:Y:S01]  /*8a910*/  IADD3 R0, R251, 0x1e1, RZ ;  /* 0x000001e1fb007810 */ /* 0x000fe20007ffe0ff */
[----:B--2---:R-:W-:Y:S01]  /*8a920*/  IMAD.WIDE R8, R25, 0x4, R102 ;  /* 0x0000000419087825 */ /* 0x004fe200078e0266 */
[----:B------:R1:W-:Y:S03]  /*8a930*/  @P5 STG.E [R2.64], R172 ;  /* 0x000000ac02005986 */ /* 0x0003e6000c101904 */
[C---:B---3--:R-:W-:Y:S01]  /*8a940*/  IMAD.WIDE R4, R17.reuse, 0x4, R100 ;  /* 0x0000000411047825 */ /* 0x048fe200078e0264 */
[----:B------:R-:W-:Y:S01]  /*8a950*/  ISETP.GE.AND P1, PT, R0, c[0x0][0x17c], PT ;  /* 0x00005f0000007a0c */ /* 0x000fe20003f26270 */
[----:B------:R2:W-:Y:S01]  /*8a960*/  @P2 STG.E [R8.64], R64 ;  /* 0x0000004008002986 */ /* 0x0005e2000c101904 */
[----:B------:R-:W-:Y:S01]  /*8a970*/  ISETP.LT.AND P5, PT, R228, c[0x0][0x178], !P0 ;  /* 0x00005e00e4007a0c */ /* 0x000fe200047a1270 */
[C---:B------:R-:W-:Y:S01]  /*8a980*/  IMAD.WIDE R12, R17.reuse, 0x4, R102 ;  /* 0x00000004110c7825 */ /* 0x040fe200078e0266 */
[----:B------:R-:W-:Y:S01]  /*8a990*/  IADD3 R17, R17, c[0x0][0x198], RZ ;  /* 0x0000660011117a10 */ /* 0x000fe20007ffe0ff */
[----:B------:R3:W-:Y:S01]  /*8a9a0*/  @P4 STG.E [R4.64], R173 ;  /* 0x000000ad04004986 */ /* 0x0007e2000c101904 */
[----:B------:R-:W-:-:S02]  /*8a9b0*/  ISETP.LT.AND P0, PT, R184, c[0x0][0x178], !P0 ;  /* 0x00005e00b8007a0c */ /* 0x000fc40004701270 */
[----:B------:R-:W-:Y:S01]  /*8a9c0*/  ISETP.LT.AND P4, PT, R228, c[0x0][0x178], !P1 ;  /* 0x00005e00e4007a0c */ /* 0x000fe20004f81270 */
[----:B------:R4:W-:Y:S01]  /*8a9d0*/  @P6 STG.E [R12.64], R65 ;  /* 0x000000410c006986 */ /* 0x0009e2000c101904 */
[----:B------:R-:W-:Y:S02]  /*8a9e0*/  IADD3 R0, R251, 0x1e2, RZ ;  /* 0x000001e2fb007810 */ /* 0x000fe40007ffe0ff */
[----:B------:R-:W-:Y:S02]  /*8a9f0*/  ISETP.LT.AND P6, PT, R184, c[0x0][0x178], !P1 ;  /* 0x00005e00b8007a0c */ /* 0x000fe40004fc1270 */
[C---:B------:R-:W-:Y:S01]  /*8aa00*/  IADD3 R21, R17.reuse, c[0x0][0x198], RZ ;  /* 0x0000660011157a10 */ /* 0x040fe20007ffe0ff */
        /* <DEDUP_REMOVED lines=9> */
[C---:B----4-:R-:W-:Y:S01]  /*8aaa0*/  IMAD.WIDE R12, R21.reuse, 0x4, R102 ;  /* 0x00000004150c7825 */ /* 0x050fe200078e0266 */
        /* <DEDUP_REMOVED lines=197> */
[----:B----4-:R-:W-:Y:S01]  /*8b700*/  IMAD.WIDE R6, R11, 0x4, R102 ;  /* 0x000000040b067825 */ /* 0x010fe200078e0266 */
[----:B------:R-:W-:Y:S01]  /*8b710*/  IADD3 R0, R251, 0x1fa, RZ ;  /* 0x000001fafb007810 */ /* 0x000fe20007ffe0ff */
[----:B------:R3:W-:Y:S01]  /*8b720*/  @P4 STG.E [R4.64], R171 ;  /* 0x000000ab04004986 */ /* 0x0007e2000c101904 */
[----:B------:R-:W-:-:S02]  /*8b730*/  IADD3 R11, R11, c[0x0][0x198], RZ ;  /* 0x000066000b0b7a10 */ /* 0x000fc40007ffe0ff */
[----:B------:R-:W-:Y:S01]  /*8b740*/  ISETP.LT.AND P0, PT, R184, c[0x0][0x178], !P0 ;  /* 0x00005e00b8007a0c */ /* 0x000fe20004701270 */
[----:B------:R4:W-:Y:S01]  /*8b750*/  @P6 STG.E [R6.64], R51 ;  /* 0x0000003306006986 */ /* 0x0009e2000c101904 */
[----:B------:R-:W-:Y:S02]  /*8b760*/  ISETP.LT.AND P4, PT, R228, c[0x0][0x178], !P1 ;  /* 0x00005e00e4007a0c */ /* 0x000fe40004f81270 */
[----:B------:R-:W-:Y:S02]  /*8b770*/  ISETP.GE.AND P3, PT, R0, c[0x0][0x17c], PT ;  /* 0x00005f0000007a0c */ /* 0x000fe40003f66270 */
[----:B------:R-:W-:Y:S02]  /*8b780*/  ISETP.LT.AND P6, PT, R184, c[0x0][0x178], !P1 ;  /* 0x00005e00b8007a0c */ /* 0x000fe40004fc1270 */
[----:B------:R-:W-:Y:S02]  /*8b790*/  IADD3 R0, R251, 0x1fb, RZ ;  /* 0x000001fbfb007810 */ /* 0x000fe40007ffe0ff */
[C---:B------:R-:W-:Y:S01]  /*8b7a0*/  IADD3 R13, R11.reuse, c[0x0][0x198], RZ ;  /* 0x000066000b0d7a10 */ /* 0x040fe20007ffe0ff */
[----:B-1----:R-:W-:Y:S01]  /*8b7b0*/  IMAD.WIDE R2, R11, 0x4, R100 ;  /* 0x000000040b027825 */ /* 0x002fe200078e0264 */
[----:B------:R-:W-:-:S02]  /*8b7c0*/  ISETP.GE.AND P2, PT, R0, c[0x0][0x17c], PT ;  /* 0x00005f0000007a0c */ /* 0x000fc40003f46270 */
[----:B------:R-:W-:Y:S01]  /*8b7d0*/  IADD3 R0, R251, 0x1fc, RZ ;  /* 0x000001fcfb007810 */ /* 0x000fe20007ffe0ff */
[----:B--2---:R-:W-:Y:S01]  /*8b7e0*/  IMAD.WIDE R8, R11, 0x4, R102 ;  /* 0x000000040b087825 */ /* 0x004fe200078e0266 */
[----:B------:R1:W-:Y:S03]  /*8b7f0*/  @P5 STG.E [R2.64], R126 ;  /* 0x0000007e02005986 */ /* 0x0003e6000c101904 */
[C---:B---3--:R-:W-:Y:S01]  /*8b800*/  IMAD.WIDE R4, R13.reuse, 0x4, R100 ;  /* 0x000000040d047825 */ /* 0x048fe200078e0264 */
[----:B------:R-:W-:Y:S01]  /*8b810*/  ISETP.LT.AND P5, PT, R228, c[0x0][0x178], !P3 ;  /* 0x00005e00e4007a0c */ /* 0x000fe20005fa1270 */
[----:B------:R-:W-:Y:S02]  /*8b820*/  @P0 STG.E [R8.64], R54 ;  /* 0x0000003608000986 */ /* 0x000fe4000c101904 */
[C---:B----4-:R-:W-:Y:S01]  /*8b830*/  IMAD.WIDE R6, R13.reuse, 0x4, R102 ;  /* 0x000000040d067825 */ /* 0x050fe200078e0266 */
[----:B------:R-:W-:Y:S01]  /*8b840*/  IADD3 R13, R13, c[0x0][0x198], RZ ;  /* 0x000066000d0d7a10 */ /* 0x000fe20007ffe0ff */
[----:B------:R2:W-:Y:S01]  /*8b850*/  @P4 STG.E [R4.64], R127 ;  /* 0x0000007f04004986 */ /* 0x0005e2000c101904 */
[----:B------:R-:W-:-:S02]  /*8b860*/  ISETP.GE.AND P1, PT, R0, c[0x0][0x17c], PT ;  /* 0x00005f0000007a0c */ /* 0x000fc40003f26270 */
[----:B------:R-:W-:Y:S01]  /*8b870*/  ISETP.LT.AND P3, PT, R184, c[0x0][0x178], !P3 ;  /* 0x00005e00b8007a0c */ /* 0x000fe20005f61270 */
[----:B------:R3:W-:Y:S01]  /*8b880*/  @P6 STG.E [R6.64], R55 ;  /* 0x0000003706006986 */ /* 0x0007e2000c101904 */
[----:B------:R-:W-:Y:S02]  /*8b890*/  ISETP.LT.AND P4, PT, R228, c[0x0][0x178], !P2 ;  /* 0x00005e00e4007a0c */ /* 0x000fe40005781270 */
[----:B------:R-:W-:Y:S02]  /*8b8a0*/  ISETP.LT.AND P2, PT, R184, c[0x0][0x178], !P2 ;  /* 0x00005e00b8007a0c */ /* 0x000fe40005741270 */
[----:B------:R-:W-:Y:S02]  /*8b8b0*/  IADD3 R11, R13, c[0x0][0x198], RZ ;  /* 0x000066000d0b7a10 */ /* 0x000fe40007ffe0ff */
[----:B------:R-:W-:Y:S02]  /*8b8c0*/  IADD3 R0, R251, 0x1fd, RZ ;  /* 0x000001fdfb007810 */ /* 0x000fe40007ffe0ff */
[----:B------:R-:W-:Y:S01]  /*8b8d0*/  ISETP.LT.AND P6, PT, R228, c[0x0][0x178], !P1 ;  /* 0x00005e00e4007a0c */ /* 0x000fe20004fc1270 */
[----:B-1----:R-:W-:Y:S01]  /*8b8e0*/  IMAD.WIDE R2, R13, 0x4, R100 ;  /* 0x000000040d027825 */ /* 0x002fe200078e0264 */
[----:B------:R-:W-:-:S02]  /*8b8f0*/  IADD3 R15, R11, c[0x0][0x198], RZ ;  /* 0x000066000b0f7a10 */ /* 0x000fc40007ffe0ff */
[----:B------:R-:W-:Y:S01]  /*8b900*/  ISETP.GE.AND P0, PT, R0, c[0x0][0x17c], PT ;  /* 0x00005f0000007a0c */ /* 0x000fe20003f06270 */
[----:B--2---:R-:W-:Y:S01]  /*8b910*/  IMAD.WIDE R4, R13, 0x4, R102 ;  /* 0x000000040d047825 */ /* 0x004fe200078e0266 */
[----:B------:R-:W-:Y:S01]  /*8b920*/  IADD3 R0, R251, 0x1fe, RZ ;  /* 0x000001fefb007810 */ /* 0x000fe20007ffe0ff */
[----:B------:R1:W-:Y:S02]  /*8b930*/  @P5 STG.E [R2.64], R142 ;  /* 0x0000008e02005986 */ /* 0x0003e4000c101904 */
[----:B---3--:R-:W-:Y:S01]  /*8b940*/  IMAD.WIDE R6, R11, 0x4, R100 ;  /* 0x000000040b067825 */ /* 0x008fe200078e0264 */
[----:B------:R-:W-:-:S03]  /*8b950*/  ISETP.GE.AND P5, PT, R0, c[0x0][0x17c], PT ;  /* 0x00005f0000007a0c */ /* 0x000fc60003fa6270 */
[----:B------:R-:W-:Y:S01]  /*8b960*/  IMAD.WIDE R8, R11, 0x4, R102 ;  /* 0x000000040b087825 */ /* 0x000fe200078e0266 */
[----:B------:R-:W-:Y:S01]  /*8b970*/  IADD3 R0, R251, 0x1ff, RZ ;  /* 0x000001fffb007810 */ /* 0x000fe20007ffe0ff */
[----:B------:R2:W-:Y:S02]  /*8b980*/  @P3 STG.E [R4.64], R58 ;  /* 0x0000003a04003986 */ /* 0x0005e4000c101904 */
[C---:B------:R-:W-:Y:S02]  /*8b990*/  IMAD.WIDE R10, R15.reuse, 0x4, R100 ;  /* 0x000000040f0a7825 */ /* 0x040fe400078e0264 */
[----:B------:R3:W-:Y:S01]  /*8b9a0*/  @P4 STG.E [R6.64], R143 ;  /* 0x0000008f06004986 */ /* 0x0007e2000c101904 */
[----:B------:R-:W-:Y:S02]  /*8b9b0*/  IADD3 R13, R15, c[0x0][0x198], RZ ;  /* 0x000066000f0d7a10 */ /* 0x000fe40007ffe0ff */
[----:B------:R-:W-:Y:S01]  /*8b9c0*/  ISETP.LT.AND P1, PT, R184, c[0x0][0x178], !P1 ;  /* 0x00005e00b8007a0c */ /* 0x000fe20004f21270 */
[----:B------:R4:W-:Y:S01]  /*8b9d0*/  @P2 STG.E [R8.64], R59 ;  /* 0x0000003b08002986 */ /* 0x0009e2000c101904 */
[----:B------:R-:W-:-:S03]  /*8b9e0*/  ISETP.GE.AND P3, PT, R0, c[0x0][0x17c], PT ;  /* 0x00005f0000007a0c */ /* 0x000fc60003f66270 */
[----:B------:R1:W-:Y:S01]  /*8b9f0*/  @P6 STG.E [R10.64], R158 ;  /* 0x0000009e0a006986 */ /* 0x0003e2000c101904 */
[----:B------:R-:W-:Y:S02]  /*8ba00*/  ISETP.LT.AND P6, PT, R228, c[0x0][0x178], !P0 ;  /* 0x00005e00e4007a0c */ /* 0x000fe400047c1270 */
[----:B------:R-:W-:Y:S02]  /*8ba10*/  ISETP.LT.AND P0, PT, R184, c[0x0][0x178], !P0 ;  /* 0x00005e00b8007a0c */ /* 0x000fe40004701270 */
[----:B------:R-:W-:Y:S02]  /*8ba20*/  ISETP.LT.AND P4, PT, R228, c[0x0][0x178], !P5 ;  /* 0x00005e00e4007a0c */ /* 0x000fe40006f81270 */
[----:B------:R-:W-:Y:S02]  /*8ba30*/  IADD3 R17, R13, c[0x0][0x198], RZ ;  /* 0x000066000d117a10 */ /* 0x000fe40007ffe0ff */
[----:B------:R-:W-:Y:S02]  /*8ba40*/  ISETP.LT.AND P5, PT, R184, c[0x0][0x178], !P5 ;  /* 0x00005e00b8007a0c */ /* 0x000fe40006fa1270 */
[----:B------:R-:W-:Y:S01]  /*8ba50*/  ISETP.LT.AND P2, PT, R228, c[0x0][0x178], !P3 ;  /* 0x00005e00e4007a0c */ /* 0x000fe20005f41270 */
[----:B-1----:R-:W-:Y:S01]  /*8ba60*/  IMAD.WIDE R2, R15, 0x4, R102 ;  /* 0x000000040f027825 */ /* 0x002fe200078e0266 */
[----:B------:R-:W-:-:S02]  /*8ba70*/  ISETP.LT.AND P3, PT, R184, c[0x0][0x178], !P3 ;  /* 0x00005e00b8007a0c */ /* 0x000fc40005f61270 */
[----:B------:R-:W-:Y:S01]  /*8ba80*/  IADD3 R15, R17, c[0x0][0x198], RZ ;  /* 0x00006600110f7a10 */ /* 0x000fe20007ffe0ff */
[C---:B--2---:R-:W-:Y:S01]  /*8ba90*/  IMAD.WIDE R4, R13.reuse, 0x4, R100 ;  /* 0x000000040d047825 */ /* 0x044fe200078e0264 */
[----:B------:R1:W-:Y:S03]  /*8baa0*/  @P1 STG.E [R2.64], R62 ;  /* 0x0000003e02001986 */ /* 0x0003e6000c101904 */
[----:B---3--:R-:W-:Y:S01]  /*8bab0*/  IMAD.WIDE R6, R13, 0x4, R102 ;  /* 0x000000040d067825 */ /* 0x008fe200078e0266 */
[----:B------:R1:W-:Y:S03]  /*8bac0*/  @P6 STG.E [R4.64], R159 ;  /* 0x0000009f04006986 */ /* 0x0003e6000c101904 */
[C---:B----4-:R-:W-:Y:S01]  /*8bad0*/  IMAD.WIDE R8, R17.reuse, 0x4, R100 ;  /* 0x0000000411087825 */ /* 0x050fe200078e0264 */
[----:B------:R1:W-:Y:S03]  /*8bae0*/  @P0 STG.E [R6.64], R63 ;  /* 0x0000003f06000986 */ /* 0x0003e6000c101904 */
[----:B------:R-:W-:Y:S01]  /*8baf0*/  IMAD.WIDE R10, R17, 0x4, R102 ;  /* 0x00000004110a7825 */ /* 0x000fe200078e0266 */
[----:B------:R1:W-:Y:S03]  /*8bb00*/  @P4 STG.E [R8.64], R174 ;  /* 0x000000ae08004986 */ /* 0x0003e6000c101904 */
[C---:B------:R-:W-:Y:S01]  /*8bb10*/  IMAD.WIDE R100, R15.reuse, 0x4, R100 ;  /* 0x000000040f647825 */ /* 0x040fe200078e0264 */
[----:B------:R1:W-:Y:S04]  /*8bb20*/  @P5 STG.E [R10.64], R66 ;  /* 0x000000420a005986 */ /* 0x0003e8000c101904 */
[----:B------:R1:W-:Y:S01]  /*8bb30*/  @P2 STG.E [R100.64], R175 ;  /* 0x000000af64002986 */ /* 0x0003e2000c101904 */
[----:B------:R-:W-:Y:S01]  /*8bb40*/  IMAD.WIDE R102, R15, 0x4, R102 ;  /* 0x000000040f667825 */ /* 0x000fe200078e0266 */
[----:B------:R-:W-:Y:S06]  /*8bb50*/  @!P3 EXIT ;  /* 0x000000000000b94d */ /* 0x000fec0003800000 */
[----:B------:R-:W-:Y:S01]  /*8bb60*/  STG.E [R102.64], R67 ;  /* 0x0000004366007986 */ /* 0x000fe2000c101904 */
[----:B------:R-:W-:Y:S05]  /*8bb70*/  EXIT ;  /* 0x000000000000794d */ /* 0x000fea0003800000 */
.L_x_3:
[----:B------:R-:W-:-:S00]  /*8bb80*/  BRA `(.L_x_3) ;  /* 0xfffffff000007947 */ /* 0x000fc0000383ffff */
[----:B------:R-:W-:-:S00]  /*8bb90*/  NOP ;  /* 0x0000000000007918 */ /* 0x000fc00000000000 */
        /* <DEDUP_REMOVED lines=14> */
.L_x_4:


//--------------------- .nv.shared.matmul_kernel  --------------------------
	.section	.nv.shared.matmul_kernel,"aw",@nobits
	.sectionflags	@""
	.align	16
